	.target	sm_90a

	.elftype	@"ET_EXEC"


//--------------------- .note.nv.tkinfo           --------------------------
	.section	.note.nv.tkinfo,"",@"SHT_NOTE"
	.sectionflags	@"SHF_NOTE_NV_TKINFO"
	.tkinfo
        /*0018*/ 	.word	0x00000002
        /*0030*/ 	.string	""
        /*0030*/ 	.string	"ptxas"
        /*0030*/ 	.string	"Cuda compilation tools, release 13.0, V13.0.88"
        /*0030*/ 	.string	"Build cuda_13.0.r13.0/compiler.36424714_0"
        /*0030*/ 	.string	"-arch sm_90a -m 64 "



//--------------------- .note.nv.cuinfo           --------------------------
	.section	.note.nv.cuinfo,"",@"SHT_NOTE"
	.sectionflags	@"SHF_NOTE_NV_CUINFO"
        /*0018*/ 	.short	0x0002
        /*001a*/ 	.short	0x005a
        /*001c*/ 	.short	0x0082
	.zero		2


//--------------------- .nv.info                  --------------------------
	.section	.nv.info,"",@"SHT_CUDA_INFO"
	.align	4


	//----- nvinfo : EIATTR_REGCOUNT
	.align		4
        /*0000*/ 	.byte	0x04, 0x2f
        /*0002*/ 	.short	(.L_12 - .L_11)
	.align		4
.L_11:
        /*0004*/ 	.word	index@(_ZN7cutlass13device_kernelINS_4gemm6kernel13GemmUniversalIN4cute5tupleIJiiiiEEENS1_10collective13CollectiveMmaINS1_40MainloopSm90TmaGmmaWarpSpecializedSparseILi2ENS5_IJNS4_1CILi2EEENSA_ILi1EEESC_EEENS1_35KernelTmaWarpSpecializedCooperativeEEENS5_IJNSA_ILi256EEESG_NSA_ILi128EEEEEENS_6half_tENS5_IJNS4_6LayoutINS5_IJiNS5_IJSB_iEEEiEEENS5_IJlNS5_IJSC_SB_EEElEEEEENSK_INS5_IJNS5_IJNS5_IJNSA_ILi8EEESB_NSA_ILi4EEEEEEiEEENS5_IJNS5_IJNSA_ILi16EEESB_SR_EEEiEEEiEEENS5_IJNS5_IJNS5_IJSH_SU_NSA_ILi2048EEEEEENSA_ILi8192EEEEEENS5_IJNS5_IJSC_NSA_ILi1024EEENSA_ILi32EEEEEElEEElEEEEEEEESJ_NS5_IJlSC_lEEENS4_8TiledMMAINS4_8MMA_AtomIJNS4_4SM904GMMA6SPARSE27GMMA_64x256x32_F32F16F16_SSILNS1D_5MajorE0ELS1G_0ELNS1D_7ScaleInE1ELS1H_1ELNS1D_9SparseSelE0EEEEEENSK_ISD_NS5_IJSC_NSA_ILi0EEES1L_EEEEENS5_IJNS4_10UnderscoreES1O_S1O_EEEEENS4_13SM90_TMA_LOADENS4_14ComposedLayoutINS4_7SwizzleILi3ELi4ELi3EEENS4_25smem_sparse_ptr_flag_bitsILi2ELi16EEENSK_INS5_IJNS5_IJSC_SQ_EEENS5_IJSB_NSA_ILi64EEEEEEEEENS5_IJNS5_IJS1L_SH_EEESN_EEEEEEEvNS4_8identityENS4_23SM90_TMA_LOAD_MULTICASTENS1S_IS1U_NS4_18smem_ptr_flag_bitsILi16EEENSK_INS5_IJSQ_S1Y_EEENS5_IJS1Y_SC_EEEEEEEvS25_EENS_8epilogue10collective6detail29Sm90TmaWarpSpecializedAdapterINS2F_15DefaultEpilogueIfNS5_IJSC_llEEES2J_NS2E_6thread17LinearCombinationIfLi1EffLNS2K_9ScaleType4KindE0ELNS_15FloatRoundStyleE2EfEENS1_15EpilogueDefaultEEEEEvvEEEEvNT_6ParamsE)
        /*0008*/ 	.word	0x000000a8


	//----- nvinfo : EIATTR_FRAME_SIZE
	.align		4
.L_12:
        /*000c*/ 	.byte	0x04, 0x11
        /*000e*/ 	.short	(.L_14 - .L_13)
	.align		4
.L_13:
        /*0010*/ 	.word	index@(_ZN7cutlass13device_kernelINS_4gemm6kernel13GemmUniversalIN4cute5tupleIJiiiiEEENS1_10collective13CollectiveMmaINS1_40MainloopSm90TmaGmmaWarpSpecializedSparseILi2ENS5_IJNS4_1CILi2EEENSA_ILi1EEESC_EEENS1_35KernelTmaWarpSpecializedCooperativeEEENS5_IJNSA_ILi256EEESG_NSA_ILi128EEEEEENS_6half_tENS5_IJNS4_6LayoutINS5_IJiNS5_IJSB_iEEEiEEENS5_IJlNS5_IJSC_SB_EEElEEEEENSK_INS5_IJNS5_IJNS5_IJNSA_ILi8EEESB_NSA_ILi4EEEEEEiEEENS5_IJNS5_IJNSA_ILi16EEESB_SR_EEEiEEEiEEENS5_IJNS5_IJNS5_IJSH_SU_NSA_ILi2048EEEEEENSA_ILi8192EEEEEENS5_IJNS5_IJSC_NSA_ILi1024EEENSA_ILi32EEEEEElEEElEEEEEEEESJ_NS5_IJlSC_lEEENS4_8TiledMMAINS4_8MMA_AtomIJNS4_4SM904GMMA6SPARSE27GMMA_64x256x32_F32F16F16_SSILNS1D_5MajorE0ELS1G_0ELNS1D_7ScaleInE1ELS1H_1ELNS1D_9SparseSelE0EEEEEENSK_ISD_NS5_IJSC_NSA_ILi0EEES1L_EEEEENS5_IJNS4_10UnderscoreES1O_S1O_EEEEENS4_13SM90_TMA_LOADENS4_14ComposedLayoutINS4_7SwizzleILi3ELi4ELi3EEENS4_25smem_sparse_ptr_flag_bitsILi2ELi16EEENSK_INS5_IJNS5_IJSC_SQ_EEENS5_IJSB_NSA_ILi64EEEEEEEEENS5_IJNS5_IJS1L_SH_EEESN_EEEEEEEvNS4_8identityENS4_23SM90_TMA_LOAD_MULTICASTENS1S_IS1U_NS4_18smem_ptr_flag_bitsILi16EEENSK_INS5_IJSQ_S1Y_EEENS5_IJS1Y_SC_EEEEEEEvS25_EENS_8epilogue10collective6detail29Sm90TmaWarpSpecializedAdapterINS2F_15DefaultEpilogueIfNS5_IJSC_llEEES2J_NS2E_6thread17LinearCombinationIfLi1EffLNS2K_9ScaleType4KindE0ELNS_15FloatRoundStyleE2EfEENS1_15EpilogueDefaultEEEEEvvEEEEvNT_6ParamsE)
        /*0014*/ 	.word	0x00000a68


	//----- nvinfo : EIATTR_MIN_STACK_SIZE
	.align		4
.L_14:
        /*0018*/ 	.byte	0x04, 0x12
        /*001a*/ 	.short	(.L_16 - .L_15)
	.align		4
.L_15:
        /*001c*/ 	.word	index@(_ZN7cutlass13device_kernelINS_4gemm6kernel13GemmUniversalIN4cute5tupleIJiiiiEEENS1_10collective13CollectiveMmaINS1_40MainloopSm90TmaGmmaWarpSpecializedSparseILi2ENS5_IJNS4_1CILi2EEENSA_ILi1EEESC_EEENS1_35KernelTmaWarpSpecializedCooperativeEEENS5_IJNSA_ILi256EEESG_NSA_ILi128EEEEEENS_6half_tENS5_IJNS4_6LayoutINS5_IJiNS5_IJSB_iEEEiEEENS5_IJlNS5_IJSC_SB_EEElEEEEENSK_INS5_IJNS5_IJNS5_IJNSA_ILi8EEESB_NSA_ILi4EEEEEEiEEENS5_IJNS5_IJNSA_ILi16EEESB_SR_EEEiEEEiEEENS5_IJNS5_IJNS5_IJSH_SU_NSA_ILi2048EEEEEENSA_ILi8192EEEEEENS5_IJNS5_IJSC_NSA_ILi1024EEENSA_ILi32EEEEEElEEElEEEEEEEESJ_NS5_IJlSC_lEEENS4_8TiledMMAINS4_8MMA_AtomIJNS4_4SM904GMMA6SPARSE27GMMA_64x256x32_F32F16F16_SSILNS1D_5MajorE0ELS1G_0ELNS1D_7ScaleInE1ELS1H_1ELNS1D_9SparseSelE0EEEEEENSK_ISD_NS5_IJSC_NSA_ILi0EEES1L_EEEEENS5_IJNS4_10UnderscoreES1O_S1O_EEEEENS4_13SM90_TMA_LOADENS4_14ComposedLayoutINS4_7SwizzleILi3ELi4ELi3EEENS4_25smem_sparse_ptr_flag_bitsILi2ELi16EEENSK_INS5_IJNS5_IJSC_SQ_EEENS5_IJSB_NSA_ILi64EEEEEEEEENS5_IJNS5_IJS1L_SH_EEESN_EEEEEEEvNS4_8identityENS4_23SM90_TMA_LOAD_MULTICASTENS1S_IS1U_NS4_18smem_ptr_flag_bitsILi16EEENSK_INS5_IJSQ_S1Y_EEENS5_IJS1Y_SC_EEEEEEEvS25_EENS_8epilogue10collective6detail29Sm90TmaWarpSpecializedAdapterINS2F_15DefaultEpilogueIfNS5_IJSC_llEEES2J_NS2E_6thread17LinearCombinationIfLi1EffLNS2K_9ScaleType4KindE0ELNS_15FloatRoundStyleE2EfEENS1_15EpilogueDefaultEEEEEvvEEEEvNT_6ParamsE)
        /*0020*/ 	.word	0x00000a68
.L_16:


//--------------------- .nv.compat                --------------------------
	.section	.nv.compat,"",@"SHT_CUDA_COMPAT_INFO"
	.align	4
        /*0000*/ 	.byte	0x02, 0x09, 0x01, 0x00, 0x02, 0x02, 0x04, 0x00, 0x02, 0x05, 0x05, 0x00, 0x03, 0x07, 0x01, 0x01
        /*0010*/ 	.byte	0x02, 0x03, 0x01, 0x00, 0x02, 0x06, 0x01, 0x00, 0x04, 0x0b, 0x08, 0x00, 0x00, 0x00, 0x00, 0x00
        /*0020*/ 	.byte	0x00, 0x00, 0x00, 0x00


//--------------------- .nv.info._ZN7cutlass13device_kernelINS_4gemm6kernel13GemmUniversalIN4cute5tupleIJiiiiEEENS1_10collective13CollectiveMmaINS1_40MainloopSm90TmaGmmaWarpSpecializedSparseILi2ENS5_IJNS4_1CILi2EEENSA_ILi1EEESC_EEENS1_35KernelTmaWarpSpecializedCooperativeEEENS5_IJNSA_ILi256EEESG_NSA_ILi128EEEEEENS_6half_tENS5_IJNS4_6LayoutINS5_IJiNS5_IJSB_iEEEiEEENS5_IJlNS5_IJSC_SB_EEElEEEEENSK_INS5_IJNS5_IJNS5_IJNSA_ILi8EEESB_NSA_ILi4EEEEEEiEEENS5_IJNS5_IJNSA_ILi16EEESB_SR_EEEiEEEiEEENS5_IJNS5_IJNS5_IJSH_SU_NSA_ILi2048EEEEEENSA_ILi8192EEEEEENS5_IJNS5_IJSC_NSA_ILi1024EEENSA_ILi32EEEEEElEEElEEEEEEEESJ_NS5_IJlSC_lEEENS4_8TiledMMAINS4_8MMA_AtomIJNS4_4SM904GMMA6SPARSE27GMMA_64x256x32_F32F16F16_SSILNS1D_5MajorE0ELS1G_0ELNS1D_7ScaleInE1ELS1H_1ELNS1D_9SparseSelE0EEEEEENSK_ISD_NS5_IJSC_NSA_ILi0EEES1L_EEEEENS5_IJNS4_10UnderscoreES1O_S1O_EEEEENS4_13SM90_TMA_LOADENS4_14ComposedLayoutINS4_7SwizzleILi3ELi4ELi3EEENS4_25smem_sparse_ptr_flag_bitsILi2ELi16EEENSK_INS5_IJNS5_IJSC_SQ_EEENS5_IJSB_NSA_ILi64EEEEEEEEENS5_IJNS5_IJS1L_SH_EEESN_EEEEEEEvNS4_8identityENS4_23SM90_TMA_LOAD_MULTICASTENS1S_IS1U_NS4_18smem_ptr_flag_bitsILi16EEENSK_INS5_IJSQ_S1Y_EEENS5_IJS1Y_SC_EEEEEEEvS25_EENS_8epilogue10collective6detail29Sm90TmaWarpSpecializedAdapterINS2F_15DefaultEpilogueIfNS5_IJSC_llEEES2J_NS2E_6thread17LinearCombinationIfLi1EffLNS2K_9ScaleType4KindE0ELNS_15FloatRoundStyleE2EfEENS1_15EpilogueDefaultEEEEEvvEEEEvNT_6ParamsE --------------------------
	.section	.nv.info._ZN7cutlass13device_kernelINS_4gemm6kernel13GemmUniversalIN4cute5tupleIJiiiiEEENS1_10collective13CollectiveMmaINS1_40MainloopSm90TmaGmmaWarpSpecializedSparseILi2ENS5_IJNS4_1CILi2EEENSA_ILi1EEESC_EEENS1_35KernelTmaWarpSpecializedCooperativeEEENS5_IJNSA_ILi256EEESG_NSA_ILi128EEEEEENS_6half_tENS5_IJNS4_6LayoutINS5_IJiNS5_IJSB_iEEEiEEENS5_IJlNS5_IJSC_SB_EEElEEEEENSK_INS5_IJNS5_IJNS5_IJNSA_ILi8EEESB_NSA_ILi4EEEEEEiEEENS5_IJNS5_IJNSA_ILi16EEESB_SR_EEEiEEEiEEENS5_IJNS5_IJNS5_IJSH_SU_NSA_ILi2048EEEEEENSA_ILi8192EEEEEENS5_IJNS5_IJSC_NSA_ILi1024EEENSA_ILi32EEEEEElEEElEEEEEEEESJ_NS5_IJlSC_lEEENS4_8TiledMMAINS4_8MMA_AtomIJNS4_4SM904GMMA6SPARSE27GMMA_64x256x32_F32F16F16_SSILNS1D_5MajorE0ELS1G_0ELNS1D_7ScaleInE1ELS1H_1ELNS1D_9SparseSelE0EEEEEENSK_ISD_NS5_IJSC_NSA_ILi0EEES1L_EEEEENS5_IJNS4_10UnderscoreES1O_S1O_EEEEENS4_13SM90_TMA_LOADENS4_14ComposedLayoutINS4_7SwizzleILi3ELi4ELi3EEENS4_25smem_sparse_ptr_flag_bitsILi2ELi16EEENSK_INS5_IJNS5_IJSC_SQ_EEENS5_IJSB_NSA_ILi64EEEEEEEEENS5_IJNS5_IJS1L_SH_EEESN_EEEEEEEvNS4_8identityENS4_23SM90_TMA_LOAD_MULTICASTENS1S_IS1U_NS4_18smem_ptr_flag_bitsILi16EEENSK_INS5_IJSQ_S1Y_EEENS5_IJS1Y_SC_EEEEEEEvS25_EENS_8epilogue10collective6detail29Sm90TmaWarpSpecializedAdapterINS2F_15DefaultEpilogueIfNS5_IJSC_llEEES2J_NS2E_6thread17LinearCombinationIfLi1EffLNS2K_9ScaleType4KindE0ELNS_15FloatRoundStyleE2EfEENS1_15EpilogueDefaultEEEEEvvEEEEvNT_6ParamsE,"",@"SHT_CUDA_INFO"
	.sectionflags	@""
	.align	4


	//----- nvinfo : EIATTR_CUDA_API_VERSION
	.align		4
        /*0000*/ 	.byte	0x04, 0x37
        /*0002*/ 	.short	(.L_18 - .L_17)
.L_17:
        /*0004*/ 	.word	0x00000082


	//----- nvinfo : EIATTR_KPARAM_INFO
	.align		4
.L_18:
        /*0008*/ 	.byte	0x04, 0x17
        /*000a*/ 	.short	(.L_20 - .L_19)
.L_19:
        /*000c*/ 	.word	0x00000000
        /*0010*/ 	.short	0x0000
        /*0012*/ 	.short	0x0070
        /*0014*/ 	.byte	0x00, 0xf0, 0x01, 0x14


	//----- nvinfo : EIATTR_SPARSE_MMA_MASK
	.align		4
.L_20:
        /*0018*/ 	.byte	0x03, 0x50
        /*001a*/ 	.short	0x0002


	//----- nvinfo : EIATTR_MAXREG_COUNT
	.align		4
        /*001c*/ 	.byte	0x03, 0x1b
        /*001e*/ 	.short	0x00a8


	//----- nvinfo : EIATTR_NUM_BARRIERS
	.align		4
        /*0020*/ 	.byte	0x02, 0x4c
        /*0022*/ 	.byte	0x01
	.zero		1


	//----- nvinfo : EIATTR_ANNOTATIONS
	.align		4
        /*0024*/ 	.byte	0x04, 0x55
        /*0026*/ 	.short	(.L_22 - .L_21)


	//   ....[0]....
.L_21:
        /*0028*/ 	.word	0x00000001
        /*002c*/ 	.byte	0xf0, 0x07, 0x00, 0x00, 0x01, 0x00, 0x00, 0x00, 0xb0, 0x09, 0x00, 0x00, 0x01, 0x00, 0x00, 0x00
        /* <DEDUP_REMOVED lines=650> */
        /*28dc*/ 	.byte	0xa0, 0xb9, 0x01, 0x00


	//----- nvinfo : EIATTR_MERCURY_ISA_VERSION
	.align		4
.L_22:
        /*28e0*/ 	.byte	0x03, 0x5f
        /*28e2*/ 	.short	0x0101


	//----- nvinfo : EIATTR_INT_WARP_WIDE_INSTR_OFFSETS
	.align		4
        /*28e4*/ 	.byte	0x04, 0x31
        /*28e6*/ 	.short	(.L_24 - .L_23)


	//   ....[0]....
.L_23:
        /*28e8*/ 	.word	0x00000580


	//   ....[1]....
        /*28ec*/ 	.word	0x00000590


	//   ....[2]....
        /*28f0*/ 	.word	0x000006f0


	//----- nvinfo : EIATTR_COOP_GROUP_MASK_REGIDS
	.align		4
.L_24:
        /*28f4*/ 	.byte	0x04, 0x29
        /*28f6*/ 	.short	(.L_26 - .L_25)


	//   ....[0]....
.L_25:
        /*28f8*/ 	.word	0xffffffff


	//   ....[1]....
        /*28fc*/ 	.word	0xffffffff


	//   ....[2]....
        /*2900*/ 	.word	0xffffffff


	//   ....[3]....
        /*2904*/ 	.word	0xffffffff


	//   ....[4]....
        /*2908*/ 	.word	0xffffffff


	//   ....[5]....
        /*290c*/ 	.word	0xffffffff


	//----- nvinfo : EIATTR_COOP_GROUP_INSTR_OFFSETS
	.align		4
.L_26:
        /*2910*/ 	.byte	0x04, 0x28
        /*2912*/ 	.short	(.L_28 - .L_27)


	//   ....[0]....
.L_27:
        /*2914*/ 	.word	0x00000070


	//   ....[1]....
        /*2918*/ 	.word	0x00000080


	//   ....[2]....
        /*291c*/ 	.word	0x000001d0


	//   ....[3]....
        /*2920*/ 	.word	0x000003b0


	//   ....[4]....
        /*2924*/ 	.word	0x00000830


	//   ....[5]....
        /*2928*/ 	.word	0x00001f70


	//----- nvinfo : EIATTR_REG_RECONFIG
	.align		4
.L_28:
        /*292c*/ 	.byte	0x01, 0x54
	.zero		2


	//----- nvinfo : EIATTR_MBARRIER_INSTR_OFFSETS
	.align		4
        /*2930*/ 	.byte	0x04, 0x39
        /*2932*/ 	.short	(.L_30 - .L_29)


	//   ....[0]....
.L_29:
        /*2934*/ 	.word	0x00000350
        /*2938*/ 	.word	0x000000ff
        /*293c*/ 	.word	0x00000000
        /*2940*/ 	.short	0x0100
        /*2942*/ 	.byte	0x07
	.zero		1


	//   ....[1]....
        /*2944*/ 	.word	0x00000360
        /*2948*/ 	.word	0x000000ff
        /*294c*/ 	.word	0x00000010
        /*2950*/ 	.short	0x0100
        /*2952*/ 	.byte	0x07
	.zero		1


	//   ....[2]....
        /*2954*/ 	.word	0x00000370
        /*2958*/ 	.word	0x000000ff
        /*295c*/ 	.word	0x00000008
        /*2960*/ 	.short	0x0100
        /*2962*/ 	.byte	0x07
	.zero		1


	//   ....[3]....
        /*2964*/ 	.word	0x00000380
        /*2968*/ 	.word	0x000000ff
        /*296c*/ 	.word	0x00000018
        /*2970*/ 	.short	0x0100
        /*2972*/ 	.byte	0x07
	.zero		1


	//   ....[4]....
        /*2974*/ 	.word	0x00000740
        /*2978*/ 	.word	0x000000ff
        /*297c*/ 	.word	0x00000030
        /*2980*/ 	.short	0x0100
        /*2982*/ 	.byte	0x0b
	.zero		1


	//   ....[5]....
        /*2984*/ 	.word	0x00000780
        /*2988*/ 	.word	0x000000ff
        /*298c*/ 	.word	0x00000038
        /*2990*/ 	.short	0x0100
        /*2992*/ 	.byte	0x0b
	.zero		1


	//   ....[6]....
        /*2994*/ 	.word	0x00002190
        /*2998*/ 	.word	0x000000ff
        /*299c*/ 	.word	0x00000000
        /*29a0*/ 	.short	0x010a
        /*29a2*/ 	.byte	0x08
	.zero		1


	//   ....[7]....
        /*29a4*/ 	.word	0x000021d0
        /*29a8*/ 	.word	0x000000ff
        /*29ac*/ 	.word	0x00000000
        /*29b0*/ 	.short	0x010a
        /*29b2*/ 	.byte	0x08
	.zero		1


	//   ....[8]....
        /*29b4*/ 	.word	0x00007540
        /*29b8*/ 	.word	0x00000000
        /*29bc*/ 	.word	0x00000000
        /*29c0*/ 	.short	0x0101
        /*29c2*/ 	.byte	0x3f
	.zero		1


	//   ....[9]....
        /*29c4*/ 	.word	0x0001b3d0
        /*29c8*/ 	.word	0x00000011
        /*29cc*/ 	.word	0x00000010
        /*29d0*/ 	.short	0x010a
        /*29d2*/ 	.byte	0x3f
	.zero		1


	//   ....[10]....
        /*29d4*/ 	.word	0x0001b910
        /*29d8*/ 	.word	0x00000002
        /*29dc*/ 	.word	0x00000038
        /*29e0*/ 	.short	0x0101
        /*29e2*/ 	.byte	0x3f
	.zero		1


	//   ....[11]....
        /*29e4*/ 	.word	0x0001c050
        /*29e8*/ 	.word	0x00000005
        /*29ec*/ 	.word	0x00000000
        /*29f0*/ 	.short	0x010a
        /*29f2*/ 	.byte	0x3f
	.zero		1


	//   ....[12]....
        /*29f4*/ 	.word	0x0001c0e0
        /*29f8*/ 	.word	0x00000003
        /*29fc*/ 	.word	0x00000000
        /*2a00*/ 	.short	0x010a
        /*2a02*/ 	.byte	0x3f
	.zero		1


	//   ....[13]....
        /*2a04*/ 	.word	0x0001c150
        /*2a08*/ 	.word	0x00000003
        /*2a0c*/ 	.word	0x00000000
        /*2a10*/ 	.short	0x010a
        /*2a12*/ 	.byte	0x3f
	.zero		1


	//   ....[14]....
        /*2a14*/ 	.word	0x0001c220
        /*2a18*/ 	.word	0x00000011
        /*2a1c*/ 	.word	0x00000010
        /*2a20*/ 	.short	0x010a
        /*2a22*/ 	.byte	0x3f
	.zero		1


	//   ....[15]....
        /*2a24*/ 	.word	0x0001c2f0
        /*2a28*/ 	.word	0x00000005
        /*2a2c*/ 	.word	0x00000000
        /*2a30*/ 	.short	0x010a
        /*2a32*/ 	.byte	0x3f
	.zero		1


	//----- nvinfo : EIATTR_NUM_MBARRIERS
	.align		4
.L_30:
        /*2a34*/ 	.byte	0x03, 0x38
        /*2a36*/ 	.short	0x0006


	//----- nvinfo : EIATTR_EXIT_INSTR_OFFSETS
	.align		4
        /*2a38*/ 	.byte	0x04, 0x1c
        /*2a3a*/ 	.short	(.L_32 - .L_31)


	//   ....[0]....
.L_31:
        /*2a3c*/ 	.word	0x00000a50


	//   ....[1]....
        /*2a40*/ 	.word	0x000012e0


	//   ....[2]....
        /*2a44*/ 	.word	0x0001aa40


	//   ....[3]....
        /*2a48*/ 	.word	0x0001b040


	//   ....[4]....
        /*2a4c*/ 	.word	0x0001c130


	//----- nvinfo : EIATTR_MAX_THREADS
	.align		4
.L_32:
        /*2a50*/ 	.byte	0x04, 0x05
        /*2a52*/ 	.short	(.L_34 - .L_33)
.L_33:
        /*2a54*/ 	.word	0x00000180
        /*2a58*/ 	.word	0x00000001
        /*2a5c*/ 	.word	0x00000001


	//----- nvinfo : EIATTR_CRS_STACK_SIZE
	.align		4
.L_34:
        /*2a60*/ 	.byte	0x04, 0x1e
        /*2a62*/ 	.short	(.L_36 - .L_35)
.L_35:
        /*2a64*/ 	.word	0x00000000


	//----- nvinfo : EIATTR_CBANK_PARAM_SIZE
	.align		4
.L_36:
        /*2a68*/ 	.byte	0x03, 0x19
        /*2a6a*/ 	.short	0x0570


	//----- nvinfo : EIATTR_PARAM_CBANK
	.align		4
        /*2a6c*/ 	.byte	0x04, 0x0a
        /*2a6e*/ 	.short	(.L_38 - .L_37)
	.align		4
.L_37:
        /*2a70*/ 	.word	index@(.nv.constant0._ZN7cutlass13device_kernelINS_4gemm6kernel13GemmUniversalIN4cute5tupleIJiiiiEEENS1_10collective13CollectiveMmaINS1_40MainloopSm90TmaGmmaWarpSpecializedSparseILi2ENS5_IJNS4_1CILi2EEENSA_ILi1EEESC_EEENS1_35KernelTmaWarpSpecializedCooperativeEEENS5_IJNSA_ILi256EEESG_NSA_ILi128EEEEEENS_6half_tENS5_IJNS4_6LayoutINS5_IJiNS5_IJSB_iEEEiEEENS5_IJlNS5_IJSC_SB_EEElEEEEENSK_INS5_IJNS5_IJNS5_IJNSA_ILi8EEESB_NSA_ILi4EEEEEEiEEENS5_IJNS5_IJNSA_ILi16EEESB_SR_EEEiEEEiEEENS5_IJNS5_IJNS5_IJSH_SU_NSA_ILi2048EEEEEENSA_ILi8192EEEEEENS5_IJNS5_IJSC_NSA_ILi1024EEENSA_ILi32EEEEEElEEElEEEEEEEESJ_NS5_IJlSC_lEEENS4_8TiledMMAINS4_8MMA_AtomIJNS4_4SM904GMMA6SPARSE27GMMA_64x256x32_F32F16F16_SSILNS1D_5MajorE0ELS1G_0ELNS1D_7ScaleInE1ELS1H_1ELNS1D_9SparseSelE0EEEEEENSK_ISD_NS5_IJSC_NSA_ILi0EEES1L_EEEEENS5_IJNS4_10UnderscoreES1O_S1O_EEEEENS4_13SM90_TMA_LOADENS4_14ComposedLayoutINS4_7SwizzleILi3ELi4ELi3EEENS4_25smem_sparse_ptr_flag_bitsILi2ELi16EEENSK_INS5_IJNS5_IJSC_SQ_EEENS5_IJSB_NSA_ILi64EEEEEEEEENS5_IJNS5_IJS1L_SH_EEESN_EEEEEEEvNS4_8identityENS4_23SM90_TMA_LOAD_MULTICASTENS1S_IS1U_NS4_18smem_ptr_flag_bitsILi16EEENSK_INS5_IJSQ_S1Y_EEENS5_IJS1Y_SC_EEEEEEEvS25_EENS_8epilogue10collective6detail29Sm90TmaWarpSpecializedAdapterINS2F_15DefaultEpilogueIfNS5_IJSC_llEEES2J_NS2E_6thread17LinearCombinationIfLi1EffLNS2K_9ScaleType4KindE0ELNS_15FloatRoundStyleE2EfEENS1_15EpilogueDefaultEEEEEvvEEEEvNT_6ParamsE)
        /*2a74*/ 	.short	0x0210
        /*2a76*/ 	.short	0x0570


	//----- nvinfo : EIATTR_SW_WAR
	.align		4
.L_38:
        /*2a78*/ 	.byte	0x04, 0x36
        /*2a7a*/ 	.short	(.L_40 - .L_39)
.L_39:
        /*2a7c*/ 	.word	0x00000008
.L_40:


//--------------------- .nv.callgraph             --------------------------
	.section	.nv.callgraph,"",@"SHT_CUDA_CALLGRAPH"
	.align	4
	.sectionentsize	8
	.align		4
        /*0000*/ 	.word	0x00000000
	.align		4
        /*0004*/ 	.word	0xffffffff
	.align		4
        /*0008*/ 	.word	0x00000000
	.align		4
        /*000c*/ 	.word	0xfffffffe
	.align		4
        /*0010*/ 	.word	0x00000000
	.align		4
        /*0014*/ 	.word	0xfffffffd
	.align		4
        /*0018*/ 	.word	0x00000000
	.align		4
        /*001c*/ 	.word	0xfffffffc


//--------------------- .nv.constant4             --------------------------
	.section	.nv.constant4,"a",@progbits
	.align	8
	.align		8
.nv.constant4:
        /*0000*/ 	.dword	_ZN39_INTERNAL_d0f55388_4_k_cu_3800de6e_27934cuda3std3__45__cpo5beginE
	.align		8
        /*0008*/ 	.dword	_ZN39_INTERNAL_d0f55388_4_k_cu_3800de6e_27934cuda3std3__45__cpo3endE
	.align		8
        /*0010*/ 	.dword	_ZN39_INTERNAL_d0f55388_4_k_cu_3800de6e_27934cuda3std3__45__cpo6cbeginE
	.align		8
        /*0018*/ 	.dword	_ZN39_INTERNAL_d0f55388_4_k_cu_3800de6e_27934cuda3std3__45__cpo4cendE
	.align		8
        /*0020*/ 	.dword	_ZN39_INTERNAL_d0f55388_4_k_cu_3800de6e_27934cuda3std3__441_GLOBAL__N__d0f55388_4_k_cu_3800de6e_27936ignoreE
	.align		8
        /*0028*/ 	.dword	_ZN39_INTERNAL_d0f55388_4_k_cu_3800de6e_27934cuda3std3__419piecewise_constructE
	.align		8
        /*0030*/ 	.dword	_ZN39_INTERNAL_d0f55388_4_k_cu_3800de6e_27934cuda3std3__48in_placeE
	.align		8
        /*0038*/ 	.dword	_ZN39_INTERNAL_d0f55388_4_k_cu_3800de6e_27934cuda3std6ranges3__45__cpo4swapE
	.align		8
        /*0040*/ 	.dword	_ZN39_INTERNAL_d0f55388_4_k_cu_3800de6e_27934cuda3std6ranges3__45__cpo9iter_moveE
	.align		8
        /*0048*/ 	.dword	_ZN39_INTERNAL_d0f55388_4_k_cu_3800de6e_27934cute7productE
	.align		8
        /*0050*/ 	.dword	_ZN39_INTERNAL_d0f55388_4_k_cu_3800de6e_27934cute1_E


//--------------------- .text._ZN7cutlass13device_kernelINS_4gemm6kernel13GemmUniversalIN4cute5tupleIJiiiiEEENS1_10collective13CollectiveMmaINS1_40MainloopSm90TmaGmmaWarpSpecializedSparseILi2ENS5_IJNS4_1CILi2EEENSA_ILi1EEESC_EEENS1_35KernelTmaWarpSpecializedCooperativeEEENS5_IJNSA_ILi256EEESG_NSA_ILi128EEEEEENS_6half_tENS5_IJNS4_6LayoutINS5_IJiNS5_IJSB_iEEEiEEENS5_IJlNS5_IJSC_SB_EEElEEEEENSK_INS5_IJNS5_IJNS5_IJNSA_ILi8EEESB_NSA_ILi4EEEEEEiEEENS5_IJNS5_IJNSA_ILi16EEESB_SR_EEEiEEEiEEENS5_IJNS5_IJNS5_IJSH_SU_NSA_ILi2048EEEEEENSA_ILi8192EEEEEENS5_IJNS5_IJSC_NSA_ILi1024EEENSA_ILi32EEEEEElEEElEEEEEEEESJ_NS5_IJlSC_lEEENS4_8TiledMMAINS4_8MMA_AtomIJNS4_4SM904GMMA6SPARSE27GMMA_64x256x32_F32F16F16_SSILNS1D_5MajorE0ELS1G_0ELNS1D_7ScaleInE1ELS1H_1ELNS1D_9SparseSelE0EEEEEENSK_ISD_NS5_IJSC_NSA_ILi0EEES1L_EEEEENS5_IJNS4_10UnderscoreES1O_S1O_EEEEENS4_13SM90_TMA_LOADENS4_14ComposedLayoutINS4_7SwizzleILi3ELi4ELi3EEENS4_25smem_sparse_ptr_flag_bitsILi2ELi16EEENSK_INS5_IJNS5_IJSC_SQ_EEENS5_IJSB_NSA_ILi64EEEEEEEEENS5_IJNS5_IJS1L_SH_EEESN_EEEEEEEvNS4_8identityENS4_23SM90_TMA_LOAD_MULTICASTENS1S_IS1U_NS4_18smem_ptr_flag_bitsILi16EEENSK_INS5_IJSQ_S1Y_EEENS5_IJS1Y_SC_EEEEEEEvS25_EENS_8epilogue10collective6detail29Sm90TmaWarpSpecializedAdapterINS2F_15DefaultEpilogueIfNS5_IJSC_llEEES2J_NS2E_6thread17LinearCombinationIfLi1EffLNS2K_9ScaleType4KindE0ELNS_15FloatRoundStyleE2EfEENS1_15EpilogueDefaultEEEEEvvEEEEvNT_6ParamsE --------------------------
	.section	.text._ZN7cutlass13device_kernelINS_4gemm6kernel13GemmUniversalIN4cute5tupleIJiiiiEEENS1_10collective13CollectiveMmaINS1_40MainloopSm90TmaGmmaWarpSpecializedSparseILi2ENS5_IJNS4_1CILi2EEENSA_ILi1EEESC_EEENS1_35KernelTmaWarpSpecializedCooperativeEEENS5_IJNSA_ILi256EEESG_NSA_ILi128EEEEEENS_6half_tENS5_IJNS4_6LayoutINS5_IJiNS5_IJSB_iEEEiEEENS5_IJlNS5_IJSC_SB_EEElEEEEENSK_INS5_IJNS5_IJNS5_IJNSA_ILi8EEESB_NSA_ILi4EEEEEEiEEENS5_IJNS5_IJNSA_ILi16EEESB_SR_EEEiEEEiEEENS5_IJNS5_IJNS5_IJSH_SU_NSA_ILi2048EEEEEENSA_ILi8192EEEEEENS5_IJNS5_IJSC_NSA_ILi1024EEENSA_ILi32EEEEEElEEElEEEEEEEESJ_NS5_IJlSC_lEEENS4_8TiledMMAINS4_8MMA_AtomIJNS4_4SM904GMMA6SPARSE27GMMA_64x256x32_F32F16F16_SSILNS1D_5MajorE0ELS1G_0ELNS1D_7ScaleInE1ELS1H_1ELNS1D_9SparseSelE0EEEEEENSK_ISD_NS5_IJSC_NSA_ILi0EEES1L_EEEEENS5_IJNS4_10UnderscoreES1O_S1O_EEEEENS4_13SM90_TMA_LOADENS4_14ComposedLayoutINS4_7SwizzleILi3ELi4ELi3EEENS4_25smem_sparse_ptr_flag_bitsILi2ELi16EEENSK_INS5_IJNS5_IJSC_SQ_EEENS5_IJSB_NSA_ILi64EEEEEEEEENS5_IJNS5_IJS1L_SH_EEESN_EEEEEEEvNS4_8identityENS4_23SM90_TMA_LOAD_MULTICASTENS1S_IS1U_NS4_18smem_ptr_flag_bitsILi16EEENSK_INS5_IJSQ_S1Y_EEENS5_IJS1Y_SC_EEEEEEEvS25_EENS_8epilogue10collective6detail29Sm90TmaWarpSpecializedAdapterINS2F_15DefaultEpilogueIfNS5_IJSC_llEEES2J_NS2E_6thread17LinearCombinationIfLi1EffLNS2K_9ScaleType4KindE0ELNS_15FloatRoundStyleE2EfEENS1_15EpilogueDefaultEEEEEvvEEEEvNT_6ParamsE,"ax",@progbits
	.align	128
.text._ZN7cutlass13device_kernelINS_4gemm6kernel13GemmUniversalIN4cute5tupleIJiiiiEEENS1_10collective13CollectiveMmaINS1_40MainloopSm90TmaGmmaWarpSpecializedSparseILi2ENS5_IJNS4_1CILi2EEENSA_ILi1EEESC_EEENS1_35KernelTmaWarpSpecializedCooperativeEEENS5_IJNSA_ILi256EEESG_NSA_ILi128EEEEEENS_6half_tENS5_IJNS4_6LayoutINS5_IJiNS5_IJSB_iEEEiEEENS5_IJlNS5_IJSC_SB_EEElEEEEENSK_INS5_IJNS5_IJNS5_IJNSA_ILi8EEESB_NSA_ILi4EEEEEEiEEENS5_IJNS5_IJNSA_ILi16EEESB_SR_EEEiEEEiEEENS5_IJNS5_IJNS5_IJSH_SU_NSA_ILi2048EEEEEENSA_ILi8192EEEEEENS5_IJNS5_IJSC_NSA_ILi1024EEENSA_ILi32EEEEEElEEElEEEEEEEESJ_NS5_IJlSC_lEEENS4_8TiledMMAINS4_8MMA_AtomIJNS4_4SM904GMMA6SPARSE27GMMA_64x256x32_F32F16F16_SSILNS1D_5MajorE0ELS1G_0ELNS1D_7ScaleInE1ELS1H_1ELNS1D_9SparseSelE0EEEEEENSK_ISD_NS5_IJSC_NSA_ILi0EEES1L_EEEEENS5_IJNS4_10UnderscoreES1O_S1O_EEEEENS4_13SM90_TMA_LOADENS4_14ComposedLayoutINS4_7SwizzleILi3ELi4ELi3EEENS4_25smem_sparse_ptr_flag_bitsILi2ELi16EEENSK_INS5_IJNS5_IJSC_SQ_EEENS5_IJSB_NSA_ILi64EEEEEEEEENS5_IJNS5_IJS1L_SH_EEESN_EEEEEEEvNS4_8identityENS4_23SM90_TMA_LOAD_MULTICASTENS1S_IS1U_NS4_18smem_ptr_flag_bitsILi16EEENSK_INS5_IJSQ_S1Y_EEENS5_IJS1Y_SC_EEEEEEEvS25_EENS_8epilogue10collective6detail29Sm90TmaWarpSpecializedAdapterINS2F_15DefaultEpilogueIfNS5_IJSC_llEEES2J_NS2E_6thread17LinearCombinationIfLi1EffLNS2K_9ScaleType4KindE0ELNS_15FloatRoundStyleE2EfEENS1_15EpilogueDefaultEEEEEvvEEEEvNT_6ParamsE:
        .type           _ZN7cutlass13device_kernelINS_4gemm6kernel13GemmUniversalIN4cute5tupleIJiiiiEEENS1_10collective13CollectiveMmaINS1_40MainloopSm90TmaGmmaWarpSpecializedSparseILi2ENS5_IJNS4_1CILi2EEENSA_ILi1EEESC_EEENS1_35KernelTmaWarpSpecializedCooperativeEEENS5_IJNSA_ILi256EEESG_NSA_ILi128EEEEEENS_6half_tENS5_IJNS4_6LayoutINS5_IJiNS5_IJSB_iEEEiEEENS5_IJlNS5_IJSC_SB_EEElEEEEENSK_INS5_IJNS5_IJNS5_IJNSA_ILi8EEESB_NSA_ILi4EEEEEEiEEENS5_IJNS5_IJNSA_ILi16EEESB_SR_EEEiEEEiEEENS5_IJNS5_IJNS5_IJSH_SU_NSA_ILi2048EEEEEENSA_ILi8192EEEEEENS5_IJNS5_IJSC_NSA_ILi1024EEENSA_ILi32EEEEEElEEElEEEEEEEESJ_NS5_IJlSC_lEEENS4_8TiledMMAINS4_8MMA_AtomIJNS4_4SM904GMMA6SPARSE27GMMA_64x256x32_F32F16F16_SSILNS1D_5MajorE0ELS1G_0ELNS1D_7ScaleInE1ELS1H_1ELNS1D_9SparseSelE0EEEEEENSK_ISD_NS5_IJSC_NSA_ILi0EEES1L_EEEEENS5_IJNS4_10UnderscoreES1O_S1O_EEEEENS4_13SM90_TMA_LOADENS4_14ComposedLayoutINS4_7SwizzleILi3ELi4ELi3EEENS4_25smem_sparse_ptr_flag_bitsILi2ELi16EEENSK_INS5_IJNS5_IJSC_SQ_EEENS5_IJSB_NSA_ILi64EEEEEEEEENS5_IJNS5_IJS1L_SH_EEESN_EEEEEEEvNS4_8identityENS4_23SM90_TMA_LOAD_MULTICASTENS1S_IS1U_NS4_18smem_ptr_flag_bitsILi16EEENSK_INS5_IJSQ_S1Y_EEENS5_IJS1Y_SC_EEEEEEEvS25_EENS_8epilogue10collective6detail29Sm90TmaWarpSpecializedAdapterINS2F_15DefaultEpilogueIfNS5_IJSC_llEEES2J_NS2E_6thread17LinearCombinationIfLi1EffLNS2K_9ScaleType4KindE0ELNS_15FloatRoundStyleE2EfEENS1_15EpilogueDefaultEEEEEvvEEEEvNT_6ParamsE,@function
        .size           _ZN7cutlass13device_kernelINS_4gemm6kernel13GemmUniversalIN4cute5tupleIJiiiiEEENS1_10collective13CollectiveMmaINS1_40MainloopSm90TmaGmmaWarpSpecializedSparseILi2ENS5_IJNS4_1CILi2EEENSA_ILi1EEESC_EEENS1_35KernelTmaWarpSpecializedCooperativeEEENS5_IJNSA_ILi256EEESG_NSA_ILi128EEEEEENS_6half_tENS5_IJNS4_6LayoutINS5_IJiNS5_IJSB_iEEEiEEENS5_IJlNS5_IJSC_SB_EEElEEEEENSK_INS5_IJNS5_IJNS5_IJNSA_ILi8EEESB_NSA_ILi4EEEEEEiEEENS5_IJNS5_IJNSA_ILi16EEESB_SR_EEEiEEEiEEENS5_IJNS5_IJNS5_IJSH_SU_NSA_ILi2048EEEEEENSA_ILi8192EEEEEENS5_IJNS5_IJSC_NSA_ILi1024EEENSA_ILi32EEEEEElEEElEEEEEEEESJ_NS5_IJlSC_lEEENS4_8TiledMMAINS4_8MMA_AtomIJNS4_4SM904GMMA6SPARSE27GMMA_64x256x32_F32F16F16_SSILNS1D_5MajorE0ELS1G_0ELNS1D_7ScaleInE1ELS1H_1ELNS1D_9SparseSelE0EEEEEENSK_ISD_NS5_IJSC_NSA_ILi0EEES1L_EEEEENS5_IJNS4_10UnderscoreES1O_S1O_EEEEENS4_13SM90_TMA_LOADENS4_14ComposedLayoutINS4_7SwizzleILi3ELi4ELi3EEENS4_25smem_sparse_ptr_flag_bitsILi2ELi16EEENSK_INS5_IJNS5_IJSC_SQ_EEENS5_IJSB_NSA_ILi64EEEEEEEEENS5_IJNS5_IJS1L_SH_EEESN_EEEEEEEvNS4_8identityENS4_23SM90_TMA_LOAD_MULTICASTENS1S_IS1U_NS4_18smem_ptr_flag_bitsILi16EEENSK_INS5_IJSQ_S1Y_EEENS5_IJS1Y_SC_EEEEEEEvS25_EENS_8epilogue10collective6detail29Sm90TmaWarpSpecializedAdapterINS2F_15DefaultEpilogueIfNS5_IJSC_llEEES2J_NS2E_6thread17LinearCombinationIfLi1EffLNS2K_9ScaleType4KindE0ELNS_15FloatRoundStyleE2EfEENS1_15EpilogueDefaultEEEEEvvEEEEvNT_6ParamsE,(.L_x_444 - _ZN7cutlass13device_kernelINS_4gemm6kernel13GemmUniversalIN4cute5tupleIJiiiiEEENS1_10collective13CollectiveMmaINS1_40MainloopSm90TmaGmmaWarpSpecializedSparseILi2ENS5_IJNS4_1CILi2EEENSA_ILi1EEESC_EEENS1_35KernelTmaWarpSpecializedCooperativeEEENS5_IJNSA_ILi256EEESG_NSA_ILi128EEEEEENS_6half_tENS5_IJNS4_6LayoutINS5_IJiNS5_IJSB_iEEEiEEENS5_IJlNS5_IJSC_SB_EEElEEEEENSK_INS5_IJNS5_IJNS5_IJNSA_ILi8EEESB_NSA_ILi4EEEEEEiEEENS5_IJNS5_IJNSA_ILi16EEESB_SR_EEEiEEEiEEENS5_IJNS5_IJNS5_IJSH_SU_NSA_ILi2048EEEEEENSA_ILi8192EEEEEENS5_IJNS5_IJSC_NSA_ILi1024EEENSA_ILi32EEEEEElEEElEEEEEEEESJ_NS5_IJlSC_lEEENS4_8TiledMMAINS4_8MMA_AtomIJNS4_4SM904GMMA6SPARSE27GMMA_64x256x32_F32F16F16_SSILNS1D_5MajorE0ELS1G_0ELNS1D_7ScaleInE1ELS1H_1ELNS1D_9SparseSelE0EEEEEENSK_ISD_NS5_IJSC_NSA_ILi0EEES1L_EEEEENS5_IJNS4_10UnderscoreES1O_S1O_EEEEENS4_13SM90_TMA_LOADENS4_14ComposedLayoutINS4_7SwizzleILi3ELi4ELi3EEENS4_25smem_sparse_ptr_flag_bitsILi2ELi16EEENSK_INS5_IJNS5_IJSC_SQ_EEENS5_IJSB_NSA_ILi64EEEEEEEEENS5_IJNS5_IJS1L_SH_EEESN_EEEEEEEvNS4_8identityENS4_23SM90_TMA_LOAD_MULTICASTENS1S_IS1U_NS4_18smem_ptr_flag_bitsILi16EEENSK_INS5_IJSQ_S1Y_EEENS5_IJS1Y_SC_EEEEEEEvS25_EENS_8epilogue10collective6detail29Sm90TmaWarpSpecializedAdapterINS2F_15DefaultEpilogueIfNS5_IJSC_llEEES2J_NS2E_6thread17LinearCombinationIfLi1EffLNS2K_9ScaleType4KindE0ELNS_15FloatRoundStyleE2EfEENS1_15EpilogueDefaultEEEEEvvEEEEvNT_6ParamsE)
        .other          _ZN7cutlass13device_kernelINS_4gemm6kernel13GemmUniversalIN4cute5tupleIJiiiiEEENS1_10collective13CollectiveMmaINS1_40MainloopSm90TmaGmmaWarpSpecializedSparseILi2ENS5_IJNS4_1CILi2EEENSA_ILi1EEESC_EEENS1_35KernelTmaWarpSpecializedCooperativeEEENS5_IJNSA_ILi256EEESG_NSA_ILi128EEEEEENS_6half_tENS5_IJNS4_6LayoutINS5_IJiNS5_IJSB_iEEEiEEENS5_IJlNS5_IJSC_SB_EEElEEEEENSK_INS5_IJNS5_IJNS5_IJNSA_ILi8EEESB_NSA_ILi4EEEEEEiEEENS5_IJNS5_IJNSA_ILi16EEESB_SR_EEEiEEEiEEENS5_IJNS5_IJNS5_IJSH_SU_NSA_ILi2048EEEEEENSA_ILi8192EEEEEENS5_IJNS5_IJSC_NSA_ILi1024EEENSA_ILi32EEEEEElEEElEEEEEEEESJ_NS5_IJlSC_lEEENS4_8TiledMMAINS4_8MMA_AtomIJNS4_4SM904GMMA6SPARSE27GMMA_64x256x32_F32F16F16_SSILNS1D_5MajorE0ELS1G_0ELNS1D_7ScaleInE1ELS1H_1ELNS1D_9SparseSelE0EEEEEENSK_ISD_NS5_IJSC_NSA_ILi0EEES1L_EEEEENS5_IJNS4_10UnderscoreES1O_S1O_EEEEENS4_13SM90_TMA_LOADENS4_14ComposedLayoutINS4_7SwizzleILi3ELi4ELi3EEENS4_25smem_sparse_ptr_flag_bitsILi2ELi16EEENSK_INS5_IJNS5_IJSC_SQ_EEENS5_IJSB_NSA_ILi64EEEEEEEEENS5_IJNS5_IJS1L_SH_EEESN_EEEEEEEvNS4_8identityENS4_23SM90_TMA_LOAD_MULTICASTENS1S_IS1U_NS4_18smem_ptr_flag_bitsILi16EEENSK_INS5_IJSQ_S1Y_EEENS5_IJS1Y_SC_EEEEEEEvS25_EENS_8epilogue10collective6detail29Sm90TmaWarpSpecializedAdapterINS2F_15DefaultEpilogueIfNS5_IJSC_llEEES2J_NS2E_6thread17LinearCombinationIfLi1EffLNS2K_9ScaleType4KindE0ELNS_15FloatRoundStyleE2EfEENS1_15EpilogueDefaultEEEEEvvEEEEvNT_6ParamsE,@"STO_CUDA_ENTRY STV_DEFAULT"
_ZN7cutlass13device_kernelINS_4gemm6kernel13GemmUniversalIN4cute5tupleIJiiiiEEENS1_10collective13CollectiveMmaINS1_40MainloopSm90TmaGmmaWarpSpecializedSparseILi2ENS5_IJNS4_1CILi2EEENSA_ILi1EEESC_EEENS1_35KernelTmaWarpSpecializedCooperativeEEENS5_IJNSA_ILi256EEESG_NSA_ILi128EEEEEENS_6half_tENS5_IJNS4_6LayoutINS5_IJiNS5_IJSB_iEEEiEEENS5_IJlNS5_IJSC_SB_EEElEEEEENSK_INS5_IJNS5_IJNS5_IJNSA_ILi8EEESB_NSA_ILi4EEEEEEiEEENS5_IJNS5_IJNSA_ILi16EEESB_SR_EEEiEEEiEEENS5_IJNS5_IJNS5_IJSH_SU_NSA_ILi2048EEEEEENSA_ILi8192EEEEEENS5_IJNS5_IJSC_NSA_ILi1024EEENSA_ILi32EEEEEElEEElEEEEEEEESJ_NS5_IJlSC_lEEENS4_8TiledMMAINS4_8MMA_AtomIJNS4_4SM904GMMA6SPARSE27GMMA_64x256x32_F32F16F16_SSILNS1D_5MajorE0ELS1G_0ELNS1D_7ScaleInE1ELS1H_1ELNS1D_9SparseSelE0EEEEEENSK_ISD_NS5_IJSC_NSA_ILi0EEES1L_EEEEENS5_IJNS4_10UnderscoreES1O_S1O_EEEEENS4_13SM90_TMA_LOADENS4_14ComposedLayoutINS4_7SwizzleILi3ELi4ELi3EEENS4_25smem_sparse_ptr_flag_bitsILi2ELi16EEENSK_INS5_IJNS5_IJSC_SQ_EEENS5_IJSB_NSA_ILi64EEEEEEEEENS5_IJNS5_IJS1L_SH_EEESN_EEEEEEEvNS4_8identityENS4_23SM90_TMA_LOAD_MULTICASTENS1S_IS1U_NS4_18smem_ptr_flag_bitsILi16EEENSK_INS5_IJSQ_S1Y_EEENS5_IJS1Y_SC_EEEEEEEvS25_EENS_8epilogue10collective6detail29Sm90TmaWarpSpecializedAdapterINS2F_15DefaultEpilogueIfNS5_IJSC_llEEES2J_NS2E_6thread17LinearCombinationIfLi1EffLNS2K_9ScaleType4KindE0ELNS_15FloatRoundStyleE2EfEENS1_15EpilogueDefaultEEEEEvvEEEEvNT_6ParamsE:
[----:B------:R-:W0:Y:S02]  /*0000*/  LDC R1, c[0x0][0x28] ;  /* 0x00000a00ff017b82 */ /* 0x000e240000000800 */
[----:B0-----:R-:W-:Y:S01]  /*0010*/  VIADD R1, R1, 0xfffff598 ;  /* 0xfffff59801017836 */ /* 0x001fe20000000000 */
[----:B------:R-:W0:Y:S01]  /*0020*/  S2R R4, SR_TID.X ;  /* 0x0000000000047919 */ /* 0x000e220000002100 */
[----:B------:R-:W-:Y:S01]  /*0030*/  ELECT P0, URZ, PT ;  /* 0x00000000003f782f */ /* 0x000fe20003800000 */
[----:B------:R-:W-:Y:S01]  /*0040*/  BSSY B0, `(.L_x_0) ;  /* 0x0000018000007945 */ /* 0x000fe20003800000 */
[--C-:B0-----:R-:W-:Y:S02]  /*0050*/  SHF.R.U32.HI R0, RZ, 0x5, R4.reuse ;  /* 0x00000005ff007819 */ /* 0x101fe40000011604 */
[----:B------:R-:W-:-:S03]  /*0060*/  SHF.R.U32.HI R2, RZ, 0x7, R4 ;  /* 0x00000007ff027819 */ /* 0x000fc60000011604 */
[----:B------:R-:W0:Y:S04]  /*0070*/  SHFL.IDX PT, R3, R0, RZ, 0x1f ;  /* 0x00001fff00037589 */ /* 0x000e2800000e0000 */
[----:B------:R-:W1:Y:S01]  /*0080*/  SHFL.IDX PT, R2, R2, RZ, 0x1f ;  /* 0x00001fff02027589 */ /* 0x000e6200000e0000 */
[----:B0-----:R-:W-:Y:S02]  /*0090*/  R2UR UR8, R3 ;  /* 0x00000000030872ca */ /* 0x001fe400000e0000 */
[----:B-1----:R-:W-:-:S11]  /*00a0*/  R2UR UR5, R2 ;  /* 0x00000000020572ca */ /* 0x002fd600000e0000 */
[----:B------:R-:W-:Y:S02]  /*00b0*/  USHF.R.S32.HI UR4, URZ, 0x1f, UR8 ;  /* 0x0000001f3f047899 */ /* 0x000fe40008011408 */
[----:B------:R-:W-:Y:S02]  /*00c0*/  ISETP.NE.OR P0, PT, RZ, UR8, !P0 ;  /* 0x00000008ff007c0c */ /* 0x000fe4000c705670 */
[----:B------:R-:W-:-:S04]  /*00d0*/  ULEA.HI UR4, UR4, UR8, URZ, 0x2 ;  /* 0x0000000804047291 */ /* 0x000fc8000f8f103f */
[----:B------:R-:W-:-:S04]  /*00e0*/  ULOP3.LUT UR4, UR4, 0xfffffffc, URZ, 0xc0, !UPT ;  /* 0xfffffffc04047892 */ /* 0x000fc8000f8ec03f */
[----:B------:R-:W-:-:S03]  /*00f0*/  UIADD3 UR8, UR8, -UR4, URZ ;  /* 0x8000000408087290 */ /* 0x000fc6000fffe03f */
[----:B------:R-:W-:Y:S09]  /*0100*/  @P0 BRA `(.L_x_1) ;  /* 0x00000000002c0947 */ /* 0x000ff20003800000 */
[----:B------:R-:W-:Y:S02]  /*0110*/  ULDC.64 UR6, c[0x0][0x198] ;  /* 0x0000660000067ab9 */ /* 0x000fe40000000a00 */
[----:B------:R-:W-:Y:S02]  /*0120*/  UIADD3 UR10, UP0, UR6, 0xf0, URZ ;  /* 0x000000f0060a7890 */ /* 0x000fe4000ff1e03f */
[----:B------:R-:W-:Y:S02]  /*0130*/  UIADD3 UR12, UP1, UR6, 0x1f0, URZ ;  /* 0x000001f0060c7890 */ /* 0x000fe4000ff3e03f */
[----:B------:R-:W-:Y:S02]  /*0140*/  UIADD3 UR6, UP2, UR6, 0x2f0, URZ ;  /* 0x000002f006067890 */ /* 0x000fe4000ff5e03f */
[----:B------:R-:W-:Y:S02]  /*0150*/  UIADD3.X UR11, URZ, UR7, URZ, UP0, !UPT ;  /* 0x000000073f0b7290 */ /* 0x000fe400087fe43f */
[----:B------:R-:W-:-:S02]  /*0160*/  UIADD3.X UR13, URZ, UR7, URZ, UP1, !UPT ;  /* 0x000000073f0d7290 */ /* 0x000fc40008ffe43f */
[----:B------:R-:W-:-:S05]  /*0170*/  UIADD3.X UR7, URZ, UR7, URZ, UP2, !UPT ;  /* 0x000000073f077290 */ /* 0x000fca00097fe43f */
[----:B------:R0:W-:Y:S02]  /*0180*/  UTMACCTL.PF [UR10] ;  /* 0x000000000a0079b9 */ /* 0x0001e40008040000 */
[----:B------:R0:W-:Y:S02]  /*0190*/  UTMACCTL.PF [UR12] ;  /* 0x000000000c0079b9 */ /* 0x0001e40008040000 */
[----:B------:R0:W-:Y:S02]  /*01a0*/  UTMACCTL.PF [UR6] ;  /* 0x00000000060079b9 */ /* 0x0001e40008040000 */
[----:B0-----:R-:W-:Y:S01]  /*01b0*/  NOP ;  /* 0x0000000000007918 */ /* 0x001fe20000000000 */
.L_x_1:
[----:B------:R-:W-:Y:S05]  /*01c0*/  BSYNC B0 ;  /* 0x0000000000007941 */ /* 0x000fea0003800000 */
.L_x_0:
[----:B------:R-:W0:Y:S01]  /*01d0*/  SHFL.IDX PT, R2, R0, RZ, 0x1f ;  /* 0x00001fff00027589 */ /* 0x000e2200000e0000 */
[----:B------:R-:W-:Y:S01]  /*01e0*/  UISETP.NE.AND UP0, UPT, UR8, 0x3, UPT ;  /* 0x000000030800788c */ /* 0x000fe2000bf05270 */
[----:B------:R-:W-:Y:S01]  /*01f0*/  ISETP.NE.AND P1, PT, RZ, UR5, PT ;  /* 0x00000005ff007c0c */ /* 0x000fe2000bf25270 */
[----:B------:R-:W-:Y:S02]  /*0200*/  UIADD3 UR17, UR5, -0x1, URZ ;  /* 0xffffffff05117890 */ /* 0x000fe4000fffe03f */
[----:B------:R-:W-:Y:S02]  /*0210*/  UISETP.EQ.OR UP0, UPT, UR8, URZ, !UP0 ;  /* 0x0000003f0800728c */ /* 0x000fe4000c702670 */
[----:B------:R-:W-:Y:S02]  /*0220*/  UISETP.GE.U32.AND UP1, UPT, UR17, 0x2, UPT ;  /* 0x000000021100788c */ /* 0x000fe4000bf26070 */
[----:B------:R-:W-:-:S04]  /*0230*/  UISETP.EQ.AND UP0, UPT, UR5, URZ, UP0 ;  /* 0x0000003f0500728c */ /* 0x000fc80008702270 */
[----:B------:R-:W-:-:S04]  /*0240*/  USEL UR6, URZ, 0x1, !UP0 ;  /* 0x000000013f067887 */ /* 0x000fc8000c000000 */
[----:B------:R-:W-:Y:S01]  /*0250*/  USEL UR6, UR6, 0x2, UP1 ;  /* 0x0000000206067887 */ /* 0x000fe20008800000 */
[----:B0-----:R-:W-:-:S13]  /*0260*/  ISETP.NE.AND P0, PT, R2, RZ, PT ;  /* 0x000000ff0200720c */ /* 0x001fda0003f05270 */
[----:B------:R-:W-:Y:S05]  /*0270*/  @P0 BRA `(.L_x_2) ;  /* 0x0000000000480947 */ /* 0x000fea0003800000 */
[----:B------:R-:W0:Y:S01]  /*0280*/  S2UR UR7, SR_CgaCtaId ;  /* 0x00000000000779c3 */ /* 0x000e220000008800 */
[----:B------:R-:W-:Y:S01]  /*0290*/  UMOV UR4, 0x400 ;  /* 0x0000040000047882 */ /* 0x000fe20000000000 */
[----:B------:R-:W-:Y:S01]  /*02a0*/  UMOV UR5, 0x1 ;  /* 0x0000000100057882 */ /* 0x000fe20000000000 */
[----:B------:R-:W-:Y:S01]  /*02b0*/  UMOV UR10, 0x4 ;  /* 0x00000004000a7882 */ /* 0x000fe20000000000 */
[----:B------:R-:W-:Y:S01]  /*02c0*/  ELECT P0, URZ, PT ;  /* 0x00000000003f782f */ /* 0x000fe20003800000 */
[----:B------:R-:W-:-:S04]  /*02d0*/  UIADD3 UR10, -UR10, 0x100000, URZ ;  /* 0x001000000a0a7890 */ /* 0x000fc8000fffe13f */
[----:B------:R-:W-:Y:S02]  /*02e0*/  USHF.L.U32 UR11, UR10, 0xb, URZ ;  /* 0x0000000b0a0b7899 */ /* 0x000fe4000800063f */
[----:B------:R-:W-:Y:S02]  /*02f0*/  USHF.L.U32 UR10, UR10, 0x1, URZ ;  /* 0x000000010a0a7899 */ /* 0x000fe4000800063f */
[----:B0-----:R-:W-:Y:S02]  /*0300*/  ULEA UR7, UR7, UR4, 0x18 ;  /* 0x0000000407077291 */ /* 0x001fe4000f8ec03f */
[----:B------:R-:W-:-:S04]  /*0310*/  UIADD3 UR4, -UR5, 0x100000, URZ ;  /* 0x0010000005047890 */ /* 0x000fc8000fffe13f */
[----:B------:R-:W-:Y:S02]  /*0320*/  USHF.L.U32 UR5, UR4, 0xb, URZ ;  /* 0x0000000b04057899 */ /* 0x000fe4000800063f */
[----:B------:R-:W-:Y:S01]  /*0330*/  USHF.L.U32 UR4, UR4, 0x1, URZ ;  /* 0x0000000104047899 */ /* 0x000fe2000800063f */
[----:B------:R-:W0:Y:S11]  /*0340*/  FENCE.VIEW.ASYNC.S ;  /* 0x00000000000073c6 */ /* 0x000e360000000000 */
[----:B0-----:R0:W1:Y:S01]  /*0350*/  SYNCS.EXCH.64 URZ, [UR7], UR4 ;  /* 0x00000004073f75b2 */ /* 0x0010620008000100 */
[----:B------:R0:W2:Y:S01]  /*0360*/  SYNCS.EXCH.64 URZ, [UR7+0x10], UR10 ;  /* 0x0000100a073f75b2 */ /* 0x0000a20008000100 */
[----:B------:R0:W3:Y:S01]  /*0370*/  SYNCS.EXCH.64 URZ, [UR7+0x8], UR4 ;  /* 0x00000804073f75b2 */ /* 0x0000e20008000100 */
[----:B------:R0:W4:Y:S01]  /*0380*/  SYNCS.EXCH.64 URZ, [UR7+0x18], UR10 ;  /* 0x0000180a073f75b2 */ /* 0x0001220008000100 */
[----:B------:R-:W-:Y:S01]  /*0390*/  NOP ;  /* 0x0000000000007918 */ /* 0x000fe20000000000 */
.L_x_2:
[----:B------:R-:W5:Y:S01]  /*03a0*/  S2UR UR14, SR_CTAID.X ;  /* 0x00000000000e79c3 */ /* 0x000f620000002500 */
[----:B------:R-:W1:Y:S01]  /*03b0*/  SHFL.IDX PT, R0, R0, RZ, 0x1f ;  /* 0x00001fff00007589 */ /* 0x000e6200000e0000 */
[----:B------:R-:W-:Y:S02]  /*03c0*/  SHF.R.S32.HI R3, RZ, 0x1f, R4 ;  /* 0x0000001fff037819 */ /* 0x000fe40000011404 */
[----:B------:R-:W-:Y:S02]  /*03d0*/  ELECT P0, URZ, PT ;  /* 0x00000000003f782f */ /* 0x000fe40003800000 */
[----:B------:R-:W-:Y:S01]  /*03e0*/  SHF.R.S32.HI R7, RZ, 0x1f, R2 ;  /* 0x0000001fff077819 */ /* 0x000fe20000011402 */
[----:B0-----:R-:W-:Y:S01]  /*03f0*/  ULDC UR4, c[0x0][0x150] ;  /* 0x0000540000047ab9 */ /* 0x001fe20000000800 */
[----:B------:R-:W-:Y:S01]  /*0400*/  LEA.HI R3, R3, R4, RZ, 0x7 ;  /* 0x0000000403037211 */ /* 0x000fe200078f38ff */
[----:B------:R-:W-:Y:S01]  /*0410*/  ULDC UR7, c[0x0][0x144] ;  /* 0x0000510000077ab9 */ /* 0x000fe20000000800 */
[----:B------:R-:W0:Y:S01]  /*0420*/  S2UR UR9, SR_CTAID.Y ;  /* 0x00000000000979c3 */ /* 0x000e220000002600 */
[----:B------:R-:W-:Y:S01]  /*0430*/  LEA.HI R7, R7, R2, RZ, 0x2 ;  /* 0x0000000207077211 */ /* 0x000fe200078f10ff */
[----:B------:R-:W-:Y:S01]  /*0440*/  UMOV UR5, 0x20 ;  /* 0x0000002000057882 */ /* 0x000fe20000000000 */
[----:B------:R-:W-:Y:S01]  /*0450*/  LOP3.LUT R3, R3, 0xffffff80, RZ, 0xc0, !PT ;  /* 0xffffff8003037812 */ /* 0x000fe200078ec0ff */
[----:B------:R-:W-:Y:S01]  /*0460*/  NOP ;  /* 0x0000000000007918 */ /* 0x000fe20000000000 */
[----:B------:R-:W-:Y:S01]  /*0470*/  LOP3.LUT R7, R7, 0x3ffffffc, RZ, 0xc0, !PT ;  /* 0x3ffffffc07077812 */ /* 0x000fe200078ec0ff */
[----:B------:R-:W-:Y:S01]  /*0480*/  NOP ;  /* 0x0000000000007918 */ /* 0x000fe20000000000 */
[----:B------:R-:W-:Y:S01]  /*0490*/  MOV R161, 0x1 ;  /* 0x0000000100a17802 */ /* 0x000fe20000000f00 */
[----:B------:R-:W-:Y:S01]  /*04a0*/  IMAD.IADD R3, R4, 0x1, -R3 ;  /* 0x0000000104037824 */ /* 0x000fe200078e0a03 */
[----:B------:R-:W-:-:S04]  /*04b0*/  IADD3 R2, R2, -R7, RZ ;  /* 0x8000000702027210 */ /* 0x000fc80007ffe0ff */
[----:B------:R-:W-:Y:S02]  /*04c0*/  SHF.R.S32.HI R4, RZ, 0x1f, R3 ;  /* 0x0000001fff047819 */ /* 0x000fe40000011403 */
[----:B-----5:R-:W-:Y:S02]  /*04d0*/  I2FP.F32.U32 R5, UR14 ;  /* 0x0000000e00057c45 */ /* 0x020fe40008201000 */
[----:B-1----:R-:W-:Y:S02]  /*04e0*/  ISETP.NE.OR P0, PT, R0, RZ, !P0 ;  /* 0x000000ff0000720c */ /* 0x002fe40004705670 */
[----:B------:R-:W-:Y:S01]  /*04f0*/  LEA.HI R4, R4, R3, RZ, 0x3 ;  /* 0x0000000304047211 */ /* 0x000fe200078f18ff */
[----:B------:R-:W-:Y:S01]  /*0500*/  FMUL R6, R5, UR4 ;  /* 0x0000000405067c20 */ /* 0x000fe20008400000 */
[----:B------:R-:W-:Y:S02]  /*0510*/  ULDC UR4, c[0x0][0x154] ;  /* 0x0000550000047ab9 */ /* 0x000fe40000000800 */
[----:B------:R-:W-:-:S02]  /*0520*/  SHF.R.S32.HI R0, RZ, 0x3, R4 ;  /* 0x00000003ff007819 */ /* 0x000fc40000011404 */
[----:B------:R-:W-:Y:S01]  /*0530*/  SHF.R.S32.HI R5, RZ, 0x1f, R4 ;  /* 0x0000001fff057819 */ /* 0x000fe20000011404 */
[----:B------:R-:W1:Y:S01]  /*0540*/  F2I.U32.TRUNC.NTZ R6, R6 ;  /* 0x0000000600067305 */ /* 0x000e62000020f000 */
[----:B0-----:R-:W-:Y:S01]  /*0550*/  I2FP.F32.U32 R8, UR9 ;  /* 0x0000000900087c45 */ /* 0x001fe20008201000 */
[----:B------:R-:W0:Y:S01]  /*0560*/  LDC R4, c[0x0][0x140] ;  /* 0x00005000ff047b82 */ /* 0x000e220000000800 */
[----:B------:R-:W-:Y:S01]  /*0570*/  LEA.HI R5, R5, R0, RZ, 0x2 ;  /* 0x0000000005057211 */ /* 0x000fe200078f10ff */
[----:B------:R-:W-:Y:S01]  /*0580*/  VOTEU.ALL UP0, P0 ;  /* 0x00000000003f7886 */ /* 0x000fe20000000000 */
[----:B------:R-:W-:Y:S01]  /*0590*/  VOTEU.ALL UP1, P0 ;  /* 0x00000000003f7886 */ /* 0x000fe20000020000 */
[----:B------:R-:W-:Y:S01]  /*05a0*/  FMUL R8, R8, UR4 ;  /* 0x0000000408087c20 */ /* 0x000fe20008400000 */
[----:B------:R-:W-:Y:S02]  /*05b0*/  LOP3.LUT R5, R5, 0xfffffffc, RZ, 0xc0, !PT ;  /* 0xfffffffc05057812 */ /* 0x000fe400078ec0ff */
[----:B------:R-:W-:Y:S01]  /*05c0*/  @!UP0 UMOV UR11, 0x400 ;  /* 0x00000400000b8882 */ /* 0x000fe20000000000 */
[----:B------:R-:W5:Y:S02]  /*05d0*/  @!UP0 S2UR UR12, SR_CgaCtaId ;  /* 0x00000000000c89c3 */ /* 0x000f640000008800 */
[----:B------:R-:W-:Y:S01]  /*05e0*/  IMAD.IADD R5, R0, 0x1, -R5 ;  /* 0x0000000100057824 */ /* 0x000fe200078e0a05 */
[----:B------:R-:W2:Y:S01]  /*05f0*/  F2I.U32.TRUNC.NTZ R8, R8 ;  /* 0x0000000800087305 */ /* 0x000ea2000020f000 */
[----:B-1----:R-:W-:-:S02]  /*0600*/  R2UR UR4, R6 ;  /* 0x00000000060472ca */ /* 0x002fc400000e0000 */
[----:B------:R-:W-:-:S05]  /*0610*/  IMAD R2, R2, 0x4, R5 ;  /* 0x0000000402027824 */ /* 0x000fca00078e0205 */
[----:B------:R-:W-:-:S04]  /*0620*/  LEA.HI R0, R2, R2, RZ, 0x1 ;  /* 0x0000000202007211 */ /* 0x000fc800078f08ff */
[----:B------:R-:W-:Y:S02]  /*0630*/  LOP3.LUT R5, R0, 0xfffffffe, RZ, 0xc0, !PT ;  /* 0xfffffffe00057812 */ /* 0x000fe400078ec0ff */
[----:B0-----:R-:W-:Y:S01]  /*0640*/  ISETP.EQ.U32.AND P4, PT, R4, 0x1, PT ;  /* 0x000000010400780c */ /* 0x001fe20003f82070 */
[----:B------:R-:W-:Y:S01]  /*0650*/  UIADD3 UR4, -UR4, URZ, URZ ;  /* 0x0000003f04047290 */ /* 0x000fe2000fffe13f */
[----:B--2---:R-:W-:Y:S01]  /*0660*/  R2UR UR10, R8 ;  /* 0x00000000080a72ca */ /* 0x004fe200000e0000 */
[----:B------:R-:W-:Y:S02]  /*0670*/  IMAD.IADD R5, R2, 0x1, -R5 ;  /* 0x0000000102057824 */ /* 0x000fe400078e0a05 */
[----:B------:R-:W-:Y:S02]  /*0680*/  UIMAD UR7, UR7, UR4, UR14 ;  /* 0x00000004070772a4 */ /* 0x000fe4000f8e020e */
[----:B------:R-:W-:-:S04]  /*0690*/  @!UP0 UIADD3 UR4, -UR5, 0x100000, URZ ;  /* 0x0010000005048890 */ /* 0x000fc8000fffe13f */
[----:B------:R-:W-:Y:S02]  /*06a0*/  @!UP0 USHF.L.U32 UR5, UR4, 0xb, URZ ;  /* 0x0000000b04058899 */ /* 0x000fe4000800063f */
[----:B------:R-:W-:Y:S02]  /*06b0*/  @!UP0 USHF.L.U32 UR4, UR4, 0x1, URZ ;  /* 0x0000000104048899 */ /* 0x000fe4000800063f */
[----:B-----5:R-:W-:Y:S01]  /*06c0*/  @!UP0 ULEA UR11, UR12, UR11, 0x18 ;  /* 0x0000000b0c0b8291 */ /* 0x020fe2000f8ec03f */
[----:B------:R-:W-:Y:S01]  /*06d0*/  ISETP.NE.AND P2, PT, R5, UR7, PT ;  /* 0x0000000705007c0c */ /* 0x000fe2000bf45270 */
[C---:B------:R-:W-:Y:S01]  /*06e0*/  IMAD.SHL.U32 R5, R2.reuse, 0x4, RZ ;  /* 0x0000000402057824 */ /* 0x040fe200078e00ff */
[----:B------:R-:W-:Y:S01]  /*06f0*/  VOTEU.ALL UP0, P0 ;  /* 0x00000000003f7886 */ /* 0x000fe20000000000 */
[----:B------:R-:W-:Y:S01]  /*0700*/  LOP3.LUT P0, RZ, R3, 0x7, RZ, 0xc0, !PT ;  /* 0x0000000703ff7812 */ /* 0x000fe2000780c0ff */
[----:B------:R-:W-:Y:S02]  /*0710*/  UIADD3 UR10, -UR10, URZ, URZ ;  /* 0x0000003f0a0a7290 */ /* 0x000fe4000fffe13f */
[----:B------:R-:W-:Y:S01]  /*0720*/  LOP3.LUT R160, R2, 0xc, R5, 0x78, !PT ;  /* 0x0000000c02a07812 */ /* 0x000fe200078e7805 */
[----:B------:R-:W0:Y:S04]  /*0730*/  FENCE.VIEW.ASYNC.S ;  /* 0x00000000000073c6 */ /* 0x000e280000000000 */
[----:B0-----:R-:W0:Y:S01]  /*0740*/  @!UP0 SYNCS.EXCH.64 URZ, [UR11+0x30], UR4 ;  /* 0x000030040b3f85b2 */ /* 0x001e220008000100 */
[----:B------:R-:W-:-:S02]  /*0750*/  ISETP.LT.U32.AND P0, PT, R160, 0x2, !P0 ;  /* 0x00000002a000780c */ /* 0x000fc40004701070 */
[----:B------:R-:W-:-:S04]  /*0760*/  @P2 LEA.HI R0, R160, R160, RZ, 0x1 ;  /* 0x000000a0a0002211 */ /* 0x000fc800078f08ff */
[----:B------:R-:W-:Y:S01]  /*0770*/  @P2 SHF.R.S32.HI R0, RZ, 0x1, R0 ;  /* 0x00000001ff002819 */ /* 0x000fe20000011400 */
[----:B------:R1:W2:Y:S01]  /*0780*/  @!UP1 SYNCS.EXCH.64 URZ, [UR11+0x38], UR4 ;  /* 0x000038040b3f95b2 */ /* 0x0002a20008000100 */
[----:B------:R-:W-:Y:S01]  /*0790*/  NOP ;  /* 0x0000000000007918 */ /* 0x000fe20000000000 */
[----:B-1----:R-:W-:Y:S02]  /*07a0*/  ULDC UR11, c[0x0][0x148] ;  /* 0x00005200000b7ab9 */ /* 0x002fe40000000800 */
[----:B------:R-:W-:-:S06]  /*07b0*/  UIMAD UR4, UR11, UR10, UR9 ;  /* 0x0000000a0b0472a4 */ /* 0x000fcc000f8e0209 */
[----:B------:R-:W-:Y:S02]  /*07c0*/  @P2 ISETP.NE.AND P3, PT, R0, UR4, PT ;  /* 0x0000000400002c0c */ /* 0x000fe4000bf65270 */
[----:B------:R-:W-:Y:S02]  /*07d0*/  SEL R0, RZ, 0x1, !P0 ;  /* 0x00000001ff007807 */ /* 0x000fe40004000000 */
[----:B------:R-:W-:-:S03]  /*07e0*/  @P2 SEL R161, RZ, 0x1, P3 ;  /* 0x00000001ffa12807 */ /* 0x000fc60001800000 */
[----:B------:R1:W-:Y:S01]  /*07f0*/  STL [R1+0x200], R0 ;  /* 0x0002000001007387 */ /* 0x0003e20000100800 */
[----:B0-----:R-:W-:Y:S05]  /*0800*/  @!P4 BRA `(.L_x_3) ;  /* 0x000000000008c947 */ /* 0x001fea0003800000 */
[----:B--234-:R-:W-:Y:S01]  /*0810*/  UCGABAR_ARV ;  /* 0x00000000000079c7 */ /* 0x01cfe20008000000 */
[----:B------:R-:W-:Y:S05]  /*0820*/  BRA `(.L_x_4) ;  /* 0x0000000000047947 */ /* 0x000fea0003800000 */
.L_x_3:
[----:B--234-:R-:W-:Y:S01]  /*0830*/  NOP ;  /* 0x0000000000007918 */ /* 0x01cfe20000000000 */
.L_x_4:
[----:B------:R-:W-:Y:S02]  /*0840*/  ULDC UR4, c[0x0][0x75c] ;  /* 0x0001d70000047ab9 */ /* 0x000fe40000000800 */
[----:B------:R-:W-:-:S06]  /*0850*/  UISETP.NE.AND UP2, UPT, UR4, 0x1, UPT ;  /* 0x000000010400788c */ /* 0x000fcc000bf45270 */
[----:B------:R-:W-:-:S05]  /*0860*/  PLOP3.LUT P2, PT, PT, PT, UP2, 0x80, 0x0 ;  /* 0x000000000000781c */ /* 0x000fca0003f4f028 */
[----:B------:R-:W-:Y:S01]  /*0870*/  @UP2 ULDC UR12, c[0x0][0x10] ;  /* 0x00000400000c2ab9 */ /* 0x000fe20000000800 */
[----:B------:R-:W-:Y:S01]  /*0880*/  @UP2 UMOV UR4, UR9 ;  /* 0x0000000900042c82 */ /* 0x000fe20008000000 */
[----:B------:R-:W-:Y:S01]  /*0890*/  @UP2 UMOV UR5, URZ ;  /* 0x0000003f00052c82 */ /* 0x000fe20008000000 */
[----:B------:R-:W-:Y:S01]  /*08a0*/  @!UP2 ULDC UR15, c[0x0][0xc] ;  /* 0x00000300000faab9 */ /* 0x000fe20000000800 */
[----:B------:R-:W-:-:S03]  /*08b0*/  @UP2 UIMAD.WIDE.U32 UR12, UR14, UR12, UR4 ;  /* 0x0000000c0e0c22a5 */ /* 0x000fc6000f8e0004 */
[----:B------:R-:W-:Y:S01]  /*08c0*/  @UP2 UMOV UR4, URZ ;  /* 0x0000003f00042c82 */ /* 0x000fe20008000000 */
[----:B------:R-:W-:Y:S01]  /*08d0*/  UMOV UR5, URZ ;  /* 0x0000003f00057c82 */ /* 0x000fe20008000000 */
[----:B------:R-:W-:Y:S01]  /*08e0*/  @UP2 UIADD3 UR16, UR13, UR4, URZ ;  /* 0x000000040d102290 */ /* 0x000fe2000fffe03f */
[----:B------:R-:W-:Y:S02]  /*08f0*/  IMAD.U32 R2, RZ, RZ, UR12 ;  /* 0x0000000cff027e24 */ /* 0x000fe4000f8e00ff */
[----:B------:R-:W-:Y:S01]  /*0900*/  UMOV UR4, UR14 ;  /* 0x0000000e00047c82 */ /* 0x000fe20008000000 */
[----:B------:R-:W-:Y:S01]  /*0910*/  IMAD.U32 R3, RZ, RZ, UR13 ;  /* 0x0000000dff037e24 */ /* 0x000fe2000f8e00ff */
[----:B------:R-:W-:Y:S01]  /*0920*/  @!UP2 UIMAD.WIDE.U32 UR4, UR9, UR15, UR4 ;  /* 0x0000000f0904a2a5 */ /* 0x000fe2000f8e0004 */
[----:B------:R-:W-:Y:S01]  /*0930*/  @P2 IMAD.MOV.U32 R7, RZ, RZ, R2 ;  /* 0x000000ffff072224 */ /* 0x000fe200078e0002 */
[----:B------:R-:W-:-:S04]  /*0940*/  @P2 MOV R6, UR16 ;  /* 0x0000001000062c02 */ /* 0x000fc80008000f00 */
[----:B------:R-:W-:Y:S01]  /*0950*/  MOV R5, UR5 ;  /* 0x0000000500057c02 */ /* 0x000fe20008000f00 */
[----:B------:R-:W-:Y:S02]  /*0960*/  IMAD.U32 R2, RZ, RZ, UR4 ;  /* 0x00000004ff027e24 */ /* 0x000fe4000f8e00ff */
[----:B------:R-:W-:Y:S02]  /*0970*/  IMAD.U32 R3, RZ, RZ, UR5 ;  /* 0x00000005ff037e24 */ /* 0x000fe4000f8e00ff */
[----:B------:R-:W-:Y:S02]  /*0980*/  @!P2 IMAD.MOV.U32 R6, RZ, RZ, R5 ;  /* 0x000000ffff06a224 */ /* 0x000fe400078e0005 */
[----:B------:R-:W-:Y:S02]  /*0990*/  @!P2 IMAD.MOV.U32 R7, RZ, RZ, R2 ;  /* 0x000000ffff07a224 */ /* 0x000fe400078e0002 */
[----:B------:R-:W-:Y:S01]  /*09a0*/  IMAD.U32 R4, RZ, RZ, UR4 ;  /* 0x00000004ff047e24 */ /* 0x000fe2000f8e00ff */
[----:B------:R0:W-:Y:S04]  /*09b0*/  STL [R1+0x204], R6 ;  /* 0x0002040601007387 */ /* 0x0001e80000100800 */
[----:B------:R0:W-:Y:S01]  /*09c0*/  STL [R1+0x208], R7 ;  /* 0x0002080701007387 */ /* 0x0001e20000100800 */
[----:B------:R-:W-:Y:S05]  /*09d0*/  @!P4 BRA `(.L_x_5) ;  /* 0x00000000000cc947 */ /* 0x000fea0003800000 */
[----:B------:R-:W-:Y:S01]  /*09e0*/  UCGABAR_WAIT ;  /* 0x0000000000007dc7 */ /* 0x000fe20008000000 */
[----:B------:R-:W-:Y:S01]  /*09f0*/  CCTL.IVALL ;  /* 0x00000000ff00798f */ /* 0x000fe20002000000 */
[----:B------:R-:W-:Y:S05]  /*0a00*/  BRA `(.L_x_6) ;  /* 0x0000000000047947 */ /* 0x000fea0003800000 */
.L_x_5:
[----:B------:R-:W-:Y:S06]  /*0a10*/  BAR.SYNC.DEFER_BLOCKING 0x0 ;  /* 0x0000000000007b1d */ /* 0x000fec0000010000 */
.L_x_6:
[----:B------:R-:W-:Y:S05]  /*0a20*/  @!P1 BRA `(.L_x_7) ;  /* 0x000001a000089947 */ /* 0x000fea0003800000 */
[----:B------:R-:W-:-:S06]  /*0a30*/  UISETP.GT.U32.AND UP0, UPT, UR17, 0x1, UPT ;  /* 0x000000011100788c */ /* 0x000fcc000bf04070 */
[----:B------:R-:W-:-:S13]  /*0a40*/  PLOP3.LUT P0, PT, PT, PT, UP0, 0x80, 0x0 ;  /* 0x000000000000781c */ /* 0x000fda0003f0f008 */
[----:B------:R-:W-:Y:S05]  /*0a50*/  @P0 EXIT ;  /* 0x000000000000094d */ /* 0x000fea0003800000 */
[----:B------:R-:W-:Y:S01]  /*0a60*/  ULDC.64 UR4, c[0x0][0x750] ;  /* 0x0001d40000047ab9 */ /* 0x000fe20000000a00 */
[----:B------:R-:W-:Y:S01]  /*0a70*/  UMOV UR14, 0xffffffff ;  /* 0xffffffff000e7882 */ /* 0x000fe20000000000 */
[----:B------:R-:W-:Y:S01]  /*0a80*/  ISETP.GE.U32.AND P0, PT, R7, UR4, PT ;  /* 0x0000000407007c0c */ /* 0x000fe2000bf06070 */
[----:B------:R-:W-:Y:S01]  /*0a90*/  UMOV UR13, 0xffffffff ;  /* 0xffffffff000d7882 */ /* 0x000fe20000000000 */
[----:B------:R-:W-:Y:S01]  /*0aa0*/  UMOV UR12, 0xffffffff ;  /* 0xffffffff000c7882 */ /* 0x000fe20000000000 */
[----:B-1----:R-:W-:Y:S02]  /*0ab0*/  PRMT R0, RZ, 0x7610, R0 ;  /* 0x00007610ff007816 */ /* 0x002fe40000000000 */
[----:B------:R-:W-:-:S13]  /*0ac0*/  ISETP.GE.U32.AND.EX P0, PT, R6, UR5, PT, P0 ;  /* 0x0000000506007c0c */ /* 0x000fda000bf06100 */
[----:B------:R-:W-:Y:S05]  /*0ad0*/  @P0 BRA `(.L_x_8) ;  /* 0x0000000400400947 */ /* 0x000fea0003800000 */
[----:B------:R-:W-:Y:S01]  /*0ae0*/  ULDC.64 UR18, c[0x0][0x728] ;  /* 0x0001ca0000127ab9 */ /* 0x000fe20000000a00 */
[C---:B------:R-:W-:Y:S01]  /*0af0*/  R2UR UR20, R7.reuse ;  /* 0x00000000071472ca */ /* 0x040fe200000e0000 */
[----:B------:R-:W-:Y:S01]  /*0b00*/  ULDC UR17, c[0x0][0x730] ;  /* 0x0001cc0000117ab9 */ /* 0x000fe20000000800 */
[----:B------:R-:W-:Y:S02]  /*0b10*/  ISETP.NE.U32.AND P0, PT, RZ, UR18, PT ;  /* 0x00000012ff007c0c */ /* 0x000fe4000bf05070 */
[----:B------:R-:W-:Y:S02]  /*0b20*/  R2UR UR4, R7 ;  /* 0x00000000070472ca */ /* 0x000fe400000e0000 */
[----:B------:R-:W-:Y:S02]  /*0b30*/  ISETP.NE.AND.EX P0, PT, RZ, UR19, PT, P0 ;  /* 0x00000013ff007c0c */ /* 0x000fe4000bf05300 */
[----:B------:R-:W-:-:S11]  /*0b40*/  R2UR UR5, R6 ;  /* 0x00000000060572ca */ /* 0x000fd600000e0000 */
[----:B------:R-:W-:Y:S05]  /*0b50*/  @!P0 BRA `(.L_x_9) ;  /* 0x0000000000308947 */ /* 0x000fea0003800000 */
[----:B------:R-:W-:Y:S01]  /*0b60*/  R2UR UR4, R7 ;  /* 0x00000000070472ca */ /* 0x000fe200000e0000 */
[----:B------:R-:W-:Y:S01]  /*0b70*/  ULDC UR8, c[0x0][0x734] ;  /* 0x0001cd0000087ab9 */ /* 0x000fe20000000800 */
[----:B------:R-:W-:-:S11]  /*0b80*/  R2UR UR16, R6 ;  /* 0x00000000061072ca */ /* 0x000fd600000e0000 */
[----:B------:R-:W-:-:S04]  /*0b90*/  UIADD3 UR8, UP0, UR4, UR8, URZ ;  /* 0x0000000804087290 */ /* 0x000fc8000ff1e03f */
[----:B------:R-:W-:-:S04]  /*0ba0*/  UIADD3.X UR16, URZ, UR16, URZ, UP0, !UPT ;  /* 0x000000103f107290 */ /* 0x000fc800087fe43f */
[----:B------:R-:W-:-:S04]  /*0bb0*/  UIMAD.WIDE.U32 UR4, UR16, UR18, URZ ;  /* 0x00000012100472a5 */ /* 0x000fc8000f8e003f */
[----:B------:R-:W-:Y:S02]  /*0bc0*/  UIMAD.WIDE.U32 UR12, UP0, UR8, UR19, UR4 ;  /* 0x00000013080c72a5 */ /* 0x000fe4000f800004 */
[----:B------:R-:W-:Y:S02]  /*0bd0*/  UIMAD.WIDE.U32 UR4, UR8, UR18, URZ ;  /* 0x00000012080472a5 */ /* 0x000fe4000f8e003f */
[----:B------:R-:W-:Y:S02]  /*0be0*/  UIADD3.X UR15, URZ, URZ, URZ, UP0, !UPT ;  /* 0x0000003f3f0f7290 */ /* 0x000fe400087fe43f */
[----:B------:R-:W-:Y:S01]  /*0bf0*/  UIADD3 URZ, UP0, UR5, UR12, URZ ;  /* 0x0000000c053f7290 */ /* 0x000fe2000ff1e03f */
[----:B------:R-:W-:-:S03]  /*0c00*/  UMOV UR14, UR13 ;  /* 0x0000000d000e7c82 */ /* 0x000fc60008000000 */
[----:B------:R-:W-:-:S12]  /*0c10*/  UIMAD.WIDE.U32.X UR4, UR16, UR19, UR14, UP0 ;  /* 0x00000013100472a5 */ /* 0x000fd800080e040e */
.L_x_9:
[----:B------:R-:W-:Y:S01]  /*0c20*/  USHF.R.U64 UR12, UR4, UR17, UR5 ;  /* 0x00000011040c7299 */ /* 0x000fe20008001205 */
[----:B------:R-:W-:Y:S01]  /*0c30*/  R2UR UR15, R6 ;  /* 0x00000000060f72ca */ /* 0x000fe200000e0000 */
[----:B------:R-:W-:Y:S02]  /*0c40*/  USHF.R.U32.HI UR4, URZ, UR17, UR5 ;  /* 0x000000113f047299 */ /* 0x000fe40008011605 */
[----:B------:R-:W-:Y:S01]  /*0c50*/  UIADD3 UR5, UP0, URZ, -UR12, URZ ;  /* 0x8000000c3f057290 */ /* 0x000fe2000ff1e03f */
[----:B------:R-:W-:Y:S01]  /*0c60*/  ULDC.64 UR16, c[0x0][0x720] ;  /* 0x0001c80000107ab9 */ /* 0x000fe20000000a00 */
[----:B------:R-:W-:Y:S02]  /*0c70*/  UMOV UR14, UR20 ;  /* 0x00000014000e7c82 */ /* 0x000fe40008000000 */
[----:B------:R-:W-:Y:S02]  /*0c80*/  UIADD3.X UR4, URZ, ~UR4, URZ, UP0, !UPT ;  /* 0x800000043f047290 */ /* 0x000fe400087fe43f */
[----:B------:R-:W-:-:S02]  /*0c90*/  UIMAD UR13, UR11, UR10, UR9 ;  /* 0x0000000a0b0d72a4 */ /* 0x000fc4000f8e0209 */
[----:B------:R-:W-:Y:S02]  /*0ca0*/  UIMAD UR4, UR4, UR16, URZ ;  /* 0x00000010040472a4 */ /* 0x000fe4000f8e023f */
[----:B------:R-:W-:Y:S02]  /*0cb0*/  UIMAD.WIDE.U32 UR14, UR5, UR16, UR14 ;  /* 0x00000010050e72a5 */ /* 0x000fe4000f8e000e */
[----:B------:R-:W-:Y:S01]  /*0cc0*/  UIMAD UR4, UR5, UR17, UR4 ;  /* 0x00000011050472a4 */ /* 0x000fe2000f8e0204 */
[----:B------:R-:W-:Y:S01]  /*0cd0*/  ULDC UR8, c[0x0][0x718] ;  /* 0x0001c60000087ab9 */ /* 0x000fe20000000800 */
[----:B------:R-:W-:Y:S02]  /*0ce0*/  ULDC UR10, c[0x0][0x708] ;  /* 0x0001c200000a7ab9 */ /* 0x000fe40000000800 */
[----:B------:R-:W-:Y:S01]  /*0cf0*/  UIADD3 UR9, UR15, UR4, URZ ;  /* 0x000000040f097290 */ /* 0x000fe2000fffe03f */
[----:B------:R-:W-:Y:S02]  /*0d00*/  ULDC UR20, c[0x0][0x758] ;  /* 0x0001d60000147ab9 */ /* 0x000fe40000000800 */
[----:B------:R-:W-:Y:S01]  /*0d10*/  ULDC.64 UR4, c[0x0][0x740] ;  /* 0x0001d00000047ab9 */ /* 0x000fe20000000a00 */
[----:B------:R-:W-:Y:S01]  /*0d20*/  USHF.R.U64 UR18, UR14, UR8, UR9 ;  /* 0x000000080e127299 */ /* 0x000fe20008001209 */
[----:B------:R-:W-:Y:S01]  /*0d30*/  ISETP.NE.U32.AND P0, PT, RZ, UR4, PT ;  /* 0x00000004ff007c0c */ /* 0x000fe2000bf05070 */
[----:B------:R-:W-:Y:S01]  /*0d40*/  USHF.R.U32.HI UR9, URZ, UR8, UR9 ;  /* 0x000000083f097299 */ /* 0x000fe20008011609 */
[----:B------:R-:W-:-:S02]  /*0d50*/  UMOV UR11, 0xffffffff ;  /* 0xffffffff000b7882 */ /* 0x000fc40000000000 */
[----:B------:R-:W-:Y:S01]  /*0d60*/  ISETP.NE.AND.EX P0, PT, RZ, UR5, PT, P0 ;  /* 0x00000005ff007c0c */ /* 0x000fe2000bf05300 */
[----:B------:R-:W-:Y:S02]  /*0d70*/  USHF.R.U64 UR24, UR18, UR10, UR9 ;  /* 0x0000000a12187299 */ /* 0x000fe40008001209 */
[----:B------:R-:W-:Y:S02]  /*0d80*/  USHF.R.U32.HI UR9, URZ, UR10, UR9 ;  /* 0x0000000a3f097299 */ /* 0x000fe40008011609 */
[----:B------:R-:W-:Y:S02]  /*0d90*/  USHF.L.U32 UR8, UR11, UR20, URZ ;  /* 0x000000140b087299 */ /* 0x000fe4000800063f */
[----:B------:R-:W-:Y:S01]  /*0da0*/  USHF.R.U64 UR25, UR24, UR20, UR9 ;  /* 0x0000001418197299 */ /* 0x000fe20008001209 */
[----:B------:R-:W-:Y:S01]  /*0db0*/  ULDC UR19, c[0x0][0x700] ;  /* 0x0001c00000137ab9 */ /* 0x000fe20000000800 */
[----:B------:R-:W-:Y:S02]  /*0dc0*/  USEL UR7, UR7, UR13, !UP2 ;  /* 0x0000000d07077287 */ /* 0x000fe4000d000000 */
[----:B------:R-:W-:-:S02]  /*0dd0*/  ULOP3.LUT UR13, URZ, UR8, URZ, 0x33, !UPT ;  /* 0x000000083f0d7292 */ /* 0x000fc4000f8e333f */
[----:B------:R-:W-:Y:S02]  /*0de0*/  UIADD3 UR17, UR19, -0x1, URZ ;  /* 0xffffffff13117890 */ /* 0x000fe4000fffe03f */
[----:B------:R-:W-:Y:S01]  /*0df0*/  USHF.R.U32.HI UR9, URZ, UR20, UR9 ;  /* 0x000000143f097299 */ /* 0x000fe20008011609 */
[----:B------:R-:W-:Y:S01]  /*0e00*/  ULDC UR21, c[0x0][0x748] ;  /* 0x0001d20000157ab9 */ /* 0x000fe20000000800 */
[----:B------:R-:W-:Y:S01]  /*0e10*/  ULDC UR22, c[0x0][0x738] ;  /* 0x0001ce0000167ab9 */ /* 0x000fe20000000800 */
[----:B------:R-:W-:Y:S01]  /*0e20*/  UMOV UR23, 0x1 ;  /* 0x0000000100177882 */ /* 0x000fe20000000000 */
[----:B------:R-:W-:Y:S01]  /*0e30*/  UMOV UR8, UR25 ;  /* 0x0000001900087c82 */ /* 0x000fe20008000000 */
[----:B------:R-:W-:Y:S07]  /*0e40*/  @!P0 BRA `(.L_x_10) ;  /* 0x0000000000308947 */ /* 0x000fee0003800000 */
[----:B------:R-:W-:Y:S02]  /*0e50*/  ULDC UR14, c[0x0][0x74c] ;  /* 0x0001d300000e7ab9 */ /* 0x000fe40000000800 */
        /* <DEDUP_REMOVED lines=8> */
[----:B------:R-:W-:-:S07]  /*0ee0*/  UIMAD.WIDE.U32.X UR4, UR16, UR5, UR14, UP0 ;  /* 0x00000005100472a5 */ /* 0x000fce00080e040e */
[----:B------:R-:W-:Y:S01]  /*0ef0*/  UMOV UR8, UR4 ;  /* 0x0000000400087c82 */ /* 0x000fe20008000000 */
[----:B------:R-:W-:-:S05]  /*0f00*/  UMOV UR9, UR5 ;  /* 0x0000000500097c82 */ /* 0x000fca0008000000 */
.L_x_10:
[----:B------:R-:W-:Y:S01]  /*0f10*/  USHF.R.U64 UR5, UR8, UR21, UR9 ;  /* 0x0000001508057299 */ /* 0x000fe20008001209 */
[----:B------:R-:W-:Y:S01]  /*0f20*/  IMAD.MOV.U32 R0, RZ, RZ, 0x1 ;  /* 0x00000001ff007424 */ /* 0x000fe200078e00ff */
[----:B------:R-:W-:Y:S02]  /*0f30*/  USHF.L.U32 UR4, UR23, UR20, URZ ;  /* 0x0000001417047299 */ /* 0x000fe4000800063f */
[----:B------:R-:W-:Y:S02]  /*0f40*/  ULOP3.LUT UR13, UR24, UR13, URZ, 0xc0, !UPT ;  /* 0x0000000d180d7292 */ /* 0x000fe4000f8ec03f */
[----:B------:R-:W-:Y:S02]  /*0f50*/  UIADD3 UR8, -UR5, URZ, URZ ;  /* 0x0000003f05087290 */ /* 0x000fe4000fffe13f */
[----:B------:R-:W-:Y:S02]  /*0f60*/  UIMAD UR13, UR4, UR5, UR13 ;  /* 0x00000005040d72a4 */ /* 0x000fe4000f8e020d */
[----:B------:R-:W-:-:S02]  /*0f70*/  ULOP3.LUT UR17, UR18, UR17, URZ, 0xc0, !UPT ;  /* 0x0000001112117292 */ /* 0x000fc4000f8ec03f */
[----:B------:R-:W-:Y:S01]  /*0f80*/  UIMAD UR4, UR8, UR22, UR25 ;  /* 0x00000016080472a4 */ /* 0x000fe2000f8e0219 */
[----:B------:R-:W-:Y:S02]  /*0f90*/  ULDC UR5, c[0x0][0x710] ;  /* 0x0001c40000057ab9 */ /* 0x000fe40000000800 */
[----:B------:R-:W-:Y:S02]  /*0fa0*/  UIMAD UR7, UR13, UR5, UR7 ;  /* 0x000000050d0772a4 */ /* 0x000fe4000f8e0207 */
[----:B------:R-:W-:-:S04]  /*0fb0*/  UIMAD UR4, UR4, UR19, UR17 ;  /* 0x00000013040472a4 */ /* 0x000fc8000f8e0211 */
[----:B------:R-:W-:Y:S02]  /*0fc0*/  USEL UR13, UR4, UR7, !UP2 ;  /* 0x00000007040d7287 */ /* 0x000fe4000d000000 */
[----:B------:R-:W-:-:S12]  /*0fd0*/  USEL UR14, UR7, UR4, !UP2 ;  /* 0x00000004070e7287 */ /* 0x000fd8000d000000 */
.L_x_8:
[----:B------:R-:W-:-:S08]  /*0fe0*/  NOP ;  /* 0x0000000000007918 */ /* 0x000fd00000000000 */
[----:B------:R-:W1:Y:S02]  /*0ff0*/  USETMAXREG.TRY_ALLOC.CTAPOOL UP0, 0xf0 ;  /* 0x000000f0000079c8 */ /* 0x000e640008000600 */
[----:B-1----:R-:W-:-:S13]  /*1000*/  PLOP3.LUT P0, PT, PT, PT, UP0, 0x80, 0x0 ;  /* 0x000000000000781c */ /* 0x002fda0003f0f008 */
[----:B------:R-:W-:Y:S05]  /*1010*/  @!P0 BRA `(.L_x_8) ;  /* 0xfffffffc00f08947 */ /* 0x000fea000383ffff */
[----:B------:R-:W-:Y:S01]  /*1020*/  ULDC.64 UR4, c[0x0][0x698] ;  /* 0x0001a60000047ab9 */ /* 0x000fe20000000a00 */
[----:B------:R-:W-:Y:S01]  /*1030*/  ULDC.64 UR18, c[0x0][0x208] ;  /* 0x0000820000127ab9 */ /* 0x000fe20000000a00 */
[----:B------:R-:W-:-:S04]  /*1040*/  ISETP.NE.U32.AND P0, PT, RZ, UR4, PT ;  /* 0x00000004ff007c0c */ /* 0x000fc8000bf05070 */
[----:B------:R-:W-:-:S13]  /*1050*/  ISETP.NE.AND.EX P0, PT, RZ, UR5, PT, P0 ;  /* 0x00000005ff007c0c */ /* 0x000fda000bf05300 */
[----:B------:R-:W-:Y:S05]  /*1060*/  @!P0 BRA `(.L_x_11) ;  /* 0x0000000000208947 */ /* 0x000fea0003800000 */
[----:B------:R-:W1:Y:S02]  /*1070*/  LDC.64 R2, c[0x0][0x698] ;  /* 0x0001a600ff027b82 */ /* 0x000e640000000a00 */
[----:B-1----:R-:W2:Y:S02]  /*1080*/  LDG.E.64 R2, desc[UR18][R2.64] ;  /* 0x0000001202027981 */ /* 0x002ea4000c1e1b00 */
[----:B--2---:R-:W-:-:S04]  /*1090*/  ISETP.NE.U32.AND P0, PT, R2, RZ, PT ;  /* 0x000000ff0200720c */ /* 0x004fc80003f05070 */
[----:B------:R-:W-:-:S13]  /*10a0*/  ISETP.NE.AND.EX P0, PT, R3, RZ, PT, P0 ;  /* 0x000000ff0300720c */ /* 0x000fda0003f05300 */
[----:B------:R-:W-:Y:S05]  /*10b0*/  @!P0 BRA `(.L_x_11) ;  /* 0x00000000000c8947 */ /* 0x000fea0003800000 */
[----:B------:R-:W2:Y:S02]  /*10c0*/  LD.E R2, desc[UR18][R2.64] ;  /* 0x0000001202027980 */ /* 0x000ea4000c101900 */
[----:B--2---:R-:W-:Y:S01]  /*10d0*/  R2UR UR22, R2 ;  /* 0x00000000021672ca */ /* 0x004fe200000e0000 */
[----:B------:R-:W-:-:S14]  /*10e0*/  BRA `(.L_x_12) ;  /* 0x0000000000247947 */ /* 0x000fdc0003800000 */
.L_x_11:
[----:B------:R-:W-:Y:S02]  /*10f0*/  ULDC.64 UR4, c[0x0][0x688] ;  /* 0x0001a20000047ab9 */ /* 0x000fe40000000a00 */
[----:B------:R-:W-:-:S04]  /*1100*/  ISETP.NE.U32.AND P0, PT, RZ, UR4, PT ;  /* 0x00000004ff007c0c */ /* 0x000fc8000bf05070 */
[----:B------:R-:W-:-:S13]  /*1110*/  ISETP.NE.AND.EX P0, PT, RZ, UR5, PT, P0 ;  /* 0x00000005ff007c0c */ /* 0x000fda000bf05300 */
[----:B------:R-:W-:Y:S05]  /*1120*/  @!P0 BRA `(.L_x_13) ;  /* 0x0000000000108947 */ /* 0x000fea0003800000 */
[----:B------:R-:W1:Y:S02]  /*1130*/  LDC.64 R2, c[0x0][0x688] ;  /* 0x0001a200ff027b82 */ /* 0x000e640000000a00 */
[----:B-1----:R-:W2:Y:S02]  /*1140*/  LDG.E R2, desc[UR18][R2.64] ;  /* 0x0000001202027981 */ /* 0x002ea4000c1e1900 */
[----:B--2---:R-:W-:Y:S01]  /*1150*/  R2UR UR22, R2 ;  /* 0x00000000021672ca */ /* 0x004fe200000e0000 */
[----:B------:R-:W-:-:S14]  /*1160*/  BRA `(.L_x_12) ;  /* 0x0000000000047947 */ /* 0x000fdc0003800000 */
.L_x_13:
[----:B------:R-:W-:-:S05]  /*1170*/  ULDC UR22, c[0x0][0x680] ;  /* 0x0001a00000167ab9 */ /* 0x000fca0000000800 */
.L_x_12:
[----:B------:R-:W-:Y:S02]  /*1180*/  ULDC.64 UR4, c[0x0][0x6a0] ;  /* 0x0001a80000047ab9 */ /* 0x000fe40000000a00 */
        /* <DEDUP_REMOVED lines=11> */
.L_x_14:
        /* <DEDUP_REMOVED lines=8> */
.L_x_16:
[----:B------:R-:W-:-:S05]  /*12c0*/  ULDC UR23, c[0x0][0x684] ;  /* 0x0001a10000177ab9 */ /* 0x000fca0000000800 */
.L_x_15:
[----:B------:R-:W-:-:S13]  /*12d0*/  LOP3.LUT P0, RZ, R0, 0xff, RZ, 0xc0, !PT ;  /* 0x000000ff00ff7812 */ /* 0x000fda000780c0ff */
[----:B------:R-:W-:Y:S05]  /*12e0*/  @!P0 EXIT ;  /* 0x000000000000894d */ /* 0x000fea0003800000 */
[----:B------:R-:W-:Y:S01]  /*12f0*/  ULDC UR4, c[0x0][0x28c] ;  /* 0x0000a30000047ab9 */ /* 0x000fe20000000800 */
[----:B------:R-:W-:Y:S02]  /*1300*/  ULOP3.LUT UR24, UR6, 0x1, URZ, 0xfc, !UPT ;  /* 0x0000000106187892 */ /* 0x000fe4000f8efc3f */
[----:B------:R-:W-:-:S04]  /*1310*/  UIADD3 UR4, UR4, 0x7f, URZ ;  /* 0x0000007f04047890 */ /* 0x000fc8000fffe03f */
[----:B------:R-:W-:-:S04]  /*1320*/  USHF.R.S32.HI UR5, URZ, 0x1f, UR4 ;  /* 0x0000001f3f057899 */ /* 0x000fc80008011404 */
[----:B------:R-:W-:-:S03]  /*1330*/  ULEA.HI UR5, UR5, UR4, URZ, 0x7 ;  /* 0x0000000405057291 */ /* 0x000fc6000f8f383f */
[----:B------:R-:W-:Y:S01]  /*1340*/  UMOV UR4, URZ ;  /* 0x0000003f00047c82 */ /* 0x000fe20008000000 */
[----:B------:R-:W-:-:S03]  /*1350*/  USHF.R.S32.HI UR7, URZ, 0x7, UR5 ;  /* 0x000000073f077899 */ /* 0x000fc60008011405 */
[----:B------:R-:W-:-:S09]  /*1360*/  UMOV UR5, URZ ;  /* 0x0000003f00057c82 */ /* 0x000fd20008000000 */
.L_x_413:
[----:B------:R-:W-:Y:S01]  /*1370*/  STL [R1], RZ ;  /* 0x000000ff01007387 */ /* 0x000fe20000100800 */
[----:B------:R-:W-:Y:S01]  /*1380*/  UISETP.LT.AND UP0, UPT, URZ, UR7, UPT ;  /* 0x000000073f00728c */ /* 0x000fe2000bf01270 */
[----:B------:R-:W-:Y:S02]  /*1390*/  CS2R R150, SRZ ;  /* 0x0000000000967805 */ /* 0x000fe4000001ff00 */
[----:B------:R-:W-:Y:S01]  /*13a0*/  CS2R R24, SRZ ;  /* 0x0000000000187805 */ /* 0x000fe2000001ff00 */
[----:B------:R-:W-:Y:S01]  /*13b0*/  STL [R1+0x4], RZ ;  /* 0x000004ff01007387 */ /* 0x000fe20000100800 */
[----:B------:R-:W-:Y:S01]  /*13c0*/  USEL UR8, URZ, UR7, UP0 ;  /* 0x000000073f087287 */ /* 0x000fe20008000000 */
[----:B------:R-:W-:Y:S02]  /*13d0*/  CS2R R26, SRZ ;  /* 0x00000000001a7805 */ /* 0x000fe4000001ff00 */
[----:B------:R-:W-:Y:S01]  /*13e0*/  CS2R R28, SRZ ;  /* 0x00000000001c7805 */ /* 0x000fe2000001ff00 */
[----:B------:R-:W-:Y:S01]  /*13f0*/  STL [R1+0x8], RZ ;  /* 0x000008ff01007387 */ /* 0x000fe20000100800 */
[----:B------:R-:W-:Y:S01]  /*1400*/  UIADD3 UR16, UR7, -UR8, URZ ;  /* 0x8000000807107290 */ /* 0x000fe2000fffe03f */
[----:B------:R-:W-:-:S02]  /*1410*/  CS2R R30, SRZ ;  /* 0x00000000001e7805 */ /* 0x000fc4000001ff00 */
[----:B------:R-:W-:Y:S01]  /*1420*/  CS2R R32, SRZ ;  /* 0x0000000000207805 */ /* 0x000fe2000001ff00 */
[----:B------:R-:W-:Y:S01]  /*1430*/  STL [R1+0xc], RZ ;  /* 0x00000cff01007387 */ /* 0x000fe20000100800 */
[----:B------:R-:W-:Y:S01]  /*1440*/  UISETP.GE.AND UP0, UPT, UR16, 0x1, UPT ;  /* 0x000000011000788c */ /* 0x000fe2000bf06270 */
[----:B------:R-:W-:Y:S02]  /*1450*/  CS2R R34, SRZ ;  /* 0x0000000000227805 */ /* 0x000fe4000001ff00 */
[----:B------:R-:W-:Y:S01]  /*1460*/  CS2R R36, SRZ ;  /* 0x0000000000247805 */ /* 0x000fe2000001ff00 */
[----:B------:R-:W-:Y:S01]  /*1470*/  STL [R1+0x10], RZ ;  /* 0x000010ff01007387 */ /* 0x000fe20000100800 */
[----:B------:R-:W-:Y:S02]  /*1480*/  CS2R R38, SRZ ;  /* 0x0000000000267805 */ /* 0x000fe4000001ff00 */
[----:B------:R-:W-:Y:S02]  /*1490*/  CS2R R40, SRZ ;  /* 0x0000000000287805 */ /* 0x000fe4000001ff00 */
[----:B------:R-:W-:Y:S01]  /*14a0*/  PLOP3.LUT P0, PT, PT, PT, UP0, 0x80, 0x0 ;  /* 0x000000000000781c */ /* 0x000fe20003f0f008 */
[----:B------:R-:W-:Y:S01]  /*14b0*/  STL [R1+0x14], RZ ;  /* 0x000014ff01007387 */ /* 0x000fe20000100800 */
[----:B------:R-:W-:-:S02]  /*14c0*/  CS2R R42, SRZ ;  /* 0x00000000002a7805 */ /* 0x000fc4000001ff00 */
[----:B------:R-:W-:Y:S02]  /*14d0*/  CS2R R44, SRZ ;  /* 0x00000000002c7805 */ /* 0x000fe4000001ff00 */
[----:B------:R-:W-:Y:S01]  /*14e0*/  CS2R R46, SRZ ;  /* 0x00000000002e7805 */ /* 0x000fe2000001ff00 */
[----:B------:R-:W-:Y:S01]  /*14f0*/  STL [R1+0x18], RZ ;  /* 0x000018ff01007387 */ /* 0x000fe20000100800 */
[----:B------:R-:W-:Y:S02]  /*1500*/  CS2R R48, SRZ ;  /* 0x0000000000307805 */ /* 0x000fe4000001ff00 */
[----:B------:R-:W-:Y:S02]  /*1510*/  CS2R R50, SRZ ;  /* 0x0000000000327805 */ /* 0x000fe4000001ff00 */
[----:B------:R-:W-:Y:S01]  /*1520*/  CS2R R52, SRZ ;  /* 0x0000000000347805 */ /* 0x000fe2000001ff00 */
        /* <DEDUP_REMOVED lines=64> */
[----:B------:R-:W-:Y:S04]  /*1930*/  STL [R1+0x5c], RZ ;  /* 0x00005cff01007387 */ /* 0x000fe80000100800 */
        /* <DEDUP_REMOVED lines=53> */
[----:B------:R-:W-:Y:S01]  /*1c90*/  STL [R1+0x134], RZ ;  /* 0x000134ff01007387 */ /* 0x000fe20000100800 */
[----:B-1----:R-:W1:Y:S03]  /*1ca0*/  S2R R0, SR_TID.X ;  /* 0x0000000000007919 */ /* 0x002e660000002100 */
        /* <DEDUP_REMOVED lines=8> */
[----:B-1----:R-:W-:-:S03]  /*1d30*/  LOP3.LUT R0, R0, 0x80, RZ, 0xc0, !PT ;  /* 0x0000008000007812 */ /* 0x002fc600078ec0ff */
[----:B------:R-:W-:Y:S01]  /*1d40*/  STL [R1+0x158], RZ ;  /* 0x000158ff01007387 */ /* 0x000fe20000100800 */
[----:B------:R-:W-:-:S03]  /*1d50*/  SHF.R.U32.HI R0, RZ, 0x7, R0 ;  /* 0x00000007ff007819 */ /* 0x000fc60000011600 */
        /* <DEDUP_REMOVED lines=33> */
[----:B------:R-:W1:Y:S04]  /*1f70*/  SHFL.IDX PT, R0, R0, RZ, 0x1f ;  /* 0x00001fff00007589 */ /* 0x000e6800000e0000 */
[----:B------:R2:W-:Y:S04]  /*1f80*/  STL [R1+0x1e0], RZ ;  /* 0x0001e0ff01007387 */ /* 0x0005e80000100800 */
[----:B------:R2:W-:Y:S04]  /*1f90*/  STL [R1+0x1e4], RZ ;  /* 0x0001e4ff01007387 */ /* 0x0005e80000100800 */
[----:B------:R2:W-:Y:S04]  /*1fa0*/  STL [R1+0x1e8], RZ ;  /* 0x0001e8ff01007387 */ /* 0x0005e80000100800 */
[----:B------:R2:W-:Y:S04]  /*1fb0*/  STL [R1+0x1ec], RZ ;  /* 0x0001ecff01007387 */ /* 0x0005e80000100800 */
[----:B------:R2:W-:Y:S04]  /*1fc0*/  STL [R1+0x1f0], RZ ;  /* 0x0001f0ff01007387 */ /* 0x0005e80000100800 */
[----:B------:R2:W-:Y:S01]  /*1fd0*/  STL [R1+0x1f4], RZ ;  /* 0x0001f4ff01007387 */ /* 0x0005e20000100800 */
[----:B-1----:R-:W-:-:S03]  /*1fe0*/  R2UR UR9, R0 ;  /* 0x00000000000972ca */ /* 0x002fc600000e0000 */
[----:B------:R2:W-:Y:S04]  /*1ff0*/  STL [R1+0x1f8], RZ ;  /* 0x0001f8ff01007387 */ /* 0x0005e80000100800 */
[----:B------:R2:W-:Y:S01]  /*2000*/  STL [R1+0x1fc], RZ ;  /* 0x0001fcff01007387 */ /* 0x0005e20000100800 */
[----:B---34-:R-:W-:Y:S07]  /*2010*/  @!P0 BRA `(.L_x_17) ;  /* 0x00000054008c8947 */ /* 0x018fee0003800000 */
[----:B------:R-:W1:Y:S01]  /*2020*/  S2UR UR11, SR_CgaCtaId ;  /* 0x00000000000b79c3 */ /* 0x000e620000008800 */
[----:B------:R-:W-:Y:S01]  /*2030*/  ULEA.HI UR8, UR9, UR9, URZ, 0x1 ;  /* 0x0000000909087291 */ /* 0x000fe2000f8f083f */
[----:B------:R-:W-:Y:S01]  /*2040*/  MOV R2, UR4 ;  /* 0x0000000400027c02 */ /* 0x000fe20008000f00 */
[----:B------:R-:W-:Y:S01]  /*2050*/  UMOV UR10, 0x400 ;  /* 0x00000400000a7882 */ /* 0x000fe20000000000 */
[----:B------:R-:W-:Y:S02]  /*2060*/  UPLOP3.LUT UP0, UPT, UPT, UPT, UPT, 0x40, 0x0 ;  /* 0x000000000000789c */ /* 0x000fe40003f0e870 */
[----:B------:R-:W-:Y:S01]  /*2070*/  ULOP3.LUT UR8, UR8, 0x7fffe, URZ, 0xc0, !UPT ;  /* 0x0007fffe08087892 */ /* 0x000fe2000f8ec03f */
[----:B------:R-:W-:Y:S01]  /*2080*/  UMOV UR17, UR5 ;  /* 0x0000000500117c82 */ /* 0x000fe20008000000 */
[----:B------:R-:W-:Y:S02]  /*2090*/  UMOV UR20, UR5 ;  /* 0x0000000500147c82 */ /* 0x000fe40008000000 */
[----:B------:R-:W-:-:S02]  /*20a0*/  UIADD3 UR8, UR9, -UR8, URZ ;  /* 0x8000000809087290 */ /* 0x000fc4000fffe03f */
[----:B-1----:R-:W-:-:S04]  /*20b0*/  ULEA UR10, UR11, UR10, 0x18 ;  /* 0x0000000a0b0a7291 */ /* 0x002fc8000f8ec03f */
[----:B------:R-:W-:-:S04]  /*20c0*/  ULEA UR8, UR8, UR10, 0xd ;  /* 0x0000000a08087291 */ /* 0x000fc8000f8e683f */
[----:B------:R-:W-:-:S04]  /*20d0*/  UIADD3 UR8, UR8, 0x100, URZ ;  /* 0x0000010008087890 */ /* 0x000fc8000fffe03f */
[----:B------:R-:W-:-:S04]  /*20e0*/  USHF.R.U32.HI UR8, URZ, 0x4, UR8 ;  /* 0x000000043f087899 */ /* 0x000fc80008011608 */
[----:B------:R-:W-:-:S12]  /*20f0*/  ULOP3.LUT UR15, UR8, 0x3fff, URZ, 0xc0, !UPT ;  /* 0x00003fff080f7892 */ /* 0x000fd8000f8ec03f */
.L_x_24:
[----:B------:R-:W-:-:S06]  /*2100*/  UISETP.NE.AND UP1, UPT, UR24, 0x3, UPT ;  /* 0x000000031800788c */ /* 0x000fcc000bf25270 */
[----:B------:R-:W-:-:S13]  /*2110*/  PLOP3.LUT P1, PT, PT, PT, UP1, 0x80, 0x0 ;  /* 0x000000000000781c */ /* 0x000fda0003f2f018 */
[----:B------:R-:W-:Y:S05]  /*2120*/  @!P1 BRA `(.L_x_18) ;  /* 0x0000000000049947 */ /* 0x000fea0003800000 */
[----:B------:R-:W-:Y:S01]  /*2130*/  BPT.TRAP 0x1 ;  /* 0x000000040000795c */ /* 0x000fe20000300000 */
.L_x_18:
[----:B------:R-:W1:Y:S01]  /*2140*/  S2UR UR8, SR_CgaCtaId ;  /* 0x00000000000879c3 */ /* 0x000e620000008800 */
[----:B------:R-:W-:Y:S01]  /*2150*/  UMOV UR21, 0x400 ;  /* 0x0000040000157882 */ /* 0x000fe20000000000 */
[----:B------:R-:W-:Y:S01]  /*2160*/  SHF.L.U32 R0, R2, 0x1f, RZ ;  /* 0x0000001f02007819 */ /* 0x000fe200000006ff */
[----:B-1----:R-:W-:-:S04]  /*2170*/  ULEA UR21, UR8, UR21, 0x18 ;  /* 0x0000001508157291 */ /* 0x002fc8000f8ec03f */
[----:B------:R-:W-:-:S09]  /*2180*/  ULEA UR8, UR17, UR21, 0x3 ;  /* 0x0000001511087291 */ /* 0x000fd2000f8e183f */
[----:B------:R1:W3:Y:S01]  /*2190*/  SYNCS.PHASECHK.TRANS64.TRYWAIT P0, [UR8], R0 ;  /* 0x00000000ff0075a7 */ /* 0x0002e20008000148 */
[----:B------:R-:W-:Y:S05]  /*21a0*/  @!P1 BRA `(.L_x_19) ;  /* 0x0000000000049947 */ /* 0x000fea0003800000 */
[----:B------:R-:W-:Y:S01]  /*21b0*/  BPT.TRAP 0x1 ;  /* 0x000000040000795c */ /* 0x000fe20000300000 */
.L_x_19:
[----:B---3--:R-:W-:Y:S05]  /*21c0*/  @P0 BRA `(.L_x_20) ;  /* 0x0000000000080947 */ /* 0x008fea0003800000 */
[----:B------:R-:W3:Y:S02]  /*21d0*/  SYNCS.PHASECHK.TRANS64.TRYWAIT P0, [UR8], R0 ;  /* 0x00000000ff0075a7 */ /* 0x000ee40008000148 */
[----:B---3--:R-:W-:Y:S05]  /*21e0*/  @!P0 BRA `(.L_x_21) ;  /* 0x0000019c00d48947 */ /* 0x008fea0003800000 */
.L_x_20:
[----:B------:R-:W-:Y:S04]  /*21f0*/  STL.64 [R1+0xa60], R150 ;  /* 0x000a609601007387 */ /* 0x000fe80000100a00 */
        /* <DEDUP_REMOVED lines=62> */
[----:B------:R4:W-:Y:S04]  /*25e0*/  STL.64 [R1+0x868], R24 ;  /* 0x0008681801007387 */ /* 0x0009e80000100a00 */
[----:B----4-:R-:W4:Y:S04]  /*25f0*/  LDL.LU.64 R24, [R1] ;  /* 0x0000000001187983 */ /* 0x010f280000300a00 */
[----:B------:R-:W4:Y:S04]  /*2600*/  LDL.LU.64 R26, [R1+0x8] ;  /* 0x00000800011a7983 */ /* 0x000f280000300a00 */
        /* <DEDUP_REMOVED lines=61> */
[----:B------:R-:W4:Y:S01]  /*29e0*/  LDL.LU.64 R150, [R1+0x1f8] ;  /* 0x0001f80001967983 */ /* 0x000f220000300a00 */
[----:B------:R-:W-:-:S02]  /*29f0*/  USHF.L.U32 UR8, UR17, 0xc, URZ ;  /* 0x0000000c11087899 */ /* 0x000fc4000800063f */
[----:B------:R-:W-:Y:S01]  /*2a00*/  UIADD3 UR9, UR21, 0x10100, URZ ;  /* 0x0001010015097890 */ /* 0x000fe2000fffe03f */
[----:B---3--:R-:W3:Y:S01]  /*2a10*/  S2R R3, SR_TID.X ;  /* 0x0000000000037919 */ /* 0x008ee20000002100 */
[----:B------:R-:W-:Y:S02]  /*2a20*/  ULOP3.LUT UR25, UR15, 0x10000, URZ, 0xfc, !UPT ;  /* 0x000100000f197892 */ /* 0x000fe4000f8efc3f */
[----:B------:R-:W-:Y:S01]  /*2a30*/  USHF.R.U32.HI UR9, URZ, 0x4, UR9 ;  /* 0x000000043f097899 */ /* 0x000fe20008011609 */
[----:B------:R-:W-:Y:S01]  /*2a40*/  STL [R1+0x460], R161 ;  /* 0x000460a101007387 */ /* 0x000fe20000100800 */
[----:B------:R-:W-:Y:S02]  /*2a50*/  ULEA UR25, UR17, UR25, 0xb ;  /* 0x0000001911197291 */ /* 0x000fe4000f8e583f */
[----:B------:R-:W-:Y:S01]  /*2a60*/  ULOP3.LUT UR9, UR9, 0x3fff, URZ, 0xc0, !UPT ;  /* 0x00003fff09097892 */ /* 0x000fe2000f8ec03f */
[----:B------:R-:W-:Y:S01]  /*2a70*/  STL [R1+0x45c], R160 ;  /* 0x00045ca001007387 */ /* 0x000fe20000100800 */
[----:B------:R-:W-:-:S02]  /*2a80*/  UMOV UR11, 0x40000040 ;  /* 0x40000040000b7882 */ /* 0x000fc40000000000 */
[----:B------:R-:W-:Y:S01]  /*2a90*/  ULOP3.LUT UR9, UR9, 0x10000, URZ, 0xfc, !UPT ;  /* 0x0001000009097892 */ /* 0x000fe2000f8efc3f */
[----:B------:R-:W-:Y:S03]  /*2aa0*/  STL [R1+0x458], R2 ;  /* 0x0004580201007387 */ /* 0x000fe60000100800 */
[----:B------:R-:W-:-:S03]  /*2ab0*/  UIADD3 UR26, UR8, UR9, URZ ;  /* 0x00000009081a7290 */ /* 0x000fc6000fffe03f */
[----:B------:R-:W-:-:S04]  /*2ac0*/  UMOV UR9, 0x40000040 ;  /* 0x4000004000097882 */ /* 0x000fc80000000000 */
[----:B------:R-:W-:Y:S01]  /*2ad0*/  UMOV UR10, UR26 ;  /* 0x0000001a000a7c82 */ /* 0x000fe20008000000 */
[C---:B---3--:R-:W-:Y:S02]  /*2ae0*/  IMAD.SHL.U32 R152, R3.reuse, 0x40, RZ ;  /* 0x0000004003987824 */ /* 0x048fe400078e00ff */
[----:B-1----:R-:W-:-:S03]  /*2af0*/  IMAD.SHL.U32 R0, R3, 0x400, RZ ;  /* 0x0000040003007824 */ /* 0x002fc600078e00ff */
[----:B------:R-:W-:-:S04]  /*2b00*/  LOP3.LUT R152, R152, 0x3800, RZ, 0xc0, !PT ;  /* 0x0000380098987812 */ /* 0x000fc800078ec0ff */
[----:B------:R-:W-:Y:S01]  /*2b10*/  LOP3.LUT R152, R152, 0x400, R0, 0xf8, !PT ;  /* 0x0000040098987812 */ /* 0x000fe200078ef800 */
[----:B------:R-:W-:-:S05]  /*2b20*/  IMAD.SHL.U32 R0, R3, 0x20, RZ ;  /* 0x0000002003007824 */ /* 0x000fca00078e00ff */
[----:B------:R-:W-:-:S04]  /*2b30*/  LOP3.LUT R152, R152, 0x380, R0, 0xf8, !PT ;  /* 0x0000038098987812 */ /* 0x000fc800078ef800 */
[----:B------:R-:W-:Y:S01]  /*2b40*/  LEA.HI R152, R152, UR8, RZ, 0x1d ;  /* 0x0000000898987c11 */ /* 0x000fe2000f8fe8ff */
[----:B------:R-:W-:-:S04]  /*2b50*/  UMOV UR8, UR25 ;  /* 0x0000001900087c82 */ /* 0x000fc80008000000 */
[----:B------:R-:W4:Y:S04]  /*2b60*/  LDS.128 R156, [R152+UR21+0x30100] ;  /* 0x03010015989c7984 */ /* 0x000f280008000c00 */
[----:B------:R-:W1:Y:S01]  /*2b70*/  LDS.128 R152, [R152+UR21+0x30900] ;  /* 0x0309001598987984 */ /* 0x000e620008000c00 */
[----:B----4-:R-:W-:-:S06]  /*2b80*/  WARPGROUP.ARRIVE ;  /* 0x00000000000079c5 */ /* 0x010fcc0000000000 */
[----:B------:R-:W-:Y:S03]  /*2b90*/  HGMMA.SP.64x256x32.F32 R24, gdesc[UR8], R24, UP0, R156, 0x0, gsb0 ;  /* 0x0be09c00081879f0 */ /* 0x000fe6000b800a18 */
[----:B------:R-:W-:Y:S02]  /*2ba0*/  WARPGROUP.DEPBAR.LE gsb0, 0x0 ;  /* 0x00008000000079c5 */ /* 0x000fe40000010000 */
[----:B------:R-:W-:Y:S01]  /*2bb0*/  STL.64 [R1], R24 ;  /* 0x0000001801007387 */ /* 0x000fe20000100a00 */
[----:B------:R-:W-:Y:S01]  /*2bc0*/  IMAD.MOV.U32 R2, RZ, RZ, R150 ;  /* 0x000000ffff027224 */ /* 0x000fe200078e0096 */
[----:B------:R-:W-:Y:S01]  /*2bd0*/  MOV R3, R149 ;  /* 0x0000009500037202 */ /* 0x000fe20000000f00 */
[----:B------:R-:W-:Y:S01]  /*2be0*/  IMAD.MOV.U32 R0, RZ, RZ, R151 ;  /* 0x000000ffff007224 */ /* 0x000fe200078e0097 */
[----:B------:R-:W-:Y:S01]  /*2bf0*/  STL.64 [R1+0x8], R26 ;  /* 0x0000081a01007387 */ /* 0x000fe20000100a00 */
[----:B------:R-:W-:Y:S01]  /*2c00*/  IMAD.MOV.U32 R4, RZ, RZ, R148 ;  /* 0x000000ffff047224 */ /* 0x000fe200078e0094 */
[----:B0-----:R-:W-:Y:S01]  /*2c10*/  MOV R7, R145 ;  /* 0x0000009100077202 */ /* 0x001fe20000000f00 */
[----:B------:R-:W-:Y:S01]  /*2c20*/  IMAD.MOV.U32 R6, RZ, RZ, R146 ;  /* 0x000000ffff067224 */ /* 0x000fe200078e0092 */
[----:B------:R-:W-:Y:S01]  /*2c30*/  STL.64 [R1+0x10], R28 ;  /* 0x0000101c01007387 */ /* 0x000fe20000100a00 */
[----:B------:R-:W-:Y:S01]  /*2c40*/  IMAD.MOV.U32 R5, RZ, RZ, R147 ;  /* 0x000000ffff057224 */ /* 0x000fe200078e0093 */
[----:B------:R-:W-:Y:S01]  /*2c50*/  MOV R11, R141 ;  /* 0x0000008d000b7202 */ /* 0x000fe20000000f00 */
        /* <DEDUP_REMOVED lines=45> */
[----:B------:R0:W-:Y:S01]  /*2f30*/  STL [R1+0x70], R52 ;  /* 0x0000703401007387 */ /* 0x0001e20000100800 */
[----:B------:R-:W-:Y:S01]  /*2f40*/  IMAD.MOV.U32 R173, RZ, RZ, R115 ;  /* 0x000000ffffad7224 */ /* 0x000fe200078e0073 */
[----:B------:R-:W-:Y:S01]  /*2f50*/  MOV R195, R93 ;  /* 0x0000005d00c37202 */ /* 0x000fe20000000f00 */
[----:B------:R-:W-:Y:S01]  /*2f60*/  IMAD.MOV.U32 R176, RZ, RZ, R112 ;  /* 0x000000ffffb07224 */ /* 0x000fe200078e0070 */
[----:B------:R-:W3:Y:S01]  /*2f70*/  LDL.LU.64 R150, [R1+0xa60] ;  /* 0x000a600001967983 */ /* 0x000ee20000300a00 */
        /* <DEDUP_REMOVED lines=40> */
[----:B------:R-:W-:-:S02]  /*3200*/  IMAD.MOV.U32 R204, RZ, RZ, R84 ;  /* 0x000000ffffcc7224 */ /* 0x000fc400078e0054 */
[----:B------:R-:W-:Y:S01]  /*3210*/  IMAD.MOV.U32 R206, RZ, RZ, R82 ;  /* 0x000000ffffce7224 */ /* 0x000fe200078e0052 */
[----:B------:R-:W3:Y:S01]  /*3220*/  LDL.LU.64 R128, [R1+0xa08] ;  /* 0x000a080001807983 */ /* 0x000ee20000300a00 */
[----:B------:R-:W-:Y:S02]  /*3230*/  IMAD.MOV.U32 R205, RZ, RZ, R83 ;  /* 0x000000ffffcd7224 */ /* 0x000fe400078e0053 */
[----:B------:R-:W-:Y:S01]  /*3240*/  IMAD.MOV.U32 R208, RZ, RZ, R80 ;  /* 0x000000ffffd07224 */ /* 0x000fe200078e0050 */
[----:B------:R-:W3:Y:S01]  /*3250*/  LDL.LU.64 R126, [R1+0xa00] ;  /* 0x000a0000017e7983 */ /* 0x000ee20000300a00 */
[----:B------:R-:W-:Y:S02]  /*3260*/  IMAD.MOV.U32 R210, RZ, RZ, R78 ;  /* 0x000000ffffd27224 */ /* 0x000fe400078e004e */
        /* <DEDUP_REMOVED lines=28> */
[----:B------:R-:W3:Y:S04]  /*3430*/  LDL.LU.64 R106, [R1+0x9b0] ;  /* 0x0009b000016a7983 */ /* 0x000ee80000300a00 */
        /* <DEDUP_REMOVED lines=26> */
[----:B0-----:R-:W3:Y:S04]  /*35e0*/  LDL.LU.64 R52, [R1+0x8d8] ;  /* 0x0008d80001347983 */ /* 0x001ee80000300a00 */
        /* <DEDUP_REMOVED lines=13> */
[----:B------:R-:W3:Y:S01]  /*36c0*/  LDL.LU.64 R24, [R1+0x868] ;  /* 0x0008680001187983 */ /* 0x000ee20000300a00 */
[----:B------:R-:W-:Y:S01]  /*36d0*/  UIADD3 UR8, UR25, 0x400, URZ ;  /* 0x0000040019087890 */ /* 0x000fe2000fffe03f */
[----:B------:R-:W-:-:S02]  /*36e0*/  UMOV UR9, 0x40000040 ;  /* 0x4000004000097882 */ /* 0x000fc40000000000 */
[----:B-1----:R-:W-:Y:S04]  /*36f0*/  STL.64 [R1+0x860], R154 ;  /* 0x0008609a01007387 */ /* 0x002fe80000100a00 */
[----:B------:R-:W-:Y:S01]  /*3700*/  STL.64 [R1+0x858], R152 ;  /* 0x0008589801007387 */ /* 0x000fe20000100a00 */
[----:B---3--:R-:W-:-:S06]  /*3710*/  WARPGROUP.ARRIVE ;  /* 0x00000000000079c5 */ /* 0x008fcc0000000000 */
[----:B------:R-:W-:Y:S03]  /*3720*/  HGMMA.SP.64x256x32.F32 R24, gdesc[UR8], R24, UP0, R152, 0x0, gsb0 ;  /* 0x0be09800081879f0 */ /* 0x000fe6000b800a18 */
[----:B------:R-:W-:Y:S02]  /*3730*/  WARPGROUP.DEPBAR.LE gsb0, 0x0 ;  /* 0x00008000000079c5 */ /* 0x000fe40000010000 */
        /* <DEDUP_REMOVED lines=62> */
[----:B0-----:R-:W3:Y:S04]  /*3b20*/  LDL.LU R28, [R1] ;  /* 0x00000000011c7983 */ /* 0x001ee80000300800 */
[----:B------:R-:W3:Y:S04]  /*3b30*/  LDL.LU R29, [R1+0x4] ;  /* 0x00000400011d7983 */ /* 0x000ee80000300800 */
        /* <DEDUP_REMOVED lines=26> */
[----:B------:R-:W3:Y:S01]  /*3ce0*/  LDL.LU R56, [R1+0x70] ;  /* 0x0000700001387983 */ /* 0x000ee20000300800 */
[----:B------:R-:W-:Y:S01]  /*3cf0*/  IMAD.MOV.U32 R57, RZ, RZ, R235 ;  /* 0x000000ffff397224 */ /* 0x000fe200078e00eb */
[----:B------:R-:W-:Y:S01]  /*3d00*/  MOV R58, R234 ;  /* 0x000000ea003a7202 */ /* 0x000fe20000000f00 */
        /* <DEDUP_REMOVED lines=48> */
[----:B------:R-:W-:-:S02]  /*4010*/  IMAD.MOV.U32 R91, RZ, RZ, R201 ;  /* 0x000000ffff5b7224 */ /* 0x000fc400078e00c9 */
[----:B------:R-:W-:Y:S02]  /*4020*/  IMAD.MOV.U32 R92, RZ, RZ, R200 ;  /* 0x000000ffff5c7224 */ /* 0x000fe400078e00c8 */
[----:B------:R-:W-:Y:S02]  /*4030*/  IMAD.MOV.U32 R93, RZ, RZ, R199 ;  /* 0x000000ffff5d7224 */ /* 0x000fe400078e00c7 */
[----:B------:R-:W-:Y:S02]  /*4040*/  IMAD.MOV.U32 R95, RZ, RZ, R197 ;  /* 0x000000ffff5f7224 */ /* 0x000fe400078e00c5 */
[----:B------:R-:W-:Y:S02]  /*4050*/  IMAD.MOV.U32 R96, RZ, RZ, R196 ;  /* 0x000000ffff607224 */ /* 0x000fe400078e00c4 */
[----:B------:R-:W-:Y:S02]  /*4060*/  IMAD.MOV.U32 R97, RZ, RZ, R195 ;  /* 0x000000ffff617224 */ /* 0x000fe400078e00c3 */
        /* <DEDUP_REMOVED lines=42> */
[----:B------:R-:W-:Y:S01]  /*4310*/  IMAD.MOV.U32 R155, RZ, RZ, R0 ;  /* 0x000000ffff9b7224 */ /* 0x000fe200078e0000 */
[----:B------:R-:W-:-:S02]  /*4320*/  UIADD3 UR8, UR25, 0x2, URZ ;  /* 0x0000000219087890 */ /* 0x000fc4000fffe03f */
[----:B------:R-:W-:Y:S01]  /*4330*/  UIADD3 UR10, UR26, 0x4, URZ ;  /* 0x000000041a0a7890 */ /* 0x000fe2000fffe03f */
[----:B------:R-:W-:Y:S01]  /*4340*/  UMOV UR9, 0x40000040 ;  /* 0x4000004000097882 */ /* 0x000fe20000000000 */
[----:B------:R-:W-:Y:S01]  /*4350*/  UMOV UR11, 0x40000040 ;  /* 0x40000040000b7882 */ /* 0x000fe20000000000 */
[----:B---3--:R-:W-:-:S06]  /*4360*/  WARPGROUP.ARRIVE ;  /* 0x00000000000079c5 */ /* 0x008fcc0000000000 */
[----:B------:R-:W-:Y:S03]  /*4370*/  HGMMA.SP.64x256x32.F32 R28, gdesc[UR8], R28, R157, 0x0, gsb0 ;  /* 0x0be09d00081c79f0 */ /* 0x000fe60008000a1c */
[----:B------:R-:W-:Y:S02]  /*4380*/  WARPGROUP.DEPBAR.LE gsb0, 0x0 ;  /* 0x00008000000079c5 */ /* 0x000fe40000010000 */
[----:B------:R-:W-:Y:S04]  /*4390*/  STL.64 [R1], R28 ;  /* 0x0000001c01007387 */ /* 0x000fe80000100a00 */
        /* <DEDUP_REMOVED lines=63> */
[----:B0-----:R-:W3:Y:S04]  /*4790*/  LDL.LU.64 R154, [R1+0x860] ;  /* 0x00086000019a7983 */ /* 0x001ee80000300a00 */
        /* <DEDUP_REMOVED lines=63> */
[----:B------:R-:W-:Y:S01]  /*4b90*/  UIADD3 UR8, UR25, 0x402, URZ ;  /* 0x0000040219087890 */ /* 0x000fe2000fffe03f */
[----:B------:R-:W-:Y:S01]  /*4ba0*/  UMOV UR9, 0x40000040 ;  /* 0x4000004000097882 */ /* 0x000fe20000000000 */
[----:B----4-:R-:W-:-:S07]  /*4bb0*/  WARPGROUP.ARRIVE ;  /* 0x00000000000079c5 */ /* 0x010fce0000000000 */
[----:B------:R-:W-:Y:S03]  /*4bc0*/  HGMMA.SP.64x256x32.F32 R24, gdesc[UR8], R24, R153, 0x0, gsb0 ;  /* 0x0be09900081879f0 */ /* 0x000fe60008000a18 */
        /* <DEDUP_REMOVED lines=65> */
[----:B0-----:R-:W4:Y:S04]  /*4fe0*/  LDL.LU.64 R24, [R1] ;  /* 0x0000000001187983 */ /* 0x001f280000300a00 */
        /* <DEDUP_REMOVED lines=63> */
[----:B------:R-:W-:-:S02]  /*53e0*/  UIADD3 UR8, UR25, 0x4, URZ ;  /* 0x0000000419087890 */ /* 0x000fc4000fffe03f */
[----:B------:R-:W-:Y:S01]  /*53f0*/  UIADD3 UR10, UR26, 0x800, URZ ;  /* 0x000008001a0a7890 */ /* 0x000fe2000fffe03f */
[----:B------:R-:W-:Y:S01]  /*5400*/  UMOV UR9, 0x40000040 ;  /* 0x4000004000097882 */ /* 0x000fe20000000000 */
[----:B------:R-:W-:Y:S01]  /*5410*/  UMOV UR11, 0x40000040 ;  /* 0x40000040000b7882 */ /* 0x000fe20000000000 */
[----:B----4-:R-:W-:-:S06]  /*5420*/  WARPGROUP.ARRIVE ;  /* 0x00000000000079c5 */ /* 0x010fcc0000000000 */
        /* <DEDUP_REMOVED lines=10> */
[----:B------:R-:W-:Y:S01]  /*54d0*/  STL.64 [R1+0x40], R40 ;  /* 0x0000402801007387 */ /* 0x000fe20000100a00 */
[----:B------:R-:W-:-:S03]  /*54e0*/  IMAD.MOV.U32 R3, RZ, RZ, R150 ;  /* 0x000000ffff037224 */ /* 0x000fc600078e0096 */
[----:B------:R-:W-:Y:S01]  /*54f0*/  STL.64 [R1+0x48], R42 ;  /* 0x0000482a01007387 */ /* 0x000fe20000100a00 */
[----:B------:R-:W-:-:S03]  /*5500*/  MOV R0, R151 ;  /* 0x0000009700007202 */ /* 0x000fc60000000f00 */
[----:B------:R-:W-:Y:S01]  /*5510*/  STL.64 [R1+0x50], R44 ;  /* 0x0000502c01007387 */ /* 0x000fe20000100a00 */
[----:B------:R-:W-:-:S03]  /*5520*/  IMAD.MOV.U32 R5, RZ, RZ, R148 ;  /* 0x000000ffff057224 */ /* 0x000fc600078e0094 */
[----:B------:R-:W-:Y:S01]  /*5530*/  STL.64 [R1+0x58], R46 ;  /* 0x0000582e01007387 */ /* 0x000fe20000100a00 */
[----:B------:R-:W-:Y:S01]  /*5540*/  IMAD.MOV.U32 R4, RZ, RZ, R149 ;  /* 0x000000ffff047224 */ /* 0x000fe200078e0095 */
[----:B------:R-:W-:Y:S02]  /*5550*/  MOV R6, R147 ;  /* 0x0000009300067202 */ /* 0x000fe40000000f00 */
[----:B------:R0:W-:Y:S01]  /*5560*/  STL [R1+0x60], R48 ;  /* 0x0000603001007387 */ /* 0x0001e20000100800 */
[----:B------:R-:W-:-:S03]  /*5570*/  IMAD.MOV.U32 R7, RZ, RZ, R146 ;  /* 0x000000ffff077224 */ /* 0x000fc600078e0092 */
[----:B------:R-:W4:Y:S01]  /*5580*/  LDL.LU.64 R150, [R1+0x660] ;  /* 0x0006600001967983 */ /* 0x000f220000300a00 */
[----:B------:R-:W-:Y:S01]  /*5590*/  IMAD.MOV.U32 R9, RZ, RZ, R144 ;  /* 0x000000ffff097224 */ /* 0x000fe200078e0090 */
[----:B------:R-:W-:Y:S01]  /*55a0*/  MOV R10, R143 ;  /* 0x0000008f000a7202 */ /* 0x000fe20000000f00 */
[----:B------:R-:W-:Y:S01]  /*55b0*/  IMAD.MOV.U32 R8, RZ, RZ, R145 ;  /* 0x000000ffff087224 */ /* 0x000fe200078e0091 */
[----:B------:R-:W4:Y:S01]  /*55c0*/  LDL.LU.64 R148, [R1+0x658] ;  /* 0x0006580001947983 */ /* 0x000f220000300a00 */
        /* <DEDUP_REMOVED lines=140> */
[----:B------:R-:W-:-:S03]  /*5e90*/  IMAD.MOV.U32 R161, RZ, RZ, R49 ;  /* 0x000000ffffa17224 */ /* 0x000fc600078e0031 */
[----:B------:R-:W4:Y:S04]  /*5ea0*/  LDL.LU.64 R52, [R1+0x4d8] ;  /* 0x0004d80001347983 */ /* 0x000f280000300a00 */
[----:B------:R-:W4:Y:S04]  /*5eb0*/  LDL.LU.64 R50, [R1+0x4d0] ;  /* 0x0004d00001327983 */ /* 0x000f280000300a00 */
[----:B0-----:R-:W4:Y:S04]  /*5ec0*/  LDL.LU.64 R48, [R1+0x4c8] ;  /* 0x0004c80001307983 */ /* 0x001f280000300a00 */
        /* <DEDUP_REMOVED lines=13> */
[----:B------:R-:W-:-:S02]  /*5fa0*/  UMOV UR9, 0x40000040 ;  /* 0x4000004000097882 */ /* 0x000fc40000000000 */
[----:B---3--:R-:W-:Y:S01]  /*5fb0*/  STL.64 [R1+0x450], R154 ;  /* 0x0004509a01007387 */ /* 0x008fe20000100a00 */
[----:B----4-:R-:W-:-:S06]  /*5fc0*/  WARPGROUP.ARRIVE ;  /* 0x00000000000079c5 */ /* 0x010fcc0000000000 */
        /* <DEDUP_REMOVED lines=139> */
[----:B------:R-:W-:Y:S01]  /*6880*/  UIADD3 UR8, UR25, 0x6, URZ ;  /* 0x0000000619087890 */ /* 0x000fe2000fffe03f */
[----:B------:R-:W-:Y:S01]  /*6890*/  IMAD.MOV.U32 R85, RZ, RZ, R206 ;  /* 0x000000ffff557224 */ /* 0x000fe200078e00ce */
[----:B------:R-:W-:Y:S01]  /*68a0*/  UIADD3 UR10, UR26, 0x804, URZ ;  /* 0x000008041a0a7890 */ /* 0x000fe2000fffe03f */
[----:B------:R-:W-:Y:S01]  /*68b0*/  IMAD.MOV.U32 R86, RZ, RZ, R205 ;  /* 0x000000ffff567224 */ /* 0x000fe200078e00cd */
[----:B------:R-:W-:Y:S01]  /*68c0*/  UMOV UR9, 0x40000040 ;  /* 0x4000004000097882 */ /* 0x000fe20000000000 */
[----:B------:R-:W-:Y:S01]  /*68d0*/  IMAD.MOV.U32 R87, RZ, RZ, R204 ;  /* 0x000000ffff577224 */ /* 0x000fe200078e00cc */
[----:B------:R-:W-:Y:S01]  /*68e0*/  UMOV UR11, 0x40000040 ;  /* 0x40000040000b7882 */ /* 0x000fe20000000000 */
[----:B------:R-:W-:Y:S01]  /*68f0*/  IMAD.MOV.U32 R89, RZ, RZ, R202 ;  /* 0x000000ffff597224 */ /* 0x000fe200078e00ca */
[----:B------:R0:W5:Y:S01]  /*6900*/  LDL.LU R161, [R1+0x460] ;  /* 0x0004600001a17983 */ /* 0x0001620000300800 */
[----:B------:R-:W-:-:S02]  /*6910*/  IMAD.MOV.U32 R90, RZ, RZ, R201 ;  /* 0x000000ffff5a7224 */ /* 0x000fc400078e00c9 */
[----:B------:R-:W-:Y:S01]  /*6920*/  IMAD.MOV.U32 R91, RZ, RZ, R200 ;  /* 0x000000ffff5b7224 */ /* 0x000fe200078e00c8 */
[----:B------:R0:W5:Y:S01]  /*6930*/  LDL.LU R160, [R1+0x45c] ;  /* 0x00045c0001a07983 */ /* 0x0001620000300800 */
[----:B------:R-:W-:Y:S02]  /*6940*/  IMAD.MOV.U32 R93, RZ, RZ, R198 ;  /* 0x000000ffff5d7224 */ /* 0x000fe400078e00c6 */
[----:B------:R-:W-:Y:S01]  /*6950*/  IMAD.MOV.U32 R94, RZ, RZ, R197 ;  /* 0x000000ffff5e7224 */ /* 0x000fe200078e00c5 */
[----:B------:R0:W5:Y:S01]  /*6960*/  LDL.LU R2, [R1+0x458] ;  /* 0x0004580001027983 */ /* 0x0001620000300800 */
        /* <DEDUP_REMOVED lines=44> */
[----:B------:R-:W-:-:S06]  /*6c30*/  IMAD.MOV.U32 R155, RZ, RZ, R0 ;  /* 0x000000ffff9b7224 */ /* 0x000fcc00078e0000 */
        /* <DEDUP_REMOVED lines=67> */
[----:B-1----:R-:W3:Y:S04]  /*7070*/  LDL.LU.64 R154, [R1+0x450] ;  /* 0x00045000019a7983 */ /* 0x002ee80000300a00 */
        /* <DEDUP_REMOVED lines=63> */
[----:B------:R-:W-:Y:S01]  /*7470*/  UMOV UR9, 0x40000040 ;  /* 0x4000004000097882 */ /* 0x000fe20000000000 */
[----:B---3--:R-:W-:-:S07]  /*7480*/  WARPGROUP.ARRIVE ;  /* 0x00000000000079c5 */ /* 0x008fce0000000000 */
[----:B------:R-:W-:Y:S03]  /*7490*/  HGMMA.SP.64x256x32.F32 R24, gdesc[UR8], R24, R155, 0x0, gsb0 ;  /* 0x0be09b00081879f0 */ /* 0x000fe60008000a18 */
[----:B------:R-:W-:Y:S02]  /*74a0*/  WARPGROUP.DEPBAR.LE gsb0, 0x0 ;  /* 0x00008000000079c5 */ /* 0x000fe40000010000 */
[----:B0-----:R-:W-:Y:S05]  /*74b0*/  @!P1 BRA `(.L_x_22) ;  /* 0x0000000000049947 */ /* 0x001fea0003800000 */
[----:B------:R-:W-:Y:S01]  /*74c0*/  BPT.TRAP 0x1 ;  /* 0x000000040000795c */ /* 0x000fe20000300000 */
.L_x_22:
[----:B------:R-:W3:Y:S01]  /*74d0*/  LDL R0, [R1+0x200] ;  /* 0x0002000001007983 */ /* 0x000ee20000100800 */
[----:B------:R-:W-:Y:S01]  /*74e0*/  UISETP.GT.U32.AND UP0, UPT, UR6, 0x1, UPT ;  /* 0x000000010600788c */ /* 0x000fe2000bf04070 */
[----:B---3-5:R-:W-:Y:S02]  /*74f0*/  LOP3.LUT P0, RZ, R161, R0, RZ, 0xc0, !PT ;  /* 0x00000000a1ff7212 */ /* 0x028fe4000780c0ff */
[----:B------:R-:W-:-:S11]  /*7500*/  MOV R0, UR20 ;  /* 0x0000001400007c02 */ /* 0x000fd60008000f00 */
[----:B------:R-:W-:-:S05]  /*7510*/  @P0 LEA R0, R0, UR21, 0x3 ;  /* 0x0000001500000c11 */ /* 0x000fca000f8e18ff */
[----:B------:R-:W-:-:S05]  /*7520*/  @P0 VIADD R0, R0, 0x10 ;  /* 0x0000001000000836 */ /* 0x000fca0000000000 */
[----:B------:R-:W-:-:S04]  /*7530*/  @P0 PRMT R0, R160, 0x654, R0 ;  /* 0x00000654a0000816 */ /* 0x000fc80000000000 */
[----:B------:R0:W-:Y:S01]  /*7540*/  @P0 SYNCS.ARRIVE.TRANS64.RED.A1T0 RZ, [R0+URZ], RZ ;  /* 0x000000ff00ff09a7 */ /* 0x0001e2000810043f */
[----:B------:R-:W-:-:S13]  /*7550*/  PLOP3.LUT P0, PT, PT, PT, UP0, 0x80, 0x0 ;  /* 0x000000000000781c */ /* 0x000fda0003f0f008 */
[----:B0-----:R-:W-:Y:S05]  /*7560*/  @P0 BRA `(.L_x_23) ;  /* 0x0000000000040947 */ /* 0x001fea0003800000 */
[----:B------:R-:W-:Y:S01]  /*7570*/  BPT.TRAP 0x1 ;  /* 0x000000040000795c */ /* 0x000fe20000300000 */
.L_x_23:
[----:B------:R-:W-:Y:S02]  /*7580*/  UISETP.GT.AND UP3, UPT, UR16, 0x1, UPT ;  /* 0x000000011000788c */ /* 0x000fe4000bf64270 */
[----:B------:R-:W-:Y:S02]  /*7590*/  UIADD3 UR17, UR17, 0x1, URZ ;  /* 0x0000000111117890 */ /* 0x000fe4000fffe03f */
[----:B------:R-:W-:Y:S02]  /*75a0*/  UIADD3 UR20, UR20, 0x1, URZ ;  /* 0x0000000114147890 */ /* 0x000fe4000fffe03f */
[----:B------:R-:W-:Y:S01]  /*75b0*/  PLOP3.LUT P0, PT, PT, PT, UP3, 0x80, 0x0 ;  /* 0x000000000000781c */ /* 0x000fe20003f0f038 */
[----:B------:R-:W-:Y:S02]  /*75c0*/  UISETP.NE.AND UP0, UPT, UR17, 0x2, UPT ;  /* 0x000000021100788c */ /* 0x000fe4000bf05270 */
[----:B------:R-:W-:Y:S02]  /*75d0*/  UISETP.NE.AND UP1, UPT, UR20, 0x2, UPT ;  /* 0x000000021400788c */ /* 0x000fe4000bf25270 */
[----:B------:R-:W-:-:S02]  /*75e0*/  USEL UR8, URZ, 0x1, UP0 ;  /* 0x000000013f087887 */ /* 0x000fc40008000000 */
[----:B------:R-:W-:Y:S02]  /*75f0*/  USEL UR17, UR17, URZ, UP0 ;  /* 0x0000003f11117287 */ /* 0x000fe40008000000 */
[----:B------:R-:W-:Y:S02]  /*7600*/  UIADD3 UR16, UR16, -0x1, URZ ;  /* 0xffffffff10107890 */ /* 0x000fe4000fffe03f */
[----:B------:R-:W-:Y:S01]  /*7610*/  USEL UR20, UR20, URZ, UP1 ;  /* 0x0000003f14147287 */ /* 0x000fe20008800000 */
[----:B------:R-:W-:Y:S01]  /*7620*/  LOP3.LUT R2, R2, UR8, RZ, 0x3c, !PT ;  /* 0x0000000802027c12 */ /* 0x000fe2000f8e3cff */
[----:B------:R-:W-:Y:S01]  /*7630*/  UPLOP3.LUT UP0, UPT, UPT, UPT, UPT, 0x80, 0x0 ;  /* 0x000000000000789c */ /* 0x000fe20003f0f070 */
[----:B------:R-:W-:Y:S10]  /*7640*/  @P0 BRA `(.L_x_24) ;  /* 0xffffffa800ac0947 */ /* 0x000ff4000383ffff */
.L_x_17:
[----:B------:R-:W1:Y:S01]  /*7650*/  S2R R5, SR_TID.X ;  /* 0x0000000000057919 */ /* 0x000e620000002100 */
[----:B------:R-:W-:Y:S02]  /*7660*/  USHF.L.U32 UR14, UR14, 0x8, URZ ;  /* 0x000000080e0e7899 */ /* 0x000fe4000800063f */
[----:B------:R-:W-:Y:S01]  /*7670*/  USHF.R.S32.HI UR9, URZ, 0x1f, UR12 ;  /* 0x0000001f3f097899 */ /* 0x000fe2000801140c */
[----:B------:R-:W3:Y:S01]  /*7680*/  S2R R4, SR_TID.X ;  /* 0x0000000000047919 */ /* 0x000ee20000002100 */
[----:B------:R-:W-:Y:S01]  /*7690*/  ULDC.64 UR10, c[0x0][0x6d0] ;  /* 0x0001b400000a7ab9 */ /* 0x000fe20000000a00 */
[----:B------:R-:W-:Y:S01]  /*76a0*/  UIADD3 UR5, UR7, UR5, URZ ;  /* 0x0000000507057290 */ /* 0x000fe2000fffe03f */
[----:B------:R-:W-:Y:S01]  /*76b0*/  IMAD.U32 R12, RZ, RZ, UR10 ;  /* 0x0000000aff0c7e24 */ /* 0x000fe2000f8e00ff */
[----:B------:R-:W-:Y:S01]  /*76c0*/  UIMAD UR8, UR9, UR10, URZ ;  /* 0x0000000a090872a4 */ /* 0x000fe2000f8e023f */
[----:B------:R-:W-:Y:S02]  /*76d0*/  ULDC UR15, c[0x0][0x288] ;  /* 0x0000a200000f7ab9 */ /* 0x000fe40000000800 */
[----:B------:R-:W-:Y:S01]  /*76e0*/  ULDC UR10, c[0x0][0x284] ;  /* 0x0000a100000a7ab9 */ /* 0x000fe20000000800 */
[----:B------:R-:W-:Y:S01]  /*76f0*/  UIMAD UR8, UR12, UR11, UR8 ;  /* 0x0000000b0c0872a4 */ /* 0x000fe2000f8e0208 */
[----:B------:R-:W-:Y:S01]  /*7700*/  IMAD.U32 R231, RZ, RZ, UR10 ;  /* 0x0000000affe77e24 */ /* 0x000fe2000f8e00ff */
[----:B------:R-:W-:-:S02]  /*7710*/  USHF.L.U32 UR11, UR13, 0x8, URZ ;  /* 0x000000080d0b7899 */ /* 0x000fc4000800063f */
[----:B------:R-:W-:Y:S02]  /*7720*/  UISETP.GT.U32.AND UP0, UPT, UR5, 0x1, UPT ;  /* 0x000000010500788c */ /* 0x000fe4000bf04070 */
[----:B------:R-:W-:Y:S02]  /*7730*/  UISETP.GE.AND UP1, UPT, UR11, UR15, UPT ;  /* 0x0000000f0b00728c */ /* 0x000fe4000bf26270 */
[----:B------:R-:W-:Y:S02]  /*7740*/  UISETP.LT.U32.AND UP0, UPT, UR7, 0x2, UP0 ;  /* 0x000000020700788c */ /* 0x000fe40008701070 */
[----:B------:R-:W-:Y:S02]  /*7750*/  UISETP.GE.OR UP1, UPT, UR14, UR10, UP1 ;  /* 0x0000000a0e00728c */ /* 0x000fe40008f26670 */
[----:B------:R-:W-:-:S04]  /*7760*/  USEL UR10, URZ, 0x1, !UP0 ;  /* 0x000000013f0a7887 */ /* 0x000fc8000c000000 */
[----:B------:R-:W-:Y:S02]  /*7770*/  PLOP3.LUT P0, PT, PT, PT, UP1, 0x80, 0x0 ;  /* 0x000000000000781c */ /* 0x000fe40003f0f018 */
[----:B-1----:R-:W-:Y:S02]  /*7780*/  LOP3.LUT R3, R5, 0x60, RZ, 0xc0, !PT ;  /* 0x0000006005037812 */ /* 0x002fe400078ec0ff */
[----:B------:R-:W-:Y:S02]  /*7790*/  SHF.R.U32.HI R2, RZ, 0x2, R5 ;  /* 0x00000002ff027819 */ /* 0x000fe40000011605 */
[----:B------:R-:W-:Y:S02]  /*77a0*/  SHF.R.U32.HI R3, RZ, 0x5, R3 ;  /* 0x00000005ff037819 */ /* 0x000fe40000011603 */
[----:B------:R-:W-:Y:S02]  /*77b0*/  LOP3.LUT R2, R2, 0x7, RZ, 0xc0, !PT ;  /* 0x0000000702027812 */ /* 0x000fe400078ec0ff */
[----:B---3--:R-:W-:Y:S01]  /*77c0*/  SHF.R.U32.HI R4, RZ, 0x7, R4 ;  /* 0x00000007ff047819 */ /* 0x008fe20000011604 */
[----:B------:R-:W-:-:S02]  /*77d0*/  IMAD.SHL.U32 R0, R3, 0x10, RZ ;  /* 0x0000001003007824 */ /* 0x000fc400078e00ff */
[----:B------:R-:W-:-:S03]  /*77e0*/  IMAD R3, R3, -0x10, -R2 ;  /* 0xfffffff003037824 */ /* 0x000fc600078e0a02 */
[----:B------:R-:W-:Y:S02]  /*77f0*/  LOP3.LUT R0, R0, 0xfffffff0, R2, 0xe2, !PT ;  /* 0xfffffff000007812 */ /* 0x000fe400078ee202 */
[----:B------:R-:W-:-:S04]  /*7800*/  SHF.R.U32.HI R2, RZ, 0x1, R5 ;  /* 0x00000001ff027819 */ /* 0x000fc80000011605 */
[----:B------:R-:W-:Y:S02]  /*7810*/  LOP3.LUT R2, R0, 0x40, R2, 0xf8, !PT ;  /* 0x0000004000027812 */ /* 0x000fe400078ef802 */
[----:B------:R-:W-:Y:S01]  /*7820*/  LOP3.LUT R0, R4, 0x1, RZ, 0xc0, !PT ;  /* 0x0000000104007812 */ /* 0x000fe200078ec0ff */
[----:B------:R-:W-:Y:S01]  /*7830*/  IMAD.MOV.U32 R4, RZ, RZ, -0x2 ;  /* 0xfffffffeff047424 */ /* 0x000fe200078e00ff */
[----:B------:R-:W-:-:S03]  /*7840*/  LOP3.LUT R2, R2, UR14, RZ, 0xfc, !PT ;  /* 0x0000000e02027c12 */ /* 0x000fc6000f8efcff */
[----:B------:R-:W-:Y:S01]  /*7850*/  IMAD R0, R0, -0x40, R3 ;  /* 0xffffffc000007824 */ /* 0x000fe200078e0203 */
[----:B------:R-:W-:-:S04]  /*7860*/  SHF.R.S32.HI R3, RZ, 0x1f, R2 ;  /* 0x0000001fff037819 */ /* 0x000fc80000011402 */
[----:B------:R-:W-:Y:S01]  /*7870*/  IADD3 R231, R231, -UR14, R0 ;  /* 0x8000000ee7e77c10 */ /* 0x000fe2000fffe000 */
[----:B------:R-:W-:Y:S01]  /*7880*/  IMAD.WIDE.U32 R12, R12, UR12, R2 ;  /* 0x0000000c0c0c7c25 */ /* 0x000fe2000f8e0002 */
[----:B------:R-:W-:-:S04]  /*7890*/  LOP3.LUT R0, R5, 0x3, RZ, 0xc0, !PT ;  /* 0x0000000305007812 */ /* 0x000fc800078ec0ff */
[----:B------:R-:W-:Y:S01]  /*78a0*/  IADD3 R13, R13, UR8, RZ ;  /* 0x000000080d0d7c10 */ /* 0x000fe2000fffe0ff */
[----:B------:R-:W-:Y:S01]  /*78b0*/  USHF.R.U32.HI UR8, URZ, 0x1, UR5 ;  /* 0x000000013f087899 */ /* 0x000fe20008011605 */
[----:B------:R-:W-:Y:S01]  /*78c0*/  IMAD R0, R0, R4, UR15 ;  /* 0x0000000f00007e24 */ /* 0x000fe2000f8e0204 */
[----:B------:R-:W-:Y:S02]  /*78d0*/  ULOP3.LUT UR5, UR5, 0x1, URZ, 0xc0, !UPT ;  /* 0x0000000105057892 */ /* 0x000fe4000f8ec03f */
[----:B------:R-:W-:Y:S01]  /*78e0*/  ULOP3.LUT UR8, UR8, 0x1, URZ, 0xc0, !UPT ;  /* 0x0000000108087892 */ /* 0x000fe2000f8ec03f */
[----:B------:R-:W-:-:S03]  /*78f0*/  VIADD R0, R0, -UR11 ;  /* 0x8000000b00007c36 */ /* 0x000fc60008000000 */
[----:B------:R-:W-:-:S04]  /*7900*/  UISETP.NE.U32.AND UP3, UPT, UR8, 0x1, UPT ;  /* 0x000000010800788c */ /* 0x000fc8000bf65070 */
[----:B------:R-:W-:-:S04]  /*7910*/  UISETP.GT.U32.AND UP3, UPT, UR7, 0x1, !UP3 ;  /* 0x000000010700788c */ /* 0x000fc8000df64070 */
[----:B------:R-:W-:-:S04]  /*7920*/  USEL UR8, URZ, 0x1, !UP3 ;  /* 0x000000013f087887 */ /* 0x000fc8000d800000 */
[----:B------:R-:W-:Y:S01]  /*7930*/  ULOP3.LUT UR4, UR8, UR4, UR10, 0x96, !UPT ;  /* 0x0000000408047292 */ /* 0x000fe2000f8e960a */
[----:B------:R-:W-:Y:S11]  /*7940*/  @P0 BRA `(.L_x_25) ;  /* 0x0000012800600947 */ /* 0x000ff60003800000 */
[----:B------:R-:W-:Y:S01]  /*7950*/  UIMAD.WIDE UR10, UR13, 0x100, URZ ;  /* 0x000001000d0a78a5 */ /* 0x000fe2000f8e023f */
[----:B------:R-:W-:Y:S01]  /*7960*/  FSETP.NEU.AND P1, PT, RZ, UR23, PT ;  /* 0x00000017ff007c0b */ /* 0x000fe2000bf2d000 */
[----:B------:R-:W-:Y:S01]  /*7970*/  ULDC.64 UR28, c[0x0][0x6c8] ;  /* 0x0001b200001c7ab9 */ /* 0x000fe20000000a00 */
[----:B------:R-:W-:Y:S01]  /*7980*/  SHF.L.U32 R4, R5, 0x1, RZ ;  /* 0x0000000105047819 */ /* 0x000fe200000006ff */
[----:B------:R-:W-:Y:S01]  /*7990*/  UIMAD UR8, UR11, UR28, URZ ;  /* 0x0000001c0b0872a4 */ /* 0x000fe2000f8e023f */
[----:B------:R-:W-:Y:S01]  /*79a0*/  IMAD.U32 R18, RZ, RZ, UR29 ;  /* 0x0000001dff127e24 */ /* 0x000fe2000f8e00ff */
[----:B------:R-:W-:Y:S01]  /*79b0*/  ISETP.GT.AND P2, PT, R231, RZ, PT ;  /* 0x000000ffe700720c */ /* 0x000fe20003f44270 */
[----:B------:R-:W-:Y:S01]  /*79c0*/  IMAD.U32 R8, RZ, RZ, UR10 ;  /* 0x0000000aff087e24 */ /* 0x000fe2000f8e00ff */
[----:B------:R-:W-:Y:S02]  /*79d0*/  BSSY B0, `(.L_x_25) ;  /* 0x000128f000007945 */ /* 0x000fe40003800000 */
[----:B------:R-:W-:-:S02]  /*79e0*/  ISETP.GT.AND P0, PT, R0, RZ, P2 ;  /* 0x000000ff0000720c */ /* 0x000fc40001704270 */
[----:B------:R-:W-:-:S05]  /*79f0*/  LOP3.LUT R8, R8, 0x6, R4, 0xf8, !PT ;  /* 0x0000000608087812 */ /* 0x000fca00078ef804 */
[----:B------:R-:W-:-:S04]  /*7a00*/  IMAD.WIDE.U32 R12, R8, UR28, R12 ;  /* 0x0000001c080c7c25 */ /* 0x000fc8000f8e000c */
[----:B------:R-:W-:-:S04]  /*7a10*/  IMAD R18, R8, R18, UR8 ;  /* 0x0000000808127e24 */ /* 0x000fc8000f8e0212 */
[----:B------:R-:W-:Y:S01]  /*7a20*/  IMAD.IADD R18, R13, 0x1, R18 ;  /* 0x000000010d127824 */ /* 0x000fe200078e0212 */
[----:B------:R-:W-:Y:S06]  /*7a30*/  @!P1 BRA `(.L_x_26) ;  /* 0x000000d800949947 */ /* 0x000fec0003800000 */
[----:B------:R-:W-:Y:S01]  /*7a40*/  ULDC.64 UR16, c[0x0][0x6b8] ;  /* 0x0001ae0000107ab9 */ /* 0x000fe20000000a00 */
[----:B------:R-:W-:Y:S01]  /*7a50*/  ULDC.64 UR26, c[0x0][0x6b0] ;  /* 0x0001ac00001a7ab9 */ /* 0x000fe20000000a00 */
[----:B------:R-:W-:Y:S02]  /*7a60*/  UIMAD UR9, UR9, UR16, URZ ;  /* 0x00000010090972a4 */ /* 0x000fe4000f8e023f */
[----:B------:R-:W-:Y:S01]  /*7a70*/  MOV R10, UR16 ;  /* 0x00000010000a7c02 */ /* 0x000fe20008000f00 */
[----:B------:R-:W-:Y:S01]  /*7a80*/  ULDC.64 UR20, c[0x0][0x6a8] ;  /* 0x0001aa0000147ab9 */ /* 0x000fe20000000a00 */
[----:B------:R-:W3:Y:S01]  /*7a90*/  LDL.LU R19, [R1] ;  /* 0x0000000001137983 */ /* 0x000ee20000300800 */
[----:B------:R-:W-:Y:S02]  /*7aa0*/  UIMAD UR9, UR12, UR17, UR9 ;  /* 0x000000110c0972a4 */ /* 0x000fe4000f8e0209 */
[----:B0-----:R-:W-:Y:S01]  /*7ab0*/  IMAD.WIDE.U32 R6, R10, UR12, R2 ;  /* 0x0000000c0a067c25 */ /* 0x001fe2000f8e0002 */
[----:B------:R-:W-:Y:S01]  /*7ac0*/  UIMAD UR10, UR11, UR26, URZ ;  /* 0x0000001a0b0a72a4 */ /* 0x000fe2000f8e023f */
[----:B------:R-:W-:-:S02]  /*7ad0*/  ULDC.64 UR14, c[0x0][0x6b0] ;  /* 0x0001ac00000e7ab9 */ /* 0x000fc40000000a00 */
[----:B------:R-:W-:Y:S01]  /*7ae0*/  IMAD.U32 R9, RZ, RZ, UR27 ;  /* 0x0000001bff097e24 */ /* 0x000fe2000f8e00ff */
[----:B------:R-:W-:Y:S01]  /*7af0*/  ISETP.GT.AND P3, PT, R0, 0x1, P2 ;  /* 0x000000010000780c */ /* 0x000fe20001764270 */
[----:B------:R-:W-:Y:S01]  /*7b00*/  VIADD R5, R7, UR9 ;  /* 0x0000000907057c36 */ /* 0x000fe20008000000 */
[----:B------:R-:W4:Y:S01]  /*7b10*/  LDL.LU R21, [R1+0x4] ;  /* 0x0000040001157983 */ /* 0x000f220000300800 */
[----:B------:R-:W-:Y:S02]  /*7b20*/  IMAD.MOV.U32 R4, RZ, RZ, R6 ;  /* 0x000000ffff047224 */ /* 0x000fe400078e0006 */
[C---:B------:R-:W-:Y:S01]  /*7b30*/  IMAD R9, R8.reuse, R9, UR10 ;  /* 0x0000000a08097e24 */ /* 0x040fe2000f8e0209 */
[----:B------:R-:W-:Y:S01]  /*7b40*/  ULDC.64 UR10, c[0x0][0x6c0] ;  /* 0x0001b000000a7ab9 */ /* 0x000fe20000000a00 */
[----:B------:R-:W-:-:S05]  /*7b50*/  IMAD.WIDE.U32 R14, R8, UR26, R4 ;  /* 0x0000001a080e7c25 */ /* 0x000fca000f8e0004 */
[----:B------:R-:W-:Y:S02]  /*7b60*/  IADD3 R11, R15, R9, RZ ;  /* 0x000000090f0b7210 */ /* 0x000fe40007ffe0ff */
[----:B------:R-:W-:-:S04]  /*7b70*/  LEA R16, P1, R14, UR20, 0x2 ;  /* 0x000000140e107c11 */ /* 0x000fc8000f8210ff */
[----:B------:R-:W-:-:S05]  /*7b80*/  LEA.HI.X R17, R14, UR21, R11, 0x2, P1 ;  /* 0x000000150e117c11 */ /* 0x000fca00088f140b */
[----:B------:R0:W5:Y:S01]  /*7b90*/  @P0 LDG.E.LTC128B R11, desc[UR18][R16.64] ;  /* 0x00000012100b0981 */ /* 0x000162000c1e1920 */
[----:B------:R-:W-:-:S04]  /*7ba0*/  LEA R14, P1, R12, UR10, 0x2 ;  /* 0x0000000a0c0e7c11 */ /* 0x000fc8000f8210ff */
[----:B------:R-:W-:Y:S01]  /*7bb0*/  LEA.HI.X R15, R12, UR11, R18, 0x2, P1 ;  /* 0x0000000b0c0f7c11 */ /* 0x000fe200088f1412 */
[----:B0-----:R-:W-:-:S04]  /*7bc0*/  IMAD.U32 R16, RZ, RZ, UR26 ;  /* 0x0000001aff107e24 */ /* 0x001fc8000f8e00ff */
[----:B------:R-:W-:-:S04]  /*7bd0*/  IMAD.WIDE.U32 R16, R8, R16, UR14 ;  /* 0x0000000e08107e25 */ /* 0x000fc8000f8e0010 */
[----:B------:R-:W-:Y:S01]  /*7be0*/  IMAD.IADD R20, R9, 0x1, R17 ;  /* 0x0000000109147824 */ /* 0x000fe200078e0211 */
[----:B------:R-:W-:-:S05]  /*7bf0*/  IADD3 R13, P1, R6, R16, RZ ;  /* 0x00000010060d7210 */ /* 0x000fca0007f3e0ff */
[----:B------:R-:W-:Y:S02]  /*7c00*/  IMAD.X R18, R20, 0x1, R5, P1 ;  /* 0x0000000114127824 */ /* 0x000fe400008e0605 */
[----:B-----5:R-:W-:-:S04]  /*7c10*/  FMUL R12, R11, UR23 ;  /* 0x000000170b0c7c20 */ /* 0x020fc80008400000 */
[----:B---3--:R-:W-:Y:S01]  /*7c20*/  FFMA R19, R19, UR22, R12 ;  /* 0x0000001613137c23 */ /* 0x008fe2000800000c */
[----:B------:R-:W-:-:S04]  /*7c30*/  LEA R12, P1, R13, UR20, 0x2 ;  /* 0x000000140d0c7c11 */ /* 0x000fc8000f8210ff */
[----:B------:R-:W-:Y:S01]  /*7c40*/  LEA.HI.X R13, R13, UR21, R18, 0x2, P1 ;  /* 0x000000150d0d7c11 */ /* 0x000fe200088f1412 */
[----:B------:R-:W-:Y:S04]  /*7c50*/  @P0 STG.E desc[UR18][R14.64], R19 ;  /* 0x000000130e000986 */ /* 0x000fe8000c101912 */
[----:B------:R0:W3:Y:S01]  /*7c60*/  @P3 LDG.E.LTC128B R11, desc[UR18][R12.64] ;  /* 0x000000120c0b3981 */ /* 0x0000e2000c1e1920 */
[----:B------:R-:W-:Y:S01]  /*7c70*/  USHF.L.U64.HI UR8, UR28, 0x2, UR29 ;  /* 0x000000021c087899 */ /* 0x000fe2000801021d */
[----:B------:R-:W-:Y:S01]  /*7c80*/  BSSY B1, `(.L_x_27) ;  /* 0x0000015000017945 */ /* 0x000fe20003800000 */
[----:B0-----:R-:W-:-:S04]  /*7c90*/  MOV R12, UR28 ;  /* 0x0000001c000c7c02 */ /* 0x001fc80008000f00 */
[----:B------:R-:W-:-:S04]  /*7ca0*/  LEA R12, P0, R12, R14, 0x2 ;  /* 0x0000000e0c0c7211 */ /* 0x000fc800078010ff */
[----:B------:R-:W-:Y:S01]  /*7cb0*/  IADD3.X R13, R15, UR8, RZ, P0, !PT ;  /* 0x000000080f0d7c10 */ /* 0x000fe200087fe4ff */
[----:B---3--:R-:W-:-:S04]  /*7cc0*/  FMUL R18, R11, UR23 ;  /* 0x000000170b127c20 */ /* 0x008fc80008400000 */
[----:B----4-:R-:W-:-:S05]  /*7cd0*/  FFMA R18, R21, UR22, R18 ;  /* 0x0000001615127c23 */ /* 0x010fca0008000012 */
[----:B------:R0:W-:Y:S02]  /*7ce0*/  @P3 STG.E desc[UR18][R12.64], R18 ;  /* 0x000000120c003986 */ /* 0x0001e4000c101912 */
[----:B0-----:R-:W-:-:S04]  /*7cf0*/  IMAD.WIDE.U32 R18, R8, UR26, R2 ;  /* 0x0000001a08127c25 */ /* 0x001fc8000f8e0002 */
[----:B------:R-:W-:Y:S02]  /*7d00*/  IMAD.IADD R19, R9, 0x1, R19 ;  /* 0x0000000109137824 */ /* 0x000fe400078e0213 */
[----:B------:R-:W-:-:S04]  /*7d10*/  IMAD.WIDE.U32 R18, R10, UR12, R18 ;  /* 0x0000000c0a127c25 */ /* 0x000fc8000f8e0012 */
[----:B------:R-:W-:Y:S01]  /*7d20*/  VIADD R19, R19, UR9 ;  /* 0x0000000913137c36 */ /* 0x000fe20008000000 */
[----:B------:R-:W-:-:S04]  /*7d30*/  LEA R22, P0, R18, UR20, 0x2 ;  /* 0x0000001412167c11 */ /* 0x000fc8000f8010ff */
[----:B------:R-:W-:Y:S02]  /*7d40*/  LEA.HI.X R23, R18, UR21, R19, 0x2, P0 ;  /* 0x0000001512177c11 */ /* 0x000fe400080f1413 */
[----:B------:R-:W-:Y:S02]  /*7d50*/  ISETP.GT.AND P0, PT, R231, 0x8, PT ;  /* 0x00000008e700780c */ /* 0x000fe40003f04270 */
[----:B------:R-:W-:Y:S01]  /*7d60*/  IADD3 R18, P1, R2, R16, RZ ;  /* 0x0000001002127210 */ /* 0x000fe20007f3e0ff */
[----:B------:R0:W-:Y:S01]  /*7d70*/  STL.64 [R1+0x258], R22 ;  /* 0x0002581601007387 */ /* 0x0001e20000100a00 */
[----:B------:R-:W-:-:S03]  /*7d80*/  ISETP.GT.AND P3, PT, R0, RZ, P0 ;  /* 0x000000ff0000720c */ /* 0x000fc60000764270 */
[----:B------:R-:W-:Y:S02]  /*7d90*/  IMAD.X R19, R3, 0x1, R20, P1 ;  /* 0x0000000103137824 */ /* 0x000fe400008e0614 */
[----:B------:R-:W-:-:S08]  /*7da0*/  IMAD.WIDE.U32 R18, R10, UR12, R18 ;  /* 0x0000000c0a127c25 */ /* 0x000fd0000f8e0012 */
[----:B0-----:R-:W-:Y:S05]  /*7db0*/  @!P3 BRA `(.L_x_28) ;  /* 0x000000000004b947 */ /* 0x001fea0003800000 */
[----:B------:R0:W5:Y:S02]  /*7dc0*/  LDG.E.LTC128B R11, desc[UR18][R22.64+0x20] ;  /* 0x00002012160b7981 */ /* 0x000164000c1e1920 */
.L_x_28:
[----:B------:R-:W-:Y:S05]  /*7dd0*/  BSYNC B1 ;  /* 0x0000000000017941 */ /* 0x000fea0003800000 */
.L_x_27:
[----:B------:R-:W0:Y:S01]  /*7de0*/  LDL.LU R21, [R1+0x8] ;  /* 0x0000080001157983 */ /* 0x000e220000300800 */
[----:B-----5:R-:W-:Y:S01]  /*7df0*/  FMUL R17, R11, UR23 ;  /* 0x000000170b117c20 */ /* 0x020fe20008400000 */
[----:B------:R-:W-:Y:S01]  /*7e00*/  LEA R152, P1, R18, UR20, 0x2 ;  /* 0x0000001412987c11 */ /* 0x000fe2000f8210ff */
[----:B------:R-:W-:Y:S01]  /*7e10*/  UIMAD UR8, UR27, 0x7, URZ ;  /* 0x000000071b0878a4 */ /* 0x000fe2000f8e023f */
[----:B------:R-:W-:Y:S01]  /*7e20*/  ISETP.GT.AND P4, PT, R0, 0x1, P0 ;  /* 0x000000010000780c */ /* 0x000fe20000784270 */
[----:B------:R-:W-:Y:S01]  /*7e30*/  BSSY B1, `(.L_x_29) ;  /* 0x000000c000017945 */ /* 0x000fe20003800000 */
[----:B0-----:R-:W-:Y:S01]  /*7e40*/  FFMA R22, R21, UR22, R17 ;  /* 0x0000001615167c23 */ /* 0x001fe20008000011 */
[----:B------:R-:W-:Y:S01]  /*7e50*/  IADD3 R17, R19, UR9, RZ ;  /* 0x0000000913117c10 */ /* 0x000fe2000fffe0ff */
[----:B------:R-:W-:Y:S02]  /*7e60*/  IMAD.MOV.U32 R21, RZ, RZ, R20 ;  /* 0x000000ffff157224 */ /* 0x000fe400078e0014 */
[----:B------:R-:W-:Y:S01]  /*7e70*/  IMAD.MOV.U32 R20, RZ, RZ, R16 ;  /* 0x000000ffff147224 */ /* 0x000fe200078e0010 */
[----:B------:R-:W-:Y:S01]  /*7e80*/  LEA.HI.X R153, R18, UR21, R17, 0x2, P1 ;  /* 0x0000001512997c11 */ /* 0x000fe200088f1411 */
[----:B------:R0:W-:Y:S01]  /*7e90*/  @P3 STG.E desc[UR18][R14.64+0x20], R22 ;  /* 0x000020160e003986 */ /* 0x0001e2000c101912 */
[----:B------:R-:W-:-:S03]  /*7ea0*/  IMAD.U32 R16, RZ, RZ, UR26 ;  /* 0x0000001aff107e24 */ /* 0x000fc6000f8e00ff */
[----:B------:R0:W-:Y:S01]  /*7eb0*/  STL.64 [R1+0x250], R152 ;  /* 0x0002509801007387 */ /* 0x0001e20000100a00 */
[----:B------:R-:W-:Y:S01]  /*7ec0*/  IMAD.WIDE.U32 R20, R16, 0x7, R20 ;  /* 0x0000000710147825 */ /* 0x000fe200078e0014 */
[----:B------:R-:W-:Y:S06]  /*7ed0*/  @!P4 BRA `(.L_x_30) ;  /* 0x000000000004c947 */ /* 0x000fec0003800000 */
[----:B------:R1:W5:Y:S02]  /*7ee0*/  LDG.E.LTC128B R11, desc[UR18][R152.64+0x20] ;  /* 0x00002012980b7981 */ /* 0x000364000c1e1920 */
.L_x_30:
[----:B------:R-:W-:Y:S05]  /*7ef0*/  BSYNC B1 ;  /* 0x0000000000017941 */ /* 0x000fea0003800000 */
.L_x_29:
[----:B------:R-:W3:Y:S01]  /*7f00*/  LDL.LU R17, [R1+0xc] ;  /* 0x00000c0001117983 */ /* 0x000ee20000300800 */
[----:B-----5:R-:W-:Y:S01]  /*7f10*/  FMUL R16, R11, UR23 ;  /* 0x000000170b107c20 */ /* 0x020fe20008400000 */
[----:B------:R-:W-:Y:S02]  /*7f20*/  IADD3 R21, R21, UR8, RZ ;  /* 0x0000000815157c10 */ /* 0x000fe4000fffe0ff */
[----:B------:R-:W-:Y:S01]  /*7f30*/  ISETP.GT.AND P1, PT, R0, 0x8, P2 ;  /* 0x000000080000780c */ /* 0x000fe20001724270 */
[----:B01----:R-:W4:Y:S01]  /*7f40*/  LDL.LU R152, [R1+0x10] ;  /* 0x0000100001987983 */ /* 0x003f220000300800 */
[----:B------:R-:W-:-:S03]  /*7f50*/  UIMAD UR13, UR29, 0x1c, URZ ;  /* 0x0000001c1d0d78a4 */ /* 0x000fc6000f8e023f */
[----:B------:R-:W2:Y:S01]  /*7f60*/  LDL.LU R23, [R1+0x14] ;  /* 0x0000140001177983 */ /* 0x000ea20000300800 */
[----:B---3--:R-:W-:Y:S01]  /*7f70*/  FFMA R19, R17, UR22, R16 ;  /* 0x0000001611137c23 */ /* 0x008fe20008000010 */
[----:B------:R-:W-:-:S04]  /*7f80*/  IADD3 R17, P3, R6, R20, RZ ;  /* 0x0000001406117210 */ /* 0x000fc80007f7e0ff */
[----:B------:R0:W-:Y:S01]  /*7f90*/  @P4 STG.E desc[UR18][R12.64+0x20], R19 ;  /* 0x000020130c004986 */ /* 0x0001e2000c101912 */
[----:B------:R-:W-:Y:S01]  /*7fa0*/  IMAD.X R18, R21, 0x1, R5, P3 ;  /* 0x0000000115127824 */ /* 0x000fe200018e0605 */
[----:B------:R-:W-:-:S04]  /*7fb0*/  LEA R16, P3, R17, UR20, 0x2 ;  /* 0x0000001411107c11 */ /* 0x000fc8000f8610ff */
[----:B------:R-:W-:-:S05]  /*7fc0*/  LEA.HI.X R17, R17, UR21, R18, 0x2, P3 ;  /* 0x0000001511117c11 */ /* 0x000fca00098f1412 */
[----:B------:R1:W3:Y:S01]  /*7fd0*/  @P1 LDG.E.LTC128B R11, desc[UR18][R16.64] ;  /* 0x00000012100b1981 */ /* 0x0002e2000c1e1920 */
[----:B------:R-:W-:Y:S01]  /*7fe0*/  IADD3 R20, P3, R20, UR26, RZ ;  /* 0x0000001a14147c10 */ /* 0x000fe2000ff7e0ff */
[----:B------:R-:W-:-:S03]  /*7ff0*/  IMAD.U32 R18, RZ, RZ, UR28 ;  /* 0x0000001cff127e24 */ /* 0x000fc6000f8e00ff */
[----:B------:R-:W-:Y:S01]  /*8000*/  IADD3.X R21, R21, UR27, RZ, P3, !PT ;  /* 0x0000001b15157c10 */ /* 0x000fe20009ffe4ff */
[----:B0-----:R-:W-:Y:S01]  /*8010*/  IMAD.WIDE.U32 R18, R18, 0x1c, R12 ;  /* 0x0000001c12127825 */ /* 0x001fe200078e000c */
[----:B-1----:R-:W-:-:S04]  /*8020*/  IADD3 R17, P3, R20, R6, RZ ;  /* 0x0000000614117210 */ /* 0x002fc80007f7e0ff */
[----:B------:R-:W-:Y:S01]  /*8030*/  IADD3 R19, R19, UR13, RZ ;  /* 0x0000000d13137c10 */ /* 0x000fe2000fffe0ff */
[----:B------:R-:W-:Y:S01]  /*8040*/  IMAD.X R22, R21, 0x1, R5, P3 ;  /* 0x0000000115167824 */ /* 0x000fe200018e0605 */
[----:B------:R-:W-:-:S04]  /*8050*/  LEA R16, P3, R17, UR20, 0x2 ;  /* 0x0000001411107c11 */ /* 0x000fc8000f8610ff */
[----:B------:R-:W-:Y:S02]  /*8060*/  LEA.HI.X R17, R17, UR21, R22, 0x2, P3 ;  /* 0x0000001511117c11 */ /* 0x000fe400098f1416 */
[----:B------:R-:W-:Y:S01]  /*8070*/  ISETP.GT.AND P3, PT, R0, 0x9, P2 ;  /* 0x000000090000780c */ /* 0x000fe20001764270 */
[----:B---3--:R-:W-:-:S04]  /*8080*/  FMUL R22, R11, UR23 ;  /* 0x000000170b167c20 */ /* 0x008fc80008400000 */
[----:B----4-:R-:W-:-:S05]  /*8090*/  FFMA R22, R152, UR22, R22 ;  /* 0x0000001698167c23 */ /* 0x010fca0008000016 */
[----:B------:R2:W-:Y:S04]  /*80a0*/  @P1 STG.E desc[UR18][R18.64], R22 ;  /* 0x0000001612001986 */ /* 0x0005e8000c101912 */
[----:B------:R-:W3:Y:S01]  /*80b0*/  @P3 LDG.E.LTC128B R11, desc[UR18][R16.64] ;  /* 0x00000012100b3981 */ /* 0x000ee2000c1e1920 */
[----:B------:R-:W-:Y:S01]  /*80c0*/  USHF.L.U32 UR11, UR28, 0x5, URZ ;  /* 0x000000051c0b7899 */ /* 0x000fe2000800063f */
[----:B------:R-:W-:Y:S01]  /*80d0*/  BSSY B1, `(.L_x_31) ;  /* 0x0000016000017945 */ /* 0x000fe20003800000 */
[----:B------:R-:W-:Y:S02]  /*80e0*/  USHF.L.U64.HI UR10, UR28, 0x5, UR29 ;  /* 0x000000051c0a7899 */ /* 0x000fe4000801021d */
[----:B------:R-:W-:-:S04]  /*80f0*/  UIMAD.WIDE.U32 UR14, UR26, 0x7, UR14 ;  /* 0x000000071a0e78a5 */ /* 0x000fc8000f8e000e */
[----:B------:R-:W-:-:S03]  /*8100*/  UIADD3 UR17, UR8, UR15, URZ ;  /* 0x0000000f08117290 */ /* 0x000fc6000fffe03f */
[----:B------:R-:W-:Y:S01]  /*8110*/  UMOV UR16, UR14 ;  /* 0x0000000e00107c82 */ /* 0x000fe20008000000 */
[----:B---3--:R-:W-:-:S04]  /*8120*/  FMUL R16, R11, UR23 ;  /* 0x000000170b107c20 */ /* 0x008fc80008400000 */
[----:B--2---:R-:W-:Y:S01]  /*8130*/  FFMA R22, R23, UR22, R16 ;  /* 0x0000001617167c23 */ /* 0x004fe20008000010 */
[----:B------:R-:W-:-:S04]  /*8140*/  IADD3 R16, P1, R12, UR11, RZ ;  /* 0x0000000b0c107c10 */ /* 0x000fc8000ff3e0ff */
[----:B------:R-:W-:-:S05]  /*8150*/  IADD3.X R17, R13, UR10, RZ, P1, !PT ;  /* 0x0000000a0d117c10 */ /* 0x000fca0008ffe4ff */
[----:B------:R0:W-:Y:S02]  /*8160*/  @P3 STG.E desc[UR18][R16.64], R22 ;  /* 0x0000001610003986 */ /* 0x0001e4000c101912 */
[----:B0-----:R-:W-:-:S04]  /*8170*/  IMAD.U32 R22, RZ, RZ, UR26 ;  /* 0x0000001aff167e24 */ /* 0x001fc8000f8e00ff */
[----:B------:R-:W-:-:S03]  /*8180*/  IMAD.WIDE.U32 R22, R8, R22, UR16 ;  /* 0x0000001008167e25 */ /* 0x000fc6000f8e0016 */
[----:B------:R-:W-:-:S04]  /*8190*/  IADD3 R22, P1, R2, R22, RZ ;  /* 0x0000001602167210 */ /* 0x000fc80007f3e0ff */
[----:B------:R-:W-:-:S03]  /*81a0*/  IADD3.X R23, R3, R9, R23, P1, !PT ;  /* 0x0000000903177210 */ /* 0x000fc60000ffe417 */
[----:B------:R-:W-:-:S04]  /*81b0*/  IMAD.WIDE.U32 R22, R10, UR12, R22 ;  /* 0x0000000c0a167c25 */ /* 0x000fc8000f8e0016 */
[----:B------:R-:W-:Y:S01]  /*81c0*/  VIADD R23, R23, UR9 ;  /* 0x0000000917177c36 */ /* 0x000fe20008000000 */
[----:B------:R-:W-:-:S04]  /*81d0*/  LEA R152, P1, R22, UR20, 0x2 ;  /* 0x0000001416987c11 */ /* 0x000fc8000f8210ff */
[----:B------:R-:W-:Y:S02]  /*81e0*/  LEA.HI.X R153, R22, UR21, R23, 0x2, P1 ;  /* 0x0000001516997c11 */ /* 0x000fe400088f1417 */
[----:B------:R-:W-:-:S03]  /*81f0*/  ISETP.GT.AND P1, PT, R0, 0x8, P0 ;  /* 0x000000080000780c */ /* 0x000fc60000724270 */
[----:B------:R0:W-:Y:S10]  /*8200*/  STL.64 [R1+0x248], R152 ;  /* 0x0002489801007387 */ /* 0x0001f40000100a00 */
[----:B------:R-:W-:Y:S05]  /*8210*/  @!P1 BRA `(.L_x_32) ;  /* 0x0000000000049947 */ /* 0x000fea0003800000 */
[----:B------:R1:W5:Y:S02]  /*8220*/  LDG.E.LTC128B R11, desc[UR18][R152.64+0x20] ;  /* 0x00002012980b7981 */ /* 0x000364000c1e1920 */
.L_x_32:
[----:B------:R-:W-:Y:S05]  /*8230*/  BSYNC B1 ;  /* 0x0000000000017941 */ /* 0x000fea0003800000 */
.L_x_31:
[----:B------:R-:W2:Y:S01]  /*8240*/  LDL.LU R23, [R1+0x18] ;  /* 0x0000180001177983 */ /* 0x000ea20000300800 */
[----:B-----5:R-:W-:Y:S01]  /*8250*/  FMUL R22, R11, UR23 ;  /* 0x000000170b167c20 */ /* 0x020fe20008400000 */
[----:B------:R-:W-:Y:S01]  /*8260*/  UIADD3 UR14, UP0, UR14, UR26, URZ ;  /* 0x0000001a0e0e7290 */ /* 0x000fe2000ff1e03f */
[----:B------:R-:W-:Y:S01]  /*8270*/  ISETP.GT.AND P3, PT, R0, 0x9, P0 ;  /* 0x000000090000780c */ /* 0x000fe20000764270 */
[----:B------:R-:W-:Y:S02]  /*8280*/  BSSY B1, `(.L_x_33) ;  /* 0x0000011000017945 */ /* 0x000fe40003800000 */
[----:B------:R-:W-:Y:S01]  /*8290*/  UIADD3.X UR15, UR17, UR27, URZ, UP0, !UPT ;  /* 0x0000001b110f7290 */ /* 0x000fe200087fe43f */
[----:B--2---:R-:W-:-:S05]  /*82a0*/  FFMA R22, R23, UR22, R22 ;  /* 0x0000001617167c23 */ /* 0x004fca0008000016 */
[----:B------:R2:W-:Y:S02]  /*82b0*/  @P1 STG.E desc[UR18][R18.64+0x20], R22 ;  /* 0x0000201612001986 */ /* 0x0005e4000c101912 */
[----:B--2---:R-:W-:-:S04]  /*82c0*/  IMAD.U32 R18, RZ, RZ, UR26 ;  /* 0x0000001aff127e24 */ /* 0x004fc8000f8e00ff */
[----:B------:R-:W-:-:S03]  /*82d0*/  IMAD.WIDE.U32 R18, R8, R18, UR14 ;  /* 0x0000000e08127e25 */ /* 0x000fc6000f8e0012 */
[----:B------:R-:W-:-:S04]  /*82e0*/  IADD3 R18, P1, R2, R18, RZ ;  /* 0x0000001202127210 */ /* 0x000fc80007f3e0ff */
[----:B------:R-:W-:-:S03]  /*82f0*/  IADD3.X R19, R3, R9, R19, P1, !PT ;  /* 0x0000000903137210 */ /* 0x000fc60000ffe413 */
[----:B------:R-:W-:-:S05]  /*8300*/  IMAD.WIDE.U32 R18, R10, UR12, R18 ;  /* 0x0000000c0a127c25 */ /* 0x000fca000f8e0012 */
[----:B------:R-:W-:Y:S02]  /*8310*/  IADD3 R19, R19, UR9, RZ ;  /* 0x0000000913137c10 */ /* 0x000fe4000fffe0ff */
[----:B01----:R-:W-:-:S04]  /*8320*/  LEA R152, P1, R18, UR20, 0x2 ;  /* 0x0000001412987c11 */ /* 0x003fc8000f8210ff */
[----:B------:R-:W-:Y:S01]  /*8330*/  LEA.HI.X R153, R18, UR21, R19, 0x2, P1 ;  /* 0x0000001512997c11 */ /* 0x000fe200088f1413 */
[----:B------:R-:W-:-:S04]  /*8340*/  IMAD.U32 R18, RZ, RZ, UR26 ;  /* 0x0000001aff127e24 */ /* 0x000fc8000f8e00ff */
[----:B------:R0:W-:Y:S01]  /*8350*/  STL.64 [R1+0x240], R152 ;  /* 0x0002409801007387 */ /* 0x0001e20000100a00 */
[----:B------:R-:W-:Y:S01]  /*8360*/  IMAD.WIDE.U32 R20, R18, 0x7, R20 ;  /* 0x0000000712147825 */ /* 0x000fe200078e0014 */
[----:B------:R-:W-:Y:S06]  /*8370*/  @!P3 BRA `(.L_x_34) ;  /* 0x000000000004b947 */ /* 0x000fec0003800000 */
[----:B------:R1:W5:Y:S02]  /*8380*/  LDG.E.LTC128B R11, desc[UR18][R152.64+0x20] ;  /* 0x00002012980b7981 */ /* 0x000364000c1e1920 */
.L_x_34:
[----:B------:R-:W-:Y:S05]  /*8390*/  BSYNC B1 ;  /* 0x0000000000017941 */ /* 0x000fea0003800000 */
.L_x_33:
[----:B------:R-:W2:Y:S01]  /*83a0*/  LDL.LU R19, [R1+0x1c] ;  /* 0x00001c0001137983 */ /* 0x000ea20000300800 */
[----:B-----5:R-:W-:Y:S01]  /*83b0*/  FMUL R18, R11, UR23 ;  /* 0x000000170b127c20 */ /* 0x020fe20008400000 */
[----:B------:R-:W-:Y:S01]  /*83c0*/  VIADD R21, R21, UR8 ;  /* 0x0000000815157c36 */ /* 0x000fe20008000000 */
[----:B------:R-:W-:Y:S01]  /*83d0*/  ISETP.GT.AND P4, PT, R0, 0x10, P2 ;  /* 0x000000100000780c */ /* 0x000fe20001784270 */
[----:B01----:R-:W3:Y:S01]  /*83e0*/  LDL.LU R152, [R1+0x20] ;  /* 0x0000200001987983 */ /* 0x003ee20000300800 */
[----:B--2---:R-:W-:Y:S01]  /*83f0*/  FFMA R23, R19, UR22, R18 ;  /* 0x0000001613177c23 */ /* 0x004fe20008000012 */
[----:B------:R-:W-:-:S04]  /*8400*/  IADD3 R19, P1, R6, R20, RZ ;  /* 0x0000001406137210 */ /* 0x000fc80007f3e0ff */
[----:B------:R0:W-:Y:S01]  /*8410*/  @P3 STG.E desc[UR18][R16.64+0x20], R23 ;  /* 0x0000201710003986 */ /* 0x0001e2000c101912 */
[----:B------:R-:W-:Y:S01]  /*8420*/  IMAD.X R22, R21, 0x1, R5, P1 ;  /* 0x0000000115167824 */ /* 0x000fe200008e0605 */
[----:B------:R-:W-:-:S04]  /*8430*/  LEA R18, P1, R19, UR20, 0x2 ;  /* 0x0000001413127c11 */ /* 0x000fc8000f8210ff */
[----:B------:R-:W-:-:S05]  /*8440*/  LEA.HI.X R19, R19, UR21, R22, 0x2, P1 ;  /* 0x0000001513137c11 */ /* 0x000fca00088f1416 */
[----:B------:R1:W2:Y:S01]  /*8450*/  @P4 LDG.E.LTC128B R11, desc[UR18][R18.64] ;  /* 0x00000012120b4981 */ /* 0x0002a2000c1e1920 */
[----:B------:R-:W-:Y:S01]  /*8460*/  IADD3 R20, P1, R20, UR26, RZ ;  /* 0x0000001a14147c10 */ /* 0x000fe2000ff3e0ff */
[----:B------:R-:W-:Y:S01]  /*8470*/  BSSY B1, `(.L_x_35) ;  /* 0x000000f000017945 */ /* 0x000fe20003800000 */
[----:B------:R-:W-:Y:S02]  /*8480*/  ISETP.GT.AND P3, PT, R0, 0x11, P2 ;  /* 0x000000110000780c */ /* 0x000fe40001764270 */
[----:B------:R-:W-:Y:S02]  /*8490*/  IADD3.X R21, R21, UR27, RZ, P1, !PT ;  /* 0x0000001b15157c10 */ /* 0x000fe40008ffe4ff */
[----:B0-----:R-:W-:Y:S02]  /*84a0*/  IADD3 R23, P1, R20, R6, RZ ;  /* 0x0000000614177210 */ /* 0x001fe40007f3e0ff */
[----:B-1----:R-:W-:-:S05]  /*84b0*/  MOV R18, UR28 ;  /* 0x0000001c00127c02 */ /* 0x002fca0008000f00 */
[----:B------:R-:W-:-:S04]  /*84c0*/  IMAD.WIDE.U32 R18, R18, 0x1c, R16 ;  /* 0x0000001c12127825 */ /* 0x000fc800078e0010 */
[----:B------:R-:W-:Y:S02]  /*84d0*/  VIADD R19, R19, UR13 ;  /* 0x0000000d13137c36 */ /* 0x000fe40008000000 */
[----:B--2---:R-:W-:-:S04]  /*84e0*/  FMUL R22, R11, UR23 ;  /* 0x000000170b167c20 */ /* 0x004fc80008400000 */
[----:B---3--:R-:W-:Y:S01]  /*84f0*/  FFMA R22, R152, UR22, R22 ;  /* 0x0000001698167c23 */ /* 0x008fe20008000016 */
[----:B------:R-:W-:-:S04]  /*8500*/  IMAD.X R152, R21, 0x1, R5, P1 ;  /* 0x0000000115987824 */ /* 0x000fc800008e0605 */
[----:B------:R0:W-:Y:S02]  /*8510*/  @P4 STG.E desc[UR18][R18.64], R22 ;  /* 0x0000001612004986 */ /* 0x0001e4000c101912 */
[----:B0-----:R-:W-:-:S04]  /*8520*/  LEA R22, P1, R23, UR20, 0x2 ;  /* 0x0000001417167c11 */ /* 0x001fc8000f8210ff */
[----:B------:R-:W-:Y:S01]  /*8530*/  LEA.HI.X R23, R23, UR21, R152, 0x2, P1 ;  /* 0x0000001517177c11 */ /* 0x000fe200088f1498 */
[----:B------:R-:W-:Y:S08]  /*8540*/  @!P3 BRA `(.L_x_36) ;  /* 0x000000000004b947 */ /* 0x000ff00003800000 */
[----:B------:R0:W5:Y:S02]  /*8550*/  LDG.E.LTC128B R11, desc[UR18][R22.64] ;  /* 0x00000012160b7981 */ /* 0x000164000c1e1920 */
.L_x_36:
[----:B------:R-:W-:Y:S05]  /*8560*/  BSYNC B1 ;  /* 0x0000000000017941 */ /* 0x000fea0003800000 */
.L_x_35:
[----:B0-----:R-:W2:Y:S01]  /*8570*/  LDL.LU R23, [R1+0x24] ;  /* 0x0000240001177983 */ /* 0x001ea20000300800 */
[----:B------:R-:W-:Y:S01]  /*8580*/  IADD3 R16, P1, R16, UR11, RZ ;  /* 0x0000000b10107c10 */ /* 0x000fe2000ff3e0ff */
[----:B-----5:R-:W-:Y:S01]  /*8590*/  FMUL R22, R11, UR23 ;  /* 0x000000170b167c20 */ /* 0x020fe20008400000 */
[----:B------:R-:W-:Y:S01]  /*85a0*/  UIMAD.WIDE.U32 UR16, UR26, 0x7, UR16 ;  /* 0x000000071a1078a5 */ /* 0x000fe2000f8e0010 */
[----:B------:R-:W-:Y:S01]  /*85b0*/  BSSY B1, `(.L_x_37) ;  /* 0x0000012000017945 */ /* 0x000fe20003800000 */
[----:B------:R-:W-:Y:S02]  /*85c0*/  IADD3.X R17, R17, UR10, RZ, P1, !PT ;  /* 0x0000000a11117c10 */ /* 0x000fe40008ffe4ff */
[----:B------:R-:W-:-:S04]  /*85d0*/  UIADD3 UR16, UP0, UR16, UR26, URZ ;  /* 0x0000001a10107290 */ /* 0x000fc8000ff1e03f */
[----:B------:R-:W-:Y:S01]  /*85e0*/  UIADD3.X UR17, UR27, UR8, UR17, UP0, !UPT ;  /* 0x000000081b117290 */ /* 0x000fe200087fe411 */
[----:B--2---:R-:W-:-:S05]  /*85f0*/  FFMA R22, R23, UR22, R22 ;  /* 0x0000001617167c23 */ /* 0x004fca0008000016 */
[----:B------:R0:W-:Y:S02]  /*8600*/  @P3 STG.E desc[UR18][R16.64], R22 ;  /* 0x0000001610003986 */ /* 0x0001e4000c101912 */
[----:B0-----:R-:W-:-:S04]  /*8610*/  IMAD.U32 R22, RZ, RZ, UR26 ;  /* 0x0000001aff167e24 */ /* 0x001fc8000f8e00ff */
[----:B------:R-:W-:-:S03]  /*8620*/  IMAD.WIDE.U32 R22, R8, R22, UR16 ;  /* 0x0000001008167e25 */ /* 0x000fc6000f8e0016 */
[----:B------:R-:W-:-:S04]  /*8630*/  IADD3 R22, P1, R2, R22, RZ ;  /* 0x0000001602167210 */ /* 0x000fc80007f3e0ff */
[----:B------:R-:W-:-:S03]  /*8640*/  IADD3.X R23, R3, R9, R23, P1, !PT ;  /* 0x0000000903177210 */ /* 0x000fc60000ffe417 */
[----:B------:R-:W-:-:S05]  /*8650*/  IMAD.WIDE.U32 R22, R10, UR12, R22 ;  /* 0x0000000c0a167c25 */ /* 0x000fca000f8e0016 */
[----:B------:R-:W-:Y:S02]  /*8660*/  IADD3 R23, R23, UR9, RZ ;  /* 0x0000000917177c10 */ /* 0x000fe4000fffe0ff */
[----:B------:R-:W-:-:S04]  /*8670*/  LEA R152, P1, R22, UR20, 0x2 ;  /* 0x0000001416987c11 */ /* 0x000fc8000f8210ff */
[----:B------:R-:W-:Y:S02]  /*8680*/  LEA.HI.X R153, R22, UR21, R23, 0x2, P1 ;  /* 0x0000001516997c11 */ /* 0x000fe400088f1417 */
[----:B------:R-:W-:-:S03]  /*8690*/  ISETP.GT.AND P1, PT, R0, 0x10, P0 ;  /* 0x000000100000780c */ /* 0x000fc60000724270 */
[----:B------:R0:W-:Y:S10]  /*86a0*/  STL.64 [R1+0x238], R152 ;  /* 0x0002389801007387 */ /* 0x0001f40000100a00 */
[----:B------:R-:W-:Y:S05]  /*86b0*/  @!P1 BRA `(.L_x_38) ;  /* 0x0000000000049947 */ /* 0x000fea0003800000 */
[----:B------:R1:W5:Y:S02]  /*86c0*/  LDG.E.LTC128B R11, desc[UR18][R152.64+0x20] ;  /* 0x00002012980b7981 */ /* 0x000364000c1e1920 */
.L_x_38:
[----:B------:R-:W-:Y:S05]  /*86d0*/  BSYNC B1 ;  /* 0x0000000000017941 */ /* 0x000fea0003800000 */
.L_x_37:
[----:B------:R-:W2:Y:S01]  /*86e0*/  LDL.LU R23, [R1+0x28] ;  /* 0x0000280001177983 */ /* 0x000ea20000300800 */
[----:B-----5:R-:W-:Y:S01]  /*86f0*/  FMUL R22, R11, UR23 ;  /* 0x000000170b167c20 */ /* 0x020fe20008400000 */
[----:B------:R-:W-:Y:S01]  /*8700*/  UIMAD.WIDE.U32 UR14, UR26, 0x7, UR14 ;  /* 0x000000071a0e78a5 */ /* 0x000fe2000f8e000e */
[----:B------:R-:W-:Y:S01]  /*8710*/  ISETP.GT.AND P3, PT, R0, 0x11, P0 ;  /* 0x000000110000780c */ /* 0x000fe20000764270 */
[----:B------:R-:W-:Y:S02]  /*8720*/  BSSY B1, `(.L_x_39) ;  /* 0x0000012000017945 */ /* 0x000fe40003800000 */
[----:B------:R-:W-:-:S04]  /*8730*/  UIADD3 UR14, UP0, UR14, UR26, URZ ;  /* 0x0000001a0e0e7290 */ /* 0x000fc8000ff1e03f */
[----:B------:R-:W-:Y:S01]  /*8740*/  UIADD3.X UR15, UR27, UR8, UR15, UP0, !UPT ;  /* 0x000000081b0f7290 */ /* 0x000fe200087fe40f */
[----:B--2---:R-:W-:-:S05]  /*8750*/  FFMA R22, R23, UR22, R22 ;  /* 0x0000001617167c23 */ /* 0x004fca0008000016 */
[----:B------:R2:W-:Y:S02]  /*8760*/  @P1 STG.E desc[UR18][R18.64+0x20], R22 ;  /* 0x0000201612001986 */ /* 0x0005e4000c101912 */
[----:B--2---:R-:W-:-:S04]  /*8770*/  IMAD.U32 R18, RZ, RZ, UR26 ;  /* 0x0000001aff127e24 */ /* 0x004fc8000f8e00ff */
[----:B------:R-:W-:-:S03]  /*8780*/  IMAD.WIDE.U32 R18, R8, R18, UR14 ;  /* 0x0000000e08127e25 */ /* 0x000fc6000f8e0012 */
[----:B------:R-:W-:-:S04]  /*8790*/  IADD3 R18, P1, R2, R18, RZ ;  /* 0x0000001202127210 */ /* 0x000fc80007f3e0ff */
[----:B------:R-:W-:-:S03]  /*87a0*/  IADD3.X R19, R3, R9, R19, P1, !PT ;  /* 0x0000000903137210 */ /* 0x000fc60000ffe413 */
[----:B------:R-:W-:-:S04]  /*87b0*/  IMAD.WIDE.U32 R18, R10, UR12, R18 ;  /* 0x0000000c0a127c25 */ /* 0x000fc8000f8e0012 */
[----:B------:R-:W-:Y:S01]  /*87c0*/  VIADD R19, R19, UR9 ;  /* 0x0000000913137c36 */ /* 0x000fe20008000000 */
[----:B01----:R-:W-:-:S04]  /*87d0*/  LEA R152, P1, R18, UR20, 0x2 ;  /* 0x0000001412987c11 */ /* 0x003fc8000f8210ff */
[----:B------:R-:W-:Y:S01]  /*87e0*/  LEA.HI.X R153, R18, UR21, R19, 0x2, P1 ;  /* 0x0000001512997c11 */ /* 0x000fe200088f1413 */
[----:B------:R-:W-:-:S04]  /*87f0*/  IMAD.U32 R18, RZ, RZ, UR26 ;  /* 0x0000001aff127e24 */ /* 0x000fc8000f8e00ff */
[----:B------:R0:W-:Y:S01]  /*8800*/  STL.64 [R1+0x230], R152 ;  /* 0x0002309801007387 */ /* 0x0001e20000100a00 */
[----:B------:R-:W-:Y:S01]  /*8810*/  IMAD.WIDE.U32 R20, R18, 0x7, R20 ;  /* 0x0000000712147825 */ /* 0x000fe200078e0014 */
[----:B------:R-:W-:Y:S06]  /*8820*/  @!P3 BRA `(.L_x_40) ;  /* 0x000000000004b947 */ /* 0x000fec0003800000 */
[----:B------:R1:W5:Y:S02]  /*8830*/  LDG.E.LTC128B R11, desc[UR18][R152.64+0x20] ;  /* 0x00002012980b7981 */ /* 0x000364000c1e1920 */
.L_x_40:
[----:B------:R-:W-:Y:S05]  /*8840*/  BSYNC B1 ;  /* 0x0000000000017941 */ /* 0x000fea0003800000 */
.L_x_39:
[----:B------:R-:W2:Y:S01]  /*8850*/  LDL.LU R19, [R1+0x2c] ;  /* 0x00002c0001137983 */ /* 0x000ea20000300800 */
[----:B-----5:R-:W-:Y:S01]  /*8860*/  FMUL R18, R11, UR23 ;  /* 0x000000170b127c20 */ /* 0x020fe20008400000 */
[----:B------:R-:W-:Y:S02]  /*8870*/  IADD3 R21, R21, UR8, RZ ;  /* 0x0000000815157c10 */ /* 0x000fe4000fffe0ff */
        /* <DEDUP_REMOVED lines=9> */
[----:B------:R-:W-:Y:S01]  /*8910*/  ISETP.GT.AND P3, PT, R0, 0x19, P2 ;  /* 0x000000190000780c */ /* 0x000fe20001764270 */
[----:B------:R-:W-:Y:S01]  /*8920*/  BSSY B1, `(.L_x_41) ;  /* 0x000000f000017945 */ /* 0x000fe20003800000 */
[----:B------:R-:W-:-:S04]  /*8930*/  IADD3 R20, P1, R20, UR26, RZ ;  /* 0x0000001a14147c10 */ /* 0x000fc8000ff3e0ff */
[----:B------:R-:W-:Y:S02]  /*8940*/  IADD3.X R21, R21, UR27, RZ, P1, !PT ;  /* 0x0000001b15157c10 */ /* 0x000fe40008ffe4ff */
[----:B0-----:R-:W-:Y:S01]  /*8950*/  IADD3 R23, P1, R20, R6, RZ ;  /* 0x0000000614177210 */ /* 0x001fe20007f3e0ff */
[----:B-1----:R-:W-:-:S04]  /*8960*/  IMAD.U32 R18, RZ, RZ, UR28 ;  /* 0x0000001cff127e24 */ /* 0x002fc8000f8e00ff */
[----:B------:R-:W-:-:S04]  /*8970*/  IMAD.WIDE.U32 R18, R18, 0x1c, R16 ;  /* 0x0000001c12127825 */ /* 0x000fc800078e0010 */
[----:B------:R-:W-:Y:S02]  /*8980*/  VIADD R19, R19, UR13 ;  /* 0x0000000d13137c36 */ /* 0x000fe40008000000 */
[----:B--2---:R-:W-:-:S04]  /*8990*/  FMUL R22, R11, UR23 ;  /* 0x000000170b167c20 */ /* 0x004fc80008400000 */
[----:B---3--:R-:W-:Y:S01]  /*89a0*/  FFMA R22, R152, UR22, R22 ;  /* 0x0000001698167c23 */ /* 0x008fe20008000016 */
[----:B------:R-:W-:-:S04]  /*89b0*/  IADD3.X R152, R21, R5, RZ, P1, !PT ;  /* 0x0000000515987210 */ /* 0x000fc80000ffe4ff */
[----:B------:R0:W-:Y:S02]  /*89c0*/  @P4 STG.E desc[UR18][R18.64], R22 ;  /* 0x0000001612004986 */ /* 0x0001e4000c101912 */
[----:B0-----:R-:W-:-:S04]  /*89d0*/  LEA R22, P1, R23, UR20, 0x2 ;  /* 0x0000001417167c11 */ /* 0x001fc8000f8210ff */
[----:B------:R-:W-:Y:S01]  /*89e0*/  LEA.HI.X R23, R23, UR21, R152, 0x2, P1 ;  /* 0x0000001517177c11 */ /* 0x000fe200088f1498 */
[----:B------:R-:W-:Y:S08]  /*89f0*/  @!P3 BRA `(.L_x_42) ;  /* 0x000000000004b947 */ /* 0x000ff00003800000 */
[----:B------:R0:W5:Y:S02]  /*8a00*/  LDG.E.LTC128B R11, desc[UR18][R22.64] ;  /* 0x00000012160b7981 */ /* 0x000164000c1e1920 */
.L_x_42:
[----:B------:R-:W-:Y:S05]  /*8a10*/  BSYNC B1 ;  /* 0x0000000000017941 */ /* 0x000fea0003800000 */
.L_x_41:
        /* <DEDUP_REMOVED lines=22> */
.L_x_44:
[----:B------:R-:W-:Y:S05]  /*8b80*/  BSYNC B1 ;  /* 0x0000000000017941 */ /* 0x000fea0003800000 */
.L_x_43:
        /* <DEDUP_REMOVED lines=22> */
.L_x_46:
[----:B------:R-:W-:Y:S05]  /*8cf0*/  BSYNC B1 ;  /* 0x0000000000017941 */ /* 0x000fea0003800000 */
.L_x_45:
        /* <DEDUP_REMOVED lines=28> */
.L_x_48:
[----:B------:R-:W-:Y:S05]  /*8ec0*/  BSYNC B1 ;  /* 0x0000000000017941 */ /* 0x000fea0003800000 */
.L_x_47:
        /* <DEDUP_REMOVED lines=22> */
.L_x_50:
[----:B------:R-:W-:Y:S05]  /*9030*/  BSYNC B1 ;  /* 0x0000000000017941 */ /* 0x000fea0003800000 */
.L_x_49:
        /* <DEDUP_REMOVED lines=22> */
.L_x_52:
[----:B------:R-:W-:Y:S05]  /*91a0*/  BSYNC B1 ;  /* 0x0000000000017941 */ /* 0x000fea0003800000 */
.L_x_51:
        /* <DEDUP_REMOVED lines=28> */
.L_x_54:
[----:B------:R-:W-:Y:S05]  /*9370*/  BSYNC B1 ;  /* 0x0000000000017941 */ /* 0x000fea0003800000 */
.L_x_53:
        /* <DEDUP_REMOVED lines=22> */
.L_x_56:
[----:B------:R-:W-:Y:S05]  /*94e0*/  BSYNC B1 ;  /* 0x0000000000017941 */ /* 0x000fea0003800000 */
.L_x_55:
        /* <DEDUP_REMOVED lines=22> */
.L_x_58:
[----:B------:R-:W-:Y:S05]  /*9650*/  BSYNC B1 ;  /* 0x0000000000017941 */ /* 0x000fea0003800000 */
.L_x_57:
        /* <DEDUP_REMOVED lines=28> */
.L_x_60:
[----:B------:R-:W-:Y:S05]  /*9820*/  BSYNC B1 ;  /* 0x0000000000017941 */ /* 0x000fea0003800000 */
.L_x_59:
        /* <DEDUP_REMOVED lines=22> */
.L_x_62:
[----:B------:R-:W-:Y:S05]  /*9990*/  BSYNC B1 ;  /* 0x0000000000017941 */ /* 0x000fea0003800000 */
.L_x_61:
        /* <DEDUP_REMOVED lines=22> */
.L_x_64:
[----:B------:R-:W-:Y:S05]  /*9b00*/  BSYNC B1 ;  /* 0x0000000000017941 */ /* 0x000fea0003800000 */
.L_x_63:
        /* <DEDUP_REMOVED lines=28> */
.L_x_66:
[----:B------:R-:W-:Y:S05]  /*9cd0*/  BSYNC B1 ;  /* 0x0000000000017941 */ /* 0x000fea0003800000 */
.L_x_65:
        /* <DEDUP_REMOVED lines=22> */
.L_x_68:
[----:B------:R-:W-:Y:S05]  /*9e40*/  BSYNC B1 ;  /* 0x0000000000017941 */ /* 0x000fea0003800000 */
.L_x_67:
        /* <DEDUP_REMOVED lines=22> */
.L_x_70:
[----:B------:R-:W-:Y:S05]  /*9fb0*/  BSYNC B1 ;  /* 0x0000000000017941 */ /* 0x000fea0003800000 */
.L_x_69:
        /* <DEDUP_REMOVED lines=28> */
.L_x_72:
[----:B------:R-:W-:Y:S05]  /*a180*/  BSYNC B1 ;  /* 0x0000000000017941 */ /* 0x000fea0003800000 */
.L_x_71:
        /* <DEDUP_REMOVED lines=22> */
.L_x_74:
[----:B------:R-:W-:Y:S05]  /*a2f0*/  BSYNC B1 ;  /* 0x0000000000017941 */ /* 0x000fea0003800000 */
.L_x_73:
        /* <DEDUP_REMOVED lines=22> */
.L_x_76:
[----:B------:R-:W-:Y:S05]  /*a460*/  BSYNC B1 ;  /* 0x0000000000017941 */ /* 0x000fea0003800000 */
.L_x_75:
        /* <DEDUP_REMOVED lines=28> */
.L_x_78:
[----:B------:R-:W-:Y:S05]  /*a630*/  BSYNC B1 ;  /* 0x0000000000017941 */ /* 0x000fea0003800000 */
.L_x_77:
        /* <DEDUP_REMOVED lines=22> */
.L_x_80:
[----:B------:R-:W-:Y:S05]  /*a7a0*/  BSYNC B1 ;  /* 0x0000000000017941 */ /* 0x000fea0003800000 */
.L_x_79:
        /* <DEDUP_REMOVED lines=18> */
[----:B------:R0:W-:Y:S01]  /*a8d0*/  STL.64 [R1], R152 ;  /* 0x0000009801007387 */ /* 0x0001e20000100a00 */
[----:B------:R-:W-:Y:S01]  /*a8e0*/  IMAD.WIDE.U32 R20, R18, 0x7, R20 ;  /* 0x0000000712147825 */ /* 0x000fe200078e0014 */
[----:B------:R-:W-:Y:S06]  /*a8f0*/  @!P3 BRA `(.L_x_82) ;  /* 0x000000000004b947 */ /* 0x000fec0003800000 */
[----:B------:R1:W5:Y:S02]  /*a900*/  LDG.E.LTC128B R11, desc[UR18][R152.64+0x20] ;  /* 0x00002012980b7981 */ /* 0x000364000c1e1920 */
.L_x_82:
[----:B------:R-:W-:Y:S05]  /*a910*/  BSYNC B1 ;  /* 0x0000000000017941 */ /* 0x000fea0003800000 */
.L_x_81:
        /* <DEDUP_REMOVED lines=28> */
.L_x_84:
[----:B------:R-:W-:Y:S05]  /*aae0*/  BSYNC B1 ;  /* 0x0000000000017941 */ /* 0x000fea0003800000 */
.L_x_83:
        /* <DEDUP_REMOVED lines=18> */
[----:B------:R-:W-:-:S13]  /*ac10*/  ISETP.GT.AND P1, PT, R0, 0x50, P0 ;  /* 0x000000500000780c */ /* 0x000fda0000724270 */
[----:B------:R-:W-:Y:S05]  /*ac20*/  @!P1 BRA `(.L_x_86) ;  /* 0x0000000000049947 */ /* 0x000fea0003800000 */
[----:B------:R0:W5:Y:S02]  /*ac30*/  LDG.E.LTC128B R11, desc[UR18][R236.64+0x20] ;  /* 0x00002012ec0b7981 */ /* 0x000164000c1e1920 */
.L_x_86:
[----:B------:R-:W-:Y:S05]  /*ac40*/  BSYNC B1 ;  /* 0x0000000000017941 */ /* 0x000fea0003800000 */
.L_x_85:
        /* <DEDUP_REMOVED lines=9> */
[----:B-1----:R-:W-:-:S04]  /*ace0*/  IMAD.U32 R18, RZ, RZ, UR26 ;  /* 0x0000001aff127e24 */ /* 0x002fc8000f8e00ff */
[----:B------:R-:W-:-:S03]  /*acf0*/  IMAD.WIDE.U32 R18, R8, R18, UR14 ;  /* 0x0000000e08127e25 */ /* 0x000fc6000f8e0012 */
[----:B------:R-:W-:-:S04]  /*ad00*/  IADD3 R18, P1, R2, R18, RZ ;  /* 0x0000001202127210 */ /* 0x000fc80007f3e0ff */
[----:B------:R-:W-:-:S03]  /*ad10*/  IADD3.X R19, R3, R9, R19, P1, !PT ;  /* 0x0000000903137210 */ /* 0x000fc60000ffe413 */
[----:B------:R-:W-:-:S04]  /*ad20*/  IMAD.WIDE.U32 R18, R10, UR12, R18 ;  /* 0x0000000c0a127c25 */ /* 0x000fc8000f8e0012 */
[----:B------:R-:W-:Y:S01]  /*ad30*/  VIADD R19, R19, UR9 ;  /* 0x0000000913137c36 */ /* 0x000fe20008000000 */
[----:B------:R-:W-:-:S04]  /*ad40*/  LEA R234, P1, R18, UR20, 0x2 ;  /* 0x0000001412ea7c11 */ /* 0x000fc8000f8210ff */
[----:B------:R-:W-:Y:S01]  /*ad50*/  LEA.HI.X R235, R18, UR21, R19, 0x2, P1 ;  /* 0x0000001512eb7c11 */ /* 0x000fe200088f1413 */
[----:B------:R-:W-:-:S04]  /*ad60*/  IMAD.U32 R18, RZ, RZ, UR26 ;  /* 0x0000001aff127e24 */ /* 0x000fc8000f8e00ff */
[----:B------:R-:W-:Y:S01]  /*ad70*/  IMAD.WIDE.U32 R20, R18, 0x7, R20 ;  /* 0x0000000712147825 */ /* 0x000fe200078e0014 */
[----:B------:R-:W-:Y:S06]  /*ad80*/  @!P3 BRA `(.L_x_88) ;  /* 0x000000000004b947 */ /* 0x000fec0003800000 */
[----:B------:R1:W5:Y:S02]  /*ad90*/  LDG.E.LTC128B R11, desc[UR18][R234.64+0x20] ;  /* 0x00002012ea0b7981 */ /* 0x000364000c1e1920 */
.L_x_88:
[----:B------:R-:W-:Y:S05]  /*ada0*/  BSYNC B1 ;  /* 0x0000000000017941 */ /* 0x000fea0003800000 */
.L_x_87:
[----:B------:R-:W2:Y:S01]  /*adb0*/  LDL.LU R18, [R1+0xac] ;  /* 0x0000ac0001127983 */ /* 0x000ea20000300800 */
[----:B------:R-:W-:Y:S01]  /*adc0*/  IADD3 R21, R21, UR8, RZ ;  /* 0x0000000815157c10 */ /* 0x000fe2000fffe0ff */
[----:B-----5:R-:W-:Y:S01]  /*add0*/  FMUL R23, R11, UR23 ;  /* 0x000000170b177c20 */ /* 0x020fe20008400000 */
[----:B------:R-:W-:Y:S01]  /*ade0*/  IADD3 R19, P1, R6, R20, RZ ;  /* 0x0000001406137210 */ /* 0x000fe20007f3e0ff */
[----:B------:R-:W3:Y:S01]  /*adf0*/  LDL.LU R152, [R1+0xb0] ;  /* 0x0000b00001987983 */ /* 0x000ee20000300800 */
[----:B------:R-:W-:-:S03]  /*ae00*/  ISETP.GT.AND P4, PT, R0, 0x58, P2 ;  /* 0x000000580000780c */ /* 0x000fc60001784270 */
[----:B------:R-:W-:Y:S02]  /*ae10*/  IMAD.X R22, R21, 0x1, R5, P1 ;  /* 0x0000000115167824 */ /* 0x000fe400008e0605 */
[----:B--2---:R-:W-:Y:S01]  /*ae20*/  FFMA R23, R18, UR22, R23 ;  /* 0x0000001612177c23 */ /* 0x004fe20008000017 */
[----:B------:R-:W-:-:S04]  /*ae30*/  LEA R18, P1, R19, UR20, 0x2 ;  /* 0x0000001413127c11 */ /* 0x000fc8000f8210ff */
[----:B------:R-:W-:Y:S01]  /*ae40*/  LEA.HI.X R19, R19, UR21, R22, 0x2, P1 ;  /* 0x0000001513137c11 */ /* 0x000fe200088f1416 */
[----:B------:R2:W-:Y:S04]  /*ae50*/  @P3 STG.E desc[UR18][R16.64+0x20], R23 ;  /* 0x0000201710003986 */ /* 0x0005e8000c101912 */
[----:B------:R4:W3:Y:S01]  /*ae60*/  @P4 LDG.E.LTC128B R11, desc[UR18][R18.64] ;  /* 0x00000012120b4981 */ /* 0x0008e2000c1e1920 */
[----:B------:R-:W-:Y:S01]  /*ae70*/  ISETP.GT.AND P3, PT, R0, 0x59, P2 ;  /* 0x000000590000780c */ /* 0x000fe20001764270 */
[----:B------:R-:W-:Y:S01]  /*ae80*/  BSSY B1, `(.L_x_89) ;  /* 0x000000f000017945 */ /* 0x000fe20003800000 */
[----:B------:R-:W-:-:S04]  /*ae90*/  IADD3 R20, P1, R20, UR26, RZ ;  /* 0x0000001a14147c10 */ /* 0x000fc8000ff3e0ff */
[----:B------:R-:W-:Y:S02]  /*aea0*/  IADD3.X R21, R21, UR27, RZ, P1, !PT ;  /* 0x0000001b15157c10 */ /* 0x000fe40008ffe4ff */
[----:B--2---:R-:W-:Y:S01]  /*aeb0*/  IADD3 R23, P1, R20, R6, RZ ;  /* 0x0000000614177210 */ /* 0x004fe20007f3e0ff */
[----:B----4-:R-:W-:-:S04]  /*aec0*/  IMAD.U32 R18, RZ, RZ, UR28 ;  /* 0x0000001cff127e24 */ /* 0x010fc8000f8e00ff */
[----:B------:R-:W-:-:S04]  /*aed0*/  IMAD.WIDE.U32 R18, R18, 0x1c, R16 ;  /* 0x0000001c12127825 */ /* 0x000fc800078e0010 */
[----:B------:R-:W-:Y:S02]  /*aee0*/  VIADD R19, R19, UR13 ;  /* 0x0000000d13137c36 */ /* 0x000fe40008000000 */
[----:B---3--:R-:W-:-:S04]  /*aef0*/  FMUL R22, R11, UR23 ;  /* 0x000000170b167c20 */ /* 0x008fc80008400000 */
[----:B------:R-:W-:Y:S01]  /*af00*/  FFMA R22, R152, UR22, R22 ;  /* 0x0000001698167c23 */ /* 0x000fe20008000016 */
[----:B------:R-:W-:-:S04]  /*af10*/  IADD3.X R152, R21, R5, RZ, P1, !PT ;  /* 0x0000000515987210 */ /* 0x000fc80000ffe4ff */
[----:B------:R2:W-:Y:S02]  /*af20*/  @P4 STG.E desc[UR18][R18.64], R22 ;  /* 0x0000001612004986 */ /* 0x0005e4000c101912 */
[----:B--2---:R-:W-:-:S04]  /*af30*/  LEA R22, P1, R23, UR20, 0x2 ;  /* 0x0000001417167c11 */ /* 0x004fc8000f8210ff */
[----:B------:R-:W-:Y:S01]  /*af40*/  LEA.HI.X R23, R23, UR21, R152, 0x2, P1 ;  /* 0x0000001517177c11 */ /* 0x000fe200088f1498 */
[----:B------:R-:W-:Y:S08]  /*af50*/  @!P3 BRA `(.L_x_90) ;  /* 0x000000000004b947 */ /* 0x000ff00003800000 */
[----:B------:R2:W5:Y:S02]  /*af60*/  LDG.E.LTC128B R11, desc[UR18][R22.64] ;  /* 0x00000012160b7981 */ /* 0x000564000c1e1920 */
.L_x_90:
[----:B------:R-:W-:Y:S05]  /*af70*/  BSYNC B1 ;  /* 0x0000000000017941 */ /* 0x000fea0003800000 */
.L_x_89:
[----:B--2---:R-:W2:Y:S01]  /*af80*/  LDL.LU R23, [R1+0xb4] ;  /* 0x0000b40001177983 */ /* 0x004ea20000300800 */
        /* <DEDUP_REMOVED lines=15> */
[----:B------:R-:W-:-:S04]  /*b080*/  LEA R232, P1, R22, UR20, 0x2 ;  /* 0x0000001416e87c11 */ /* 0x000fc8000f8210ff */
[----:B------:R-:W-:Y:S02]  /*b090*/  LEA.HI.X R233, R22, UR21, R23, 0x2, P1 ;  /* 0x0000001516e97c11 */ /* 0x000fe400088f1417 */
[----:B------:R-:W-:-:S13]  /*b0a0*/  ISETP.GT.AND P1, PT, R0, 0x58, P0 ;  /* 0x000000580000780c */ /* 0x000fda0000724270 */
[----:B------:R-:W-:Y:S05]  /*b0b0*/  @!P1 BRA `(.L_x_92) ;  /* 0x0000000000049947 */ /* 0x000fea0003800000 */
[----:B------:R2:W5:Y:S02]  /*b0c0*/  LDG.E.LTC128B R11, desc[UR18][R232.64+0x20] ;  /* 0x00002012e80b7981 */ /* 0x000564000c1e1920 */
.L_x_92:
[----:B------:R-:W-:Y:S05]  /*b0d0*/  BSYNC B1 ;  /* 0x0000000000017941 */ /* 0x000fea0003800000 */
.L_x_91:
[----:B------:R-:W3:Y:S01]  /*b0e0*/  LDL.LU R23, [R1+0xb8] ;  /* 0x0000b80001177983 */ /* 0x000ee20000300800 */
[----:B-----5:R-:W-:Y:S01]  /*b0f0*/  FMUL R22, R11, UR23 ;  /* 0x000000170b167c20 */ /* 0x020fe20008400000 */
[----:B------:R-:W-:Y:S01]  /*b100*/  UIMAD.WIDE.U32 UR14, UR26, 0x7, UR14 ;  /* 0x000000071a0e78a5 */ /* 0x000fe2000f8e000e */
[----:B------:R-:W-:Y:S01]  /*b110*/  ISETP.GT.AND P3, PT, R0, 0x59, P0 ;  /* 0x000000590000780c */ /* 0x000fe20000764270 */
[----:B------:R-:W-:Y:S02]  /*b120*/  BSSY B1, `(.L_x_93) ;  /* 0x0000011000017945 */ /* 0x000fe40003800000 */
[----:B------:R-:W-:-:S04]  /*b130*/  UIADD3 UR14, UP0, UR14, UR26, URZ ;  /* 0x0000001a0e0e7290 */ /* 0x000fc8000ff1e03f */
[----:B------:R-:W-:Y:S01]  /*b140*/  UIADD3.X UR15, UR27, UR8, UR15, UP0, !UPT ;  /* 0x000000081b0f7290 */ /* 0x000fe200087fe40f */
[----:B---3--:R-:W-:-:S05]  /*b150*/  FFMA R22, R23, UR22, R22 ;  /* 0x0000001617167c23 */ /* 0x008fca0008000016 */
[----:B------:R3:W-:Y:S02]  /*b160*/  @P1 STG.E desc[UR18][R18.64+0x20], R22 ;  /* 0x0000201612001986 */ /* 0x0007e4000c101912 */
[----:B---3--:R-:W-:-:S04]  /*b170*/  IMAD.U32 R18, RZ, RZ, UR26 ;  /* 0x0000001aff127e24 */ /* 0x008fc8000f8e00ff */
[----:B------:R-:W-:-:S03]  /*b180*/  IMAD.WIDE.U32 R18, R8, R18, UR14 ;  /* 0x0000000e08127e25 */ /* 0x000fc6000f8e0012 */
[----:B------:R-:W-:-:S04]  /*b190*/  IADD3 R18, P1, R2, R18, RZ ;  /* 0x0000001202127210 */ /* 0x000fc80007f3e0ff */
[----:B------:R-:W-:-:S03]  /*b1a0*/  IADD3.X R19, R3, R9, R19, P1, !PT ;  /* 0x0000000903137210 */ /* 0x000fc60000ffe413 */
[----:B------:R-:W-:-:S05]  /*b1b0*/  IMAD.WIDE.U32 R18, R10, UR12, R18 ;  /* 0x0000000c0a127c25 */ /* 0x000fca000f8e0012 */
[----:B------:R-:W-:Y:S02]  /*b1c0*/  IADD3 R19, R19, UR9, RZ ;  /* 0x0000000913137c10 */ /* 0x000fe4000fffe0ff */
[----:B------:R-:W-:-:S04]  /*b1d0*/  LEA R228, P1, R18, UR20, 0x2 ;  /* 0x0000001412e47c11 */ /* 0x000fc8000f8210ff */
[----:B------:R-:W-:Y:S01]  /*b1e0*/  LEA.HI.X R229, R18, UR21, R19, 0x2, P1 ;  /* 0x0000001512e57c11 */ /* 0x000fe200088f1413 */
[----:B------:R-:W-:-:S04]  /*b1f0*/  IMAD.U32 R18, RZ, RZ, UR26 ;  /* 0x0000001aff127e24 */ /* 0x000fc8000f8e00ff */
[----:B------:R-:W-:Y:S01]  /*b200*/  IMAD.WIDE.U32 R18, R18, 0x7, R20 ;  /* 0x0000000712127825 */ /* 0x000fe200078e0014 */
[----:B------:R-:W-:Y:S06]  /*b210*/  @!P3 BRA `(.L_x_94) ;  /* 0x000000000004b947 */ /* 0x000fec0003800000 */
[----:B------:R3:W5:Y:S02]  /*b220*/  LDG.E.LTC128B R11, desc[UR18][R228.64+0x20] ;  /* 0x00002012e40b7981 */ /* 0x000764000c1e1920 */
.L_x_94:
[----:B------:R-:W-:Y:S05]  /*b230*/  BSYNC B1 ;  /* 0x0000000000017941 */ /* 0x000fea0003800000 */
.L_x_93:
[----:B------:R-:W4:Y:S01]  /*b240*/  LDL.LU R20, [R1+0xbc] ;  /* 0x0000bc0001147983 */ /* 0x000f220000300800 */
[----:B------:R-:W-:Y:S01]  /*b250*/  IADD3 R21, P1, R6, R18, RZ ;  /* 0x0000001206157210 */ /* 0x000fe20007f3e0ff */
[----:B-----5:R-:W-:Y:S01]  /*b260*/  FMUL R23, R11, UR23 ;  /* 0x000000170b177c20 */ /* 0x020fe20008400000 */
[----:B------:R-:W-:Y:S01]  /*b270*/  VIADD R19, R19, UR8 ;  /* 0x0000000813137c36 */ /* 0x000fe20008000000 */
[----:B------:R-:W-:Y:S01]  /*b280*/  ISETP.GT.AND P4, PT, R0, 0x60, P2 ;  /* 0x000000600000780c */ /* 0x000fe20001784270 */
[----:B------:R-:W2:Y:S02]  /*b290*/  LDL.LU R152, [R1+0xc0] ;  /* 0x0000c00001987983 */ /* 0x000ea40000300800 */
[----:B------:R-:W-:Y:S02]  /*b2a0*/  IMAD.X R22, R19, 0x1, R5, P1 ;  /* 0x0000000113167824 */ /* 0x000fe400008e0605 */
[----:B----4-:R-:W-:Y:S01]  /*b2b0*/  FFMA R23, R20, UR22, R23 ;  /* 0x0000001614177c23 */ /* 0x010fe20008000017 */
[----:B------:R-:W-:-:S04]  /*b2c0*/  LEA R20, P1, R21, UR20, 0x2 ;  /* 0x0000001415147c11 */ /* 0x000fc8000f8210ff */
[----:B------:R-:W-:Y:S01]  /*b2d0*/  LEA.HI.X R21, R21, UR21, R22, 0x2, P1 ;  /* 0x0000001515157c11 */ /* 0x000fe200088f1416 */
[----:B------:R4:W-:Y:S04]  /*b2e0*/  @P3 STG.E desc[UR18][R16.64+0x20], R23 ;  /* 0x0000201710003986 */ /* 0x0009e8000c101912 */
[----:B------:R0:W3:Y:S01]  /*b2f0*/  @P4 LDG.E.LTC128B R11, desc[UR18][R20.64] ;  /* 0x00000012140b4981 */ /* 0x0000e2000c1e1920 */
[----:B------:R-:W-:Y:S01]  /*b300*/  IADD3 R18, P1, R18, UR26, RZ ;  /* 0x0000001a12127c10 */ /* 0x000fe2000ff3e0ff */
[----:B------:R-:W-:Y:S01]  /*b310*/  BSSY B1, `(.L_x_95) ;  /* 0x000000f000017945 */ /* 0x000fe20003800000 */
[----:B------:R-:W-:Y:S02]  /*b320*/  ISETP.GT.AND P3, PT, R0, 0x61, P2 ;  /* 0x000000610000780c */ /* 0x000fe40001764270 */
[----:B------:R-:W-:-:S02]  /*b330*/  IADD3.X R19, R19, UR27, RZ, P1, !PT ;  /* 0x0000001b13137c10 */ /* 0x000fc40008ffe4ff */
[----:B----4-:R-:W-:Y:S02]  /*b340*/  IADD3 R23, P1, R18, R6, RZ ;  /* 0x0000000612177210 */ /* 0x010fe40007f3e0ff */
[----:B0-----:R-:W-:-:S05]  /*b350*/  MOV R20, UR28 ;  /* 0x0000001c00147c02 */ /* 0x001fca0008000f00 */
[----:B------:R-:W-:-:S04]  /*b360*/  IMAD.WIDE.U32 R20, R20, 0x1c, R16 ;  /* 0x0000001c14147825 */ /* 0x000fc800078e0010 */
[----:B------:R-:W-:Y:S02]  /*b370*/  VIADD R21, R21, UR13 ;  /* 0x0000000d15157c36 */ /* 0x000fe40008000000 */
[----:B---3--:R-:W-:-:S04]  /*b380*/  FMUL R22, R11, UR23 ;  /* 0x000000170b167c20 */ /* 0x008fc80008400000 */
[----:B--2---:R-:W-:Y:S01]  /*b390*/  FFMA R22, R152, UR22, R22 ;  /* 0x0000001698167c23 */ /* 0x004fe20008000016 */
[----:B------:R-:W-:-:S04]  /*b3a0*/  IMAD.X R152, R19, 0x1, R5, P1 ;  /* 0x0000000113987824 */ /* 0x000fc800008e0605 */
[----:B------:R0:W-:Y:S02]  /*b3b0*/  @P4 STG.E desc[UR18][R20.64], R22 ;  /* 0x0000001614004986 */ /* 0x0001e4000c101912 */
[----:B0-----:R-:W-:-:S04]  /*b3c0*/  LEA R22, P1, R23, UR20, 0x2 ;  /* 0x0000001417167c11 */ /* 0x001fc8000f8210ff */
[----:B------:R-:W-:Y:S01]  /*b3d0*/  LEA.HI.X R23, R23, UR21, R152, 0x2, P1 ;  /* 0x0000001517177c11 */ /* 0x000fe200088f1498 */
[----:B------:R-:W-:Y:S08]  /*b3e0*/  @!P3 BRA `(.L_x_96) ;  /* 0x000000000004b947 */ /* 0x000ff00003800000 */
[----:B------:R0:W5:Y:S02]  /*b3f0*/  LDG.E.LTC128B R11, desc[UR18][R22.64] ;  /* 0x00000012160b7981 */ /* 0x000164000c1e1920 */
.L_x_96:
[----:B------:R-:W-:Y:S05]  /*b400*/  BSYNC B1 ;  /* 0x0000000000017941 */ /* 0x000fea0003800000 */
.L_x_95:
        /* <DEDUP_REMOVED lines=21> */
.L_x_98:
[----:B------:R-:W-:Y:S05]  /*b560*/  BSYNC B1 ;  /* 0x0000000000017941 */ /* 0x000fea0003800000 */
.L_x_97:
        /* <DEDUP_REMOVED lines=21> */
.L_x_100:
[----:B------:R-:W-:Y:S05]  /*b6c0*/  BSYNC B1 ;  /* 0x0000000000017941 */ /* 0x000fea0003800000 */
.L_x_99:
[----:B------:R-:W3:Y:S01]  /*b6d0*/  LDL.LU R22, [R1+0xcc] ;  /* 0x0000cc0001167983 */ /* 0x000ee20000300800 */
[----:B------:R-:W-:Y:S01]  /*b6e0*/  IADD3 R152, R19, UR8, RZ ;  /* 0x0000000813987c10 */ /* 0x000fe2000fffe0ff */
[----:B-----5:R-:W-:Y:S01]  /*b6f0*/  FMUL R153, R11, UR23 ;  /* 0x000000170b997c20 */ /* 0x020fe20008400000 */
[----:B------:R-:W-:Y:S01]  /*b700*/  IADD3 R19, P1, R6, R18, RZ ;  /* 0x0000001206137210 */ /* 0x000fe20007f3e0ff */
[----:B------:R-:W4:Y:S01]  /*b710*/  LDL.LU R154, [R1+0xd0] ;  /* 0x0000d000019a7983 */ /* 0x000f220000300800 */
[----:B------:R-:W-:-:S03]  /*b720*/  ISETP.GT.AND P4, PT, R0, 0x68, P2 ;  /* 0x000000680000780c */ /* 0x000fc60001784270 */
[----:B------:R-:W-:Y:S02]  /*b730*/  IMAD.X R23, R152, 0x1, R5, P1 ;  /* 0x0000000198177824 */ /* 0x000fe400008e0605 */
[----:B---3--:R-:W-:Y:S01]  /*b740*/  FFMA R153, R22, UR22, R153 ;  /* 0x0000001616997c23 */ /* 0x008fe20008000099 */
[----:B------:R-:W-:-:S04]  /*b750*/  LEA R22, P1, R19, UR20, 0x2 ;  /* 0x0000001413167c11 */ /* 0x000fc8000f8210ff */
[----:B------:R-:W-:Y:S01]  /*b760*/  LEA.HI.X R23, R19, UR21, R23, 0x2, P1 ;  /* 0x0000001513177c11 */ /* 0x000fe200088f1417 */
[----:B------:R-:W-:Y:S04]  /*b770*/  @P3 STG.E desc[UR18][R16.64+0x20], R153 ;  /* 0x0000209910003986 */ /* 0x000fe8000c101912 */
[----:B------:R3:W2:Y:S01]  /*b780*/  @P4 LDG.E.LTC128B R11, desc[UR18][R22.64] ;  /* 0x00000012160b4981 */ /* 0x0006a2000c1e1920 */
[----:B------:R-:W-:Y:S01]  /*b790*/  ISETP.GT.AND P3, PT, R0, 0x69, P2 ;  /* 0x000000690000780c */ /* 0x000fe20001764270 */
[----:B------:R-:W-:Y:S01]  /*b7a0*/  BSSY B1, `(.L_x_101) ;  /* 0x000000f000017945 */ /* 0x000fe20003800000 */
[----:B---3--:R-:W-:Y:S01]  /*b7b0*/  IADD3 R22, P1, R18, UR26, RZ ;  /* 0x0000001a12167c10 */ /* 0x008fe2000ff3e0ff */
[----:B------:R-:W-:-:S04]  /*b7c0*/  IMAD.U32 R18, RZ, RZ, UR28 ;  /* 0x0000001cff127e24 */ /* 0x000fc8000f8e00ff */
[----:B------:R-:W-:-:S04]  /*b7d0*/  IMAD.WIDE.U32 R18, R18, 0x1c, R16 ;  /* 0x0000001c12127825 */ /* 0x000fc800078e0010 */
[----:B------:R-:W-:Y:S02]  /*b7e0*/  VIADD R19, R19, UR13 ;  /* 0x0000000d13137c36 */ /* 0x000fe40008000000 */
[----:B--2---:R-:W-:-:S04]  /*b7f0*/  FMUL R23, R11, UR23 ;  /* 0x000000170b177c20 */ /* 0x004fc80008400000 */
[----:B----4-:R-:W-:-:S05]  /*b800*/  FFMA R23, R154, UR22, R23 ;  /* 0x000000169a177c23 */ /* 0x010fca0008000017 */
[----:B------:R2:W-:Y:S02]  /*b810*/  @P4 STG.E desc[UR18][R18.64], R23 ;  /* 0x0000001712004986 */ /* 0x0005e4000c101912 */
[----:B--2---:R-:W-:Y:S02]  /*b820*/  IADD3.X R23, R152, UR27, RZ, P1, !PT ;  /* 0x0000001b98177c10 */ /* 0x004fe40008ffe4ff */
[----:B------:R-:W-:-:S04]  /*b830*/  IADD3 R153, P1, R22, R6, RZ ;  /* 0x0000000616997210 */ /* 0x000fc80007f3e0ff */
[----:B------:R-:W-:Y:S02]  /*b840*/  IADD3.X R154, R23, R5, RZ, P1, !PT ;  /* 0x00000005179a7210 */ /* 0x000fe40000ffe4ff */
[----:B------:R-:W-:-:S04]  /*b850*/  LEA R152, P1, R153, UR20, 0x2 ;  /* 0x0000001499987c11 */ /* 0x000fc8000f8210ff */
[----:B------:R-:W-:Y:S01]  /*b860*/  LEA.HI.X R153, R153, UR21, R154, 0x2, P1 ;  /* 0x0000001599997c11 */ /* 0x000fe200088f149a */
[----:B------:R-:W-:Y:S08]  /*b870*/  @!P3 BRA `(.L_x_102) ;  /* 0x000000000004b947 */ /* 0x000ff00003800000 */
[----:B------:R2:W5:Y:S02]  /*b880*/  LDG.E.LTC128B R11, desc[UR18][R152.64] ;  /* 0x00000012980b7981 */ /* 0x000564000c1e1920 */
.L_x_102:
[----:B------:R-:W-:Y:S05]  /*b890*/  BSYNC B1 ;  /* 0x0000000000017941 */ /* 0x000fea0003800000 */
.L_x_101:
        /* <DEDUP_REMOVED lines=21> */
.L_x_104:
[----:B------:R-:W-:Y:S05]  /*b9f0*/  BSYNC B1 ;  /* 0x0000000000017941 */ /* 0x000fea0003800000 */
.L_x_103:
        /* <DEDUP_REMOVED lines=21> */
.L_x_106:
[----:B------:R-:W-:Y:S05]  /*bb50*/  BSYNC B1 ;  /* 0x0000000000017941 */ /* 0x000fea0003800000 */
.L_x_105:
[----:B------:R-:W4:Y:S01]  /*bb60*/  LDL.LU R154, [R1+0xdc] ;  /* 0x0000dc00019a7983 */ /* 0x000f220000300800 */
[----:B------:R-:W-:Y:S01]  /*bb70*/  VIADD R156, R23, UR8 ;  /* 0x00000008179c7c36 */ /* 0x000fe20008000000 */
[----:B------:R-:W-:Y:S01]  /*bb80*/  IADD3 R23, P1, R6, R22, RZ ;  /* 0x0000001606177210 */ /* 0x000fe20007f3e0ff */
[----:B-----5:R-:W-:Y:S01]  /*bb90*/  FMUL R157, R11, UR23 ;  /* 0x000000170b9d7c20 */ /* 0x020fe20008400000 */
[----:B------:R-:W-:Y:S01]  /*bba0*/  ISETP.GT.AND P4, PT, R0, 0x70, P2 ;  /* 0x000000700000780c */ /* 0x000fe20001784270 */
[----:B------:R-:W2:Y:S02]  /*bbb0*/  LDL.LU R158, [R1+0xe0] ;  /* 0x0000e000019e7983 */ /* 0x000ea40000300800 */
[----:B------:R-:W-:Y:S02]  /*bbc0*/  IMAD.X R155, R156, 0x1, R5, P1 ;  /* 0x000000019c9b7824 */ /* 0x000fe400008e0605 */
[----:B----4-:R-:W-:Y:S01]  /*bbd0*/  FFMA R157, R154, UR22, R157 ;  /* 0x000000169a9d7c23 */ /* 0x010fe2000800009d */
[----:B------:R-:W-:-:S04]  /*bbe0*/  LEA R154, P1, R23, UR20, 0x2 ;  /* 0x00000014179a7c11 */ /* 0x000fc8000f8210ff */
[----:B------:R-:W-:Y:S01]  /*bbf0*/  LEA.HI.X R155, R23, UR21, R155, 0x2, P1 ;  /* 0x00000015179b7c11 */ /* 0x000fe200088f149b */
[----:B------:R-:W-:Y:S04]  /*bc00*/  @P3 STG.E desc[UR18][R16.64+0x20], R157 ;  /* 0x0000209d10003986 */ /* 0x000fe8000c101912 */
[----:B------:R4:W3:Y:S01]  /*bc10*/  @P4 LDG.E.LTC128B R11, desc[UR18][R154.64] ;  /* 0x000000129a0b4981 */ /* 0x0008e2000c1e1920 */
[----:B------:R-:W-:Y:S01]  /*bc20*/  ISETP.GT.AND P3, PT, R0, 0x71, P2 ;  /* 0x000000710000780c */ /* 0x000fe20001764270 */
[----:B------:R-:W-:Y:S01]  /*bc30*/  BSSY B1, `(.L_x_107) ;  /* 0x000000f000017945 */ /* 0x000fe20003800000 */
[----:B----4-:R-:W-:Y:S02]  /*bc40*/  IADD3 R154, P1, R22, UR26, RZ ;  /* 0x0000001a169a7c10 */ /* 0x010fe4000ff3e0ff */
[----:B------:R-:W-:-:S05]  /*bc50*/  MOV R22, UR28 ;  /* 0x0000001c00167c02 */ /* 0x000fca0008000f00 */
[----:B------:R-:W-:-:S04]  /*bc60*/  IMAD.WIDE.U32 R22, R22, 0x1c, R16 ;  /* 0x0000001c16167825 */ /* 0x000fc800078e0010 */
[----:B------:R-:W-:Y:S02]  /*bc70*/  VIADD R23, R23, UR13 ;  /* 0x0000000d17177c36 */ /* 0x000fe40008000000 */
[----:B---3--:R-:W-:-:S04]  /*bc80*/  FMUL R155, R11, UR23 ;  /* 0x000000170b9b7c20 */ /* 0x008fc80008400000 */
[----:B--2---:R-:W-:-:S05]  /*bc90*/  FFMA R155, R158, UR22, R155 ;  /* 0x000000169e9b7c23 */ /* 0x004fca000800009b */
[----:B------:R2:W-:Y:S02]  /*bca0*/  @P4 STG.E desc[UR18][R22.64], R155 ;  /* 0x0000009b16004986 */ /* 0x0005e4000c101912 */
[----:B--2---:R-:W-:Y:S02]  /*bcb0*/  IADD3.X R155, R156, UR27, RZ, P1, !PT ;  /* 0x0000001b9c9b7c10 */ /* 0x004fe40008ffe4ff */
[----:B------:R-:W-:-:S05]  /*bcc0*/  IADD3 R157, P1, R154, R6, RZ ;  /* 0x000000069a9d7210 */ /* 0x000fca0007f3e0ff */
[----:B------:R-:W-:Y:S01]  /*bcd0*/  IMAD.X R158, R155, 0x1, R5, P1 ;  /* 0x000000019b9e7824 */ /* 0x000fe200008e0605 */
[----:B------:R-:W-:-:S04]  /*bce0*/  LEA R156, P1, R157, UR20, 0x2 ;  /* 0x000000149d9c7c11 */ /* 0x000fc8000f8210ff */
[----:B------:R-:W-:Y:S01]  /*bcf0*/  LEA.HI.X R157, R157, UR21, R158, 0x2, P1 ;  /* 0x000000159d9d7c11 */ /* 0x000fe200088f149e */
[----:B------:R-:W-:Y:S08]  /*bd00*/  @!P3 BRA `(.L_x_108) ;  /* 0x000000000004b947 */ /* 0x000ff00003800000 */
[----:B------:R2:W5:Y:S02]  /*bd10*/  LDG.E.LTC128B R11, desc[UR18][R156.64] ;  /* 0x000000129c0b7981 */ /* 0x000564000c1e1920 */
.L_x_108:
[----:B------:R-:W-:Y:S05]  /*bd20*/  BSYNC B1 ;  /* 0x0000000000017941 */ /* 0x000fea0003800000 */
.L_x_107:
        /* <DEDUP_REMOVED lines=21> */
.L_x_110:
[----:B------:R-:W-:Y:S05]  /*be80*/  BSYNC B1 ;  /* 0x0000000000017941 */ /* 0x000fea0003800000 */
.L_x_109:
        /* <DEDUP_REMOVED lines=21> */
.L_x_112:
[----:B------:R-:W-:Y:S05]  /*bfe0*/  BSYNC B1 ;  /* 0x0000000000017941 */ /* 0x000fea0003800000 */
.L_x_111:
[----:B------:R-:W4:Y:S01]  /*bff0*/  LDL.LU R158, [R1+0xec] ;  /* 0x0000ec00019e7983 */ /* 0x000f220000300800 */
[----:B------:R-:W-:Y:S01]  /*c000*/  IADD3 R162, R155, UR8, RZ ;  /* 0x000000089ba27c10 */ /* 0x000fe2000fffe0ff */
[----:B-----5:R-:W-:Y:S01]  /*c010*/  FMUL R163, R11, UR23 ;  /* 0x000000170ba37c20 */ /* 0x020fe20008400000 */
[----:B------:R-:W-:Y:S01]  /*c020*/  IADD3 R155, P1, R6, R154, RZ ;  /* 0x0000009a069b7210 */ /* 0x000fe20007f3e0ff */
[----:B------:R-:W2:Y:S01]  /*c030*/  LDL.LU R164, [R1+0xf0] ;  /* 0x0000f00001a47983 */ /* 0x000ea20000300800 */
[----:B------:R-:W-:-:S03]  /*c040*/  ISETP.GT.AND P4, PT, R0, 0x78, P2 ;  /* 0x000000780000780c */ /* 0x000fc60001784270 */
        /* <DEDUP_REMOVED lines=8> */
[----:B----4-:R-:W-:Y:S01]  /*c0d0*/  IADD3 R158, P1, R154, UR26, RZ ;  /* 0x0000001a9a9e7c10 */ /* 0x010fe2000ff3e0ff */
[----:B------:R-:W-:-:S04]  /*c0e0*/  IMAD.U32 R154, RZ, RZ, UR28 ;  /* 0x0000001cff9a7e24 */ /* 0x000fc8000f8e00ff */
[----:B------:R-:W-:-:S04]  /*c0f0*/  IMAD.WIDE.U32 R154, R154, 0x1c, R16 ;  /* 0x0000001c9a9a7825 */ /* 0x000fc800078e0010 */
[----:B------:R-:W-:Y:S02]  /*c100*/  VIADD R155, R155, UR13 ;  /* 0x0000000d9b9b7c36 */ /* 0x000fe40008000000 */
[----:B---3--:R-:W-:-:S04]  /*c110*/  FMUL R159, R11, UR23 ;  /* 0x000000170b9f7c20 */ /* 0x008fc80008400000 */
[----:B--2---:R-:W-:-:S05]  /*c120*/  FFMA R159, R164, UR22, R159 ;  /* 0x00000016a49f7c23 */ /* 0x004fca000800009f */
        /* <DEDUP_REMOVED lines=8> */
.L_x_114:
[----:B------:R-:W-:Y:S05]  /*c1b0*/  BSYNC B1 ;  /* 0x0000000000017941 */ /* 0x000fea0003800000 */
.L_x_113:
        /* <DEDUP_REMOVED lines=21> */
.L_x_116:
[----:B------:R-:W-:Y:S05]  /*c310*/  BSYNC B1 ;  /* 0x0000000000017941 */ /* 0x000fea0003800000 */
.L_x_115:
        /* <DEDUP_REMOVED lines=21> */
.L_x_118:
[----:B------:R-:W-:Y:S05]  /*c470*/  BSYNC B1 ;  /* 0x0000000000017941 */ /* 0x000fea0003800000 */
.L_x_117:
        /* <DEDUP_REMOVED lines=28> */
.L_x_120:
[----:B------:R-:W-:Y:S05]  /*c640*/  BSYNC B1 ;  /* 0x0000000000017941 */ /* 0x000fea0003800000 */
.L_x_119:
        /* <DEDUP_REMOVED lines=21> */
.L_x_122:
[----:B------:R-:W-:Y:S05]  /*c7a0*/  BSYNC B1 ;  /* 0x0000000000017941 */ /* 0x000fea0003800000 */
.L_x_121:
        /* <DEDUP_REMOVED lines=21> */
.L_x_124:
[----:B------:R-:W-:Y:S05]  /*c900*/  BSYNC B1 ;  /* 0x0000000000017941 */ /* 0x000fea0003800000 */
.L_x_123:
        /* <DEDUP_REMOVED lines=28> */
.L_x_126:
[----:B------:R-:W-:Y:S05]  /*cad0*/  BSYNC B1 ;  /* 0x0000000000017941 */ /* 0x000fea0003800000 */
.L_x_125:
        /* <DEDUP_REMOVED lines=21> */
.L_x_128:
[----:B------:R-:W-:Y:S05]  /*cc30*/  BSYNC B1 ;  /* 0x0000000000017941 */ /* 0x000fea0003800000 */
.L_x_127:
        /* <DEDUP_REMOVED lines=21> */
.L_x_130:
[----:B------:R-:W-:Y:S05]  /*cd90*/  BSYNC B1 ;  /* 0x0000000000017941 */ /* 0x000fea0003800000 */
.L_x_129:
        /* <DEDUP_REMOVED lines=28> */
.L_x_132:
[----:B------:R-:W-:Y:S05]  /*cf60*/  BSYNC B1 ;  /* 0x0000000000017941 */ /* 0x000fea0003800000 */
.L_x_131:
        /* <DEDUP_REMOVED lines=21> */
.L_x_134:
[----:B------:R-:W-:Y:S05]  /*d0c0*/  BSYNC B1 ;  /* 0x0000000000017941 */ /* 0x000fea0003800000 */
.L_x_133:
        /* <DEDUP_REMOVED lines=21> */
.L_x_136:
[----:B------:R-:W-:Y:S05]  /*d220*/  BSYNC B1 ;  /* 0x0000000000017941 */ /* 0x000fea0003800000 */
.L_x_135:
        /* <DEDUP_REMOVED lines=28> */
.L_x_138:
[----:B------:R-:W-:Y:S05]  /*d3f0*/  BSYNC B1 ;  /* 0x0000000000017941 */ /* 0x000fea0003800000 */
.L_x_137:
        /* <DEDUP_REMOVED lines=21> */
.L_x_140:
[----:B------:R-:W-:Y:S05]  /*d550*/  BSYNC B1 ;  /* 0x0000000000017941 */ /* 0x000fea0003800000 */
.L_x_139:
        /* <DEDUP_REMOVED lines=21> */
.L_x_142:
[----:B------:R-:W-:Y:S05]  /*d6b0*/  BSYNC B1 ;  /* 0x0000000000017941 */ /* 0x000fea0003800000 */
.L_x_141:
        /* <DEDUP_REMOVED lines=28> */
.L_x_144:
[----:B------:R-:W-:Y:S05]  /*d880*/  BSYNC B1 ;  /* 0x0000000000017941 */ /* 0x000fea0003800000 */
.L_x_143:
        /* <DEDUP_REMOVED lines=21> */
.L_x_146:
[----:B------:R-:W-:Y:S05]  /*d9e0*/  BSYNC B1 ;  /* 0x0000000000017941 */ /* 0x000fea0003800000 */
.L_x_145:
        /* <DEDUP_REMOVED lines=21> */
.L_x_148:
[----:B------:R-:W-:Y:S05]  /*db40*/  BSYNC B1 ;  /* 0x0000000000017941 */ /* 0x000fea0003800000 */
.L_x_147:
        /* <DEDUP_REMOVED lines=28> */
.L_x_150:
[----:B------:R-:W-:Y:S05]  /*dd10*/  BSYNC B1 ;  /* 0x0000000000017941 */ /* 0x000fea0003800000 */
.L_x_149:
        /* <DEDUP_REMOVED lines=21> */
.L_x_152:
[----:B------:R-:W-:Y:S05]  /*de70*/  BSYNC B1 ;  /* 0x0000000000017941 */ /* 0x000fea0003800000 */
.L_x_151:
        /* <DEDUP_REMOVED lines=21> */
.L_x_154:
[----:B------:R-:W-:Y:S05]  /*dfd0*/  BSYNC B1 ;  /* 0x0000000000017941 */ /* 0x000fea0003800000 */
.L_x_153:
        /* <DEDUP_REMOVED lines=28> */
.L_x_156:
[----:B------:R-:W-:Y:S05]  /*e1a0*/  BSYNC B1 ;  /* 0x0000000000017941 */ /* 0x000fea0003800000 */
.L_x_155:
        /* <DEDUP_REMOVED lines=21> */
.L_x_158:
[----:B------:R-:W-:Y:S05]  /*e300*/  BSYNC B1 ;  /* 0x0000000000017941 */ /* 0x000fea0003800000 */
.L_x_157:
        /* <DEDUP_REMOVED lines=21> */
.L_x_160:
[----:B------:R-:W-:Y:S05]  /*e460*/  BSYNC B1 ;  /* 0x0000000000017941 */ /* 0x000fea0003800000 */
.L_x_159:
        /* <DEDUP_REMOVED lines=28> */
.L_x_162:
[----:B------:R-:W-:Y:S05]  /*e630*/  BSYNC B1 ;  /* 0x0000000000017941 */ /* 0x000fea0003800000 */
.L_x_161:
        /* <DEDUP_REMOVED lines=21> */
.L_x_164:
[----:B------:R-:W-:Y:S05]  /*e790*/  BSYNC B1 ;  /* 0x0000000000017941 */ /* 0x000fea0003800000 */
.L_x_163:
        /* <DEDUP_REMOVED lines=21> */
.L_x_166:
[----:B------:R-:W-:Y:S05]  /*e8f0*/  BSYNC B1 ;  /* 0x0000000000017941 */ /* 0x000fea0003800000 */
.L_x_165:
        /* <DEDUP_REMOVED lines=28> */
.L_x_168:
[----:B------:R-:W-:Y:S05]  /*eac0*/  BSYNC B1 ;  /* 0x0000000000017941 */ /* 0x000fea0003800000 */
.L_x_167:
        /* <DEDUP_REMOVED lines=21> */
.L_x_170:
[----:B------:R-:W-:Y:S05]  /*ec20*/  BSYNC B1 ;  /* 0x0000000000017941 */ /* 0x000fea0003800000 */
.L_x_169:
        /* <DEDUP_REMOVED lines=21> */
.L_x_172:
[----:B------:R-:W-:Y:S05]  /*ed80*/  BSYNC B1 ;  /* 0x0000000000017941 */ /* 0x000fea0003800000 */
.L_x_171:
        /* <DEDUP_REMOVED lines=28> */
.L_x_174:
[----:B------:R-:W-:Y:S05]  /*ef50*/  BSYNC B1 ;  /* 0x0000000000017941 */ /* 0x000fea0003800000 */
.L_x_173:
        /* <DEDUP_REMOVED lines=21> */
.L_x_176:
[----:B------:R-:W-:Y:S05]  /*f0b0*/  BSYNC B1 ;  /* 0x0000000000017941 */ /* 0x000fea0003800000 */
.L_x_175:
        /* <DEDUP_REMOVED lines=21> */
.L_x_178:
[----:B------:R-:W-:Y:S05]  /*f210*/  BSYNC B1 ;  /* 0x0000000000017941 */ /* 0x000fea0003800000 */
.L_x_177:
        /* <DEDUP_REMOVED lines=28> */
.L_x_180:
[----:B------:R-:W-:Y:S05]  /*f3e0*/  BSYNC B1 ;  /* 0x0000000000017941 */ /* 0x000fea0003800000 */
.L_x_179:
        /* <DEDUP_REMOVED lines=21> */
.L_x_182:
[----:B------:R-:W-:Y:S05]  /*f540*/  BSYNC B1 ;  /* 0x0000000000017941 */ /* 0x000fea0003800000 */
.L_x_181:
        /* <DEDUP_REMOVED lines=21> */
.L_x_184:
[----:B------:R-:W-:Y:S05]  /*f6a0*/  BSYNC B1 ;  /* 0x0000000000017941 */ /* 0x000fea0003800000 */
.L_x_183:
        /* <DEDUP_REMOVED lines=28> */
.L_x_186:
[----:B------:R-:W-:Y:S05]  /*f870*/  BSYNC B1 ;  /* 0x0000000000017941 */ /* 0x000fea0003800000 */
.L_x_185:
        /* <DEDUP_REMOVED lines=21> */
.L_x_188:
[----:B------:R-:W-:Y:S05]  /*f9d0*/  BSYNC B1 ;  /* 0x0000000000017941 */ /* 0x000fea0003800000 */
.L_x_187:
        /* <DEDUP_REMOVED lines=21> */
.L_x_190:
[----:B------:R-:W-:Y:S05]  /*fb30*/  BSYNC B1 ;  /* 0x0000000000017941 */ /* 0x000fea0003800000 */
.L_x_189:
        /* <DEDUP_REMOVED lines=28> */
.L_x_192:
[----:B------:R-:W-:Y:S05]  /*fd00*/  BSYNC B1 ;  /* 0x0000000000017941 */ /* 0x000fea0003800000 */
.L_x_191:
        /* <DEDUP_REMOVED lines=10> */
[----:B--2---:R-:W-:-:S05]  /*fdb0*/  MOV R214, UR26 ;  /* 0x0000001a00d67c02 */ /* 0x004fca0008000f00 */
        /* <DEDUP_REMOVED lines=10> */
.L_x_194:
[----:B------:R-:W-:Y:S05]  /*fe60*/  BSYNC B1 ;  /* 0x0000000000017941 */ /* 0x000fea0003800000 */
.L_x_193:
        /* <DEDUP_REMOVED lines=21> */
.L_x_196:
[----:B------:R-:W-:Y:S05]  /*ffc0*/  BSYNC B1 ;  /* 0x0000000000017941 */ /* 0x000fea0003800000 */
.L_x_195:
[----:B------:R-:W4:Y:S01]  /*ffd0*/  LDL.LU R216, [R1+0x1cc] ;  /* 0x0001cc0001d87983 */ /* 0x000f220000300800 */
[----:B------:R-:W-:Y:S02]  /*ffe0*/  VIADD R218, R213, UR8 ;  /* 0x00000008d5da7c36 */ /* 0x000fe40008000000 */
[----:B-----5:R-:W-:Y:S01]  /*fff0*/  FMUL R219, R11, UR23 ;  /* 0x000000170bdb7c20 */ /* 0x020fe20008400000 */
[----:B------:R-:W-:Y:S01]  /*10000*/  IADD3 R213, P1, R6, R212, RZ ;  /* 0x000000d406d57210 */ /* 0x000fe20007f3e0ff */
[----:B------:R-:W2:Y:S01]  /*10010*/  LDL.LU R220, [R1+0x1d0] ;  /* 0x0001d00001dc7983 */ /* 0x000ea20000300800 */
[----:B------:R-:W-:Y:S02]  /*10020*/  ISETP.GT.AND P4, PT, R0, 0xe8, P2 ;  /* 0x000000e80000780c */ /* 0x000fe40001784270 */
[----:B------:R-:W-:Y:S01]  /*10030*/  IADD3.X R217, R218, R5, RZ, P1, !PT ;  /* 0x00000005dad97210 */ /* 0x000fe20000ffe4ff */
        /* <DEDUP_REMOVED lines=21> */
.L_x_198:
[----:B------:R-:W-:Y:S05]  /*10190*/  BSYNC B1 ;  /* 0x0000000000017941 */ /* 0x000fea0003800000 */
.L_x_197:
        /* <DEDUP_REMOVED lines=21> */
.L_x_200:
[----:B------:R-:W-:Y:S05]  /*102f0*/  BSYNC B1 ;  /* 0x0000000000017941 */ /* 0x000fea0003800000 */
.L_x_199:
        /* <DEDUP_REMOVED lines=9> */
[----:B---3--:R-:W-:-:S05]  /*10390*/  MOV R212, UR26 ;  /* 0x0000001a00d47c02 */ /* 0x008fca0008000f00 */
        /* <DEDUP_REMOVED lines=11> */
.L_x_202:
[----:B------:R-:W-:Y:S05]  /*10450*/  BSYNC B1 ;  /* 0x0000000000017941 */ /* 0x000fea0003800000 */
.L_x_201:
        /* <DEDUP_REMOVED lines=16> */
[----:B----4-:R-:W-:Y:S01]  /*10560*/  IADD3 R223, P1, R216, R6, RZ ;  /* 0x00000006d8df7210 */ /* 0x010fe20007f3e0ff */
[----:B0-----:R-:W-:-:S04]  /*10570*/  IMAD.U32 R220, RZ, RZ, UR28 ;  /* 0x0000001cffdc7e24 */ /* 0x001fc8000f8e00ff */
[----:B------:R-:W-:-:S05]  /*10580*/  IMAD.WIDE.U32 R220, R220, 0x1c, R16 ;  /* 0x0000001cdcdc7825 */ /* 0x000fca00078e0010 */
[----:B------:R-:W-:Y:S01]  /*10590*/  IADD3 R221, R221, UR13, RZ ;  /* 0x0000000ddddd7c10 */ /* 0x000fe2000fffe0ff */
        /* <DEDUP_REMOVED lines=8> */
.L_x_204:
[----:B------:R-:W-:Y:S05]  /*10620*/  BSYNC B1 ;  /* 0x0000000000017941 */ /* 0x000fea0003800000 */
.L_x_203:
        /* <DEDUP_REMOVED lines=21> */
.L_x_206:
[----:B------:R-:W-:Y:S05]  /*10780*/  BSYNC B1 ;  /* 0x0000000000017941 */ /* 0x000fea0003800000 */
.L_x_205:
        /* <DEDUP_REMOVED lines=17> */
[----:B------:R-:W-:-:S05]  /*108a0*/  MOV R224, UR26 ;  /* 0x0000001a00e07c02 */ /* 0x000fca0008000f00 */
[----:B------:R-:W-:Y:S01]  /*108b0*/  IMAD.WIDE.U32 R216, R224, 0x7, R216 ;  /* 0x00000007e0d87825 */ /* 0x000fe200078e00d8 */
[----:B------:R-:W-:Y:S06]  /*108c0*/  @!P5 BRA `(.L_x_208) ;  /* 0x000000000004d947 */ /* 0x000fec0003800000 */
[----:B------:R2:W5:Y:S02]  /*108d0*/  LDG.E.LTC128B R11, desc[UR18][R220.64+0x20] ;  /* 0x00002012dc0b7981 */ /* 0x000564000c1e1920 */
.L_x_208:
[----:B------:R-:W-:Y:S05]  /*108e0*/  BSYNC B1 ;  /* 0x0000000000017941 */ /* 0x000fea0003800000 */
.L_x_207:
[----:B------:R-:W3:Y:S01]  /*108f0*/  LDL.LU R224, [R1+0x1ec] ;  /* 0x0001ec0001e07983 */ /* 0x000ee20000300800 */
[----:B------:R-:W-:Y:S01]  /*10900*/  IADD3 R4, P3, R6, R216, RZ ;  /* 0x000000d806047210 */ /* 0x000fe20007f7e0ff */
[----:B-----5:R-:W-:Y:S01]  /*10910*/  FMUL R230, R11, UR23 ;  /* 0x000000170be67c20 */ /* 0x020fe20008400000 */
[----:B------:R-:W-:Y:S01]  /*10920*/  VIADD R7, R217, UR8 ;  /* 0x00000008d9077c36 */ /* 0x000fe20008000000 */
[----:B------:R-:W-:-:S03]  /*10930*/  ISETP.GT.AND P1, PT, R0, 0xf8, P2 ;  /* 0x000000f80000780c */ /* 0x000fc60001724270 */
[----:B------:R-:W-:Y:S02]  /*10940*/  IMAD.X R217, R7, 0x1, R5, P3 ;  /* 0x0000000107d97824 */ /* 0x000fe400018e0605 */
[----:B---3--:R-:W-:Y:S01]  /*10950*/  FFMA R230, R224, UR22, R230 ;  /* 0x00000016e0e67c23 */ /* 0x008fe200080000e6 */
[----:B------:R-:W-:-:S04]  /*10960*/  LEA R224, P4, R4, UR20, 0x2 ;  /* 0x0000001404e07c11 */ /* 0x000fc8000f8810ff */
[----:B------:R-:W-:Y:S01]  /*10970*/  LEA.HI.X R225, R4, UR21, R217, 0x2, P4 ;  /* 0x0000001504e17c11 */ /* 0x000fe2000a0f14d9 */
[----:B------:R3:W-:Y:S01]  /*10980*/  @P5 STG.E desc[UR18][R16.64+0x20], R230 ;  /* 0x000020e610005986 */ /* 0x0007e2000c101912 */
[----:B------:R-:W-:-:S06]  /*10990*/  MOV R4, R11 ;  /* 0x0000000b00047202 */ /* 0x000fcc0000000f00 */
[----:B------:R-:W4:Y:S04]  /*109a0*/  @P1 LDG.E.LTC128B R4, desc[UR18][R224.64] ;  /* 0x00000012e0041981 */ /* 0x000f28000c1e1920 */
[----:B---3--:R-:W3:Y:S01]  /*109b0*/  LDL.LU R230, [R1+0x1f0] ;  /* 0x0001f00001e67983 */ /* 0x008ee20000300800 */
[----:B------:R-:W-:Y:S01]  /*109c0*/  IADD3 R217, P3, P4, R6, UR26, R216 ;  /* 0x0000001a06d97c10 */ /* 0x000fe2000fc7e0d8 */
[----:B------:R-:W-:Y:S01]  /*109d0*/  IMAD.U32 R6, RZ, RZ, UR28 ;  /* 0x0000001cff067e24 */ /* 0x000fe2000f8e00ff */
[----:B------:R-:W-:Y:S02]  /*109e0*/  ISETP.GT.AND P2, PT, R0, 0xf9, P2 ;  /* 0x000000f90000780c */ /* 0x000fe40001744270 */
[----:B------:R-:W-:Y:S01]  /*109f0*/  IADD3.X R5, R5, UR27, R7, P3, P4 ;  /* 0x0000001b05057c10 */ /* 0x000fe20009fe8407 */
[----:B------:R-:W-:-:S04]  /*10a00*/  IMAD.WIDE.U32 R6, R6, 0x1c, R16 ;  /* 0x0000001c06067825 */ /* 0x000fc800078e0010 */
[----:B------:R-:W-:Y:S01]  /*10a10*/  VIADD R7, R7, UR13 ;  /* 0x0000000d07077c36 */ /* 0x000fe20008000000 */
[----:B------:R-:W-:Y:S01]  /*10a20*/  BSSY B1, `(.L_x_209) ;  /* 0x0000008000017945 */ /* 0x000fe20003800000 */
[----:B----4-:R-:W-:-:S04]  /*10a30*/  FMUL R11, R4, UR23 ;  /* 0x00000017040b7c20 */ /* 0x010fc80008400000 */
[----:B---3--:R-:W-:-:S05]  /*10a40*/  FFMA R11, R230, UR22, R11 ;  /* 0x00000016e60b7c23 */ /* 0x008fca000800000b */
[----:B------:R3:W-:Y:S01]  /*10a50*/  @P1 STG.E desc[UR18][R6.64], R11 ;  /* 0x0000000b06001986 */ /* 0x0007e2000c101912 */
[----:B------:R-:W-:-:S04]  /*10a60*/  LEA R216, P1, R217, UR20, 0x2 ;  /* 0x00000014d9d87c11 */ /* 0x000fc8000f8210ff */
[----:B------:R-:W-:Y:S01]  /*10a70*/  LEA.HI.X R217, R217, UR21, R5, 0x2, P1 ;  /* 0x00000015d9d97c11 */ /* 0x000fe200088f1405 */
[----:B------:R-:W-:Y:S08]  /*10a80*/  @!P2 BRA `(.L_x_210) ;  /* 0x000000000004a947 */ /* 0x000ff00003800000 */
[----:B------:R4:W5:Y:S02]  /*10a90*/  LDG.E.LTC128B R4, desc[UR18][R216.64] ;  /* 0x00000012d8047981 */ /* 0x000964000c1e1920 */
.L_x_210:
[----:B------:R-:W-:Y:S05]  /*10aa0*/  BSYNC B1 ;  /* 0x0000000000017941 */ /* 0x000fea0003800000 */
.L_x_209:
[----:B---3--:R-:W3:Y:S01]  /*10ab0*/  LDL.LU R11, [R1+0x1f4] ;  /* 0x0001f400010b7983 */ /* 0x008ee20000300800 */
[----:B------:R-:W-:Y:S01]  /*10ac0*/  UIMAD.WIDE.U32 UR16, UR26, 0x7, UR16 ;  /* 0x000000071a1078a5 */ /* 0x000fe2000f8e0010 */
[----:B------:R-:W-:Y:S01]  /*10ad0*/  ISETP.GT.AND P3, PT, R0, 0xf8, P0 ;  /* 0x000000f80000780c */ /* 0x000fe20000764270 */
[----:B------:R-:W-:Y:S02]  /*10ae0*/  BSSY B1, `(.L_x_211) ;  /* 0x0000014000017945 */ /* 0x000fe40003800000 */
[----:B------:R-:W-:-:S04]  /*10af0*/  UIADD3 UR25, UP0, UR16, UR26, URZ ;  /* 0x0000001a10197290 */ /* 0x000fc8000ff1e03f */
[----:B------:R-:W-:Y:S02]  /*10b00*/  UIADD3.X UR16, UR27, UR8, UR17, UP0, !UPT ;  /* 0x000000081b107290 */ /* 0x000fe400087fe411 */
[----:B----4-:R-:W-:-:S04]  /*10b10*/  MOV R216, UR25 ;  /* 0x0000001900d87c02 */ /* 0x010fc80008000f00 */
[----:B------:R-:W-:Y:S02]  /*10b20*/  IMAD.U32 R217, RZ, RZ, UR16 ;  /* 0x00000010ffd97e24 */ /* 0x000fe4000f8e00ff */
[----:B------:R-:W-:-:S03]  /*10b30*/  IMAD.WIDE.U32 R216, R8, UR26, R216 ;  /* 0x0000001a08d87c25 */ /* 0x000fc6000f8e00d8 */
[----:B------:R-:W-:-:S04]  /*10b40*/  IADD3 R224, P1, R2, R216, RZ ;  /* 0x000000d802e07210 */ /* 0x000fc80007f3e0ff */
[----:B------:R-:W-:-:S03]  /*10b50*/  IADD3.X R225, R3, R9, R217, P1, !PT ;  /* 0x0000000903e17210 */ /* 0x000fc60000ffe4d9 */
[----:B------:R-:W-:-:S04]  /*10b60*/  IMAD.WIDE.U32 R224, R10, UR12, R224 ;  /* 0x0000000c0ae07c25 */ /* 0x000fc8000f8e00e0 */
[----:B------:R-:W-:Y:S01]  /*10b70*/  VIADD R5, R225, UR9 ;  /* 0x00000009e1057c36 */ /* 0x000fe20008000000 */
[----:B------:R-:W-:-:S04]  /*10b80*/  LEA R216, P1, R224, UR20, 0x2 ;  /* 0x00000014e0d87c11 */ /* 0x000fc8000f8210ff */
[----:B------:R-:W-:Y:S01]  /*10b90*/  LEA.HI.X R217, R224, UR21, R5, 0x2, P1 ;  /* 0x00000015e0d97c11 */ /* 0x000fe200088f1405 */
[----:B-----5:R-:W-:Y:S01]  /*10ba0*/  FMUL R5, R4, UR23 ;  /* 0x0000001704057c20 */ /* 0x020fe20008400000 */
[----:B------:R-:W-:-:S04]  /*10bb0*/  IADD3 R16, P1, R16, UR11, RZ ;  /* 0x0000000b10107c10 */ /* 0x000fc8000ff3e0ff */
[----:B------:R-:W-:Y:S01]  /*10bc0*/  IADD3.X R17, R17, UR10, RZ, P1, !PT ;  /* 0x0000000a11117c10 */ /* 0x000fe20008ffe4ff */
[----:B---3--:R-:W-:Y:S01]  /*10bd0*/  FFMA R5, R11, UR22, R5 ;  /* 0x000000160b057c23 */ /* 0x008fe20008000005 */
[----:B------:R-:W-:-:S04]  /*10be0*/  MOV R11, R4 ;  /* 0x00000004000b7202 */ /* 0x000fc80000000f00 */
[----:B------:R3:W-:Y:S01]  /*10bf0*/  @P2 STG.E desc[UR18][R16.64], R5 ;  /* 0x0000000510002986 */ /* 0x0007e2000c101912 */
[----:B------:R-:W-:Y:S05]  /*10c00*/  @!P3 BRA `(.L_x_212) ;  /* 0x000000000004b947 */ /* 0x000fea0003800000 */
[----:B------:R4:W5:Y:S02]  /*10c10*/  LDG.E.LTC128B R11, desc[UR18][R216.64+0x20] ;  /* 0x00002012d80b7981 */ /* 0x000964000c1e1920 */
.L_x_212:
[----:B------:R-:W-:Y:S05]  /*10c20*/  BSYNC B1 ;  /* 0x0000000000017941 */ /* 0x000fea0003800000 */
.L_x_211:
[----:B------:R-:W2:Y:S01]  /*10c30*/  LDL.LU R224, [R1+0x1f8] ;  /* 0x0001f80001e07983 */ /* 0x000ea20000300800 */
[----:B------:R-:W-:Y:S01]  /*10c40*/  UIMAD.WIDE.U32 UR14, UR26, 0x7, UR14 ;  /* 0x000000071a0e78a5 */ /* 0x000fe2000f8e000e */
[----:B------:R-:W-:Y:S03]  /*10c50*/  BSSY B1, `(.L_x_213) ;  /* 0x0000013000017945 */ /* 0x000fe60003800000 */
[----:B------:R-:W-:-:S04]  /*10c60*/  UIADD3 UR14, UP0, UR14, UR26, URZ ;  /* 0x0000001a0e0e7290 */ /* 0x000fc8000ff1e03f */
[----:B------:R-:W-:Y:S02]  /*10c70*/  UIADD3.X UR8, UR27, UR8, UR15, UP0, !UPT ;  /* 0x000000081b087290 */ /* 0x000fe400087fe40f */
[----:B------:R-:W-:-:S04]  /*10c80*/  IMAD.U32 R4, RZ, RZ, UR14 ;  /* 0x0000000eff047e24 */ /* 0x000fc8000f8e00ff */
[----:B---3--:R-:W-:Y:S02]  /*10c90*/  IMAD.U32 R5, RZ, RZ, UR8 ;  /* 0x00000008ff057e24 */ /* 0x008fe4000f8e00ff */
[----:B------:R-:W-:-:S03]  /*10ca0*/  IMAD.WIDE.U32 R4, R8, UR26, R4 ;  /* 0x0000001a08047c25 */ /* 0x000fc6000f8e0004 */
[----:B------:R-:W-:-:S04]  /*10cb0*/  IADD3 R2, P1, R2, R4, RZ ;  /* 0x0000000402027210 */ /* 0x000fc80007f3e0ff */
[----:B------:R-:W-:-:S03]  /*10cc0*/  IADD3.X R3, R3, R9, R5, P1, !PT ;  /* 0x0000000903037210 */ /* 0x000fc60000ffe405 */
[----:B------:R-:W-:-:S05]  /*10cd0*/  IMAD.WIDE.U32 R4, R10, UR12, R2 ;  /* 0x0000000c0a047c25 */ /* 0x000fca000f8e0002 */
[----:B------:R-:W-:Y:S02]  /*10ce0*/  IADD3 R3, R5, UR9, RZ ;  /* 0x0000000905037c10 */ /* 0x000fe4000fffe0ff */
[----:B------:R-:W-:-:S04]  /*10cf0*/  LEA R2, P1, R4, UR20, 0x2 ;  /* 0x0000001404027c11 */ /* 0x000fc8000f8210ff */
[----:B------:R-:W-:Y:S01]  /*10d00*/  LEA.HI.X R3, R4, UR21, R3, 0x2, P1 ;  /* 0x0000001504037c11 */ /* 0x000fe200088f1403 */
[----:B-----5:R-:W-:Y:S01]  /*10d10*/  FMUL R4, R11, UR23 ;  /* 0x000000170b047c20 */ /* 0x020fe20008400000 */
[----:B------:R-:W-:Y:S02]  /*10d20*/  ISETP.GT.AND P1, PT, R0, 0xf9, P0 ;  /* 0x000000f90000780c */ /* 0x000fe40000724270 */
[----:B------:R-:W-:Y:S01]  /*10d30*/  ISETP.GT.AND P0, PT, R231, 0x80, PT ;  /* 0x00000080e700780c */ /* 0x000fe20003f04270 */
[----:B--2---:R-:W-:-:S05]  /*10d40*/  FFMA R4, R224, UR22, R4 ;  /* 0x00000016e0047c23 */ /* 0x004fca0008000004 */
[----:B------:R2:W-:Y:S05]  /*10d50*/  @P3 STG.E desc[UR18][R6.64+0x20], R4 ;  /* 0x0000200406003986 */ /* 0x0005ea000c101912 */
[----:B------:R-:W-:Y:S05]  /*10d60*/  @!P1 BRA `(.L_x_214) ;  /* 0x0000000000049947 */ /* 0x000fea0003800000 */
[----:B------:R3:W5:Y:S02]  /*10d70*/  LDG.E.LTC128B R11, desc[UR18][R2.64+0x20] ;  /* 0x00002012020b7981 */ /* 0x000764000c1e1920 */
.L_x_214:
[----:B------:R-:W-:Y:S05]  /*10d80*/  BSYNC B1 ;  /* 0x0000000000017941 */ /* 0x000fea0003800000 */
.L_x_213:
[----:B------:R-:W4:Y:S01]  /*10d90*/  LDL.LU R5, [R1+0x1fc] ;  /* 0x0001fc0001057983 */ /* 0x000f220000300800 */
[----:B--2--5:R-:W-:Y:S01]  /*10da0*/  FMUL R4, R11, UR23 ;  /* 0x000000170b047c20 */ /* 0x024fe20008400000 */
[----:B------:R-:W-:Y:S01]  /*10db0*/  ISETP.GT.AND P2, PT, R0, RZ, P0 ;  /* 0x000000ff0000720c */ /* 0x000fe20000744270 */
[----:B------:R-:W-:Y:S02]  /*10dc0*/  BSSY B1, `(.L_x_215) ;  /* 0x0000006000017945 */ /* 0x000fe40003800000 */
[----:B----4-:R-:W-:-:S05]  /*10dd0*/  FFMA R4, R5, UR22, R4 ;  /* 0x0000001605047c23 */ /* 0x010fca0008000004 */
[----:B------:R2:W-:Y:S05]  /*10de0*/  @P1 STG.E desc[UR18][R16.64+0x20], R4 ;  /* 0x0000200410001986 */ /* 0x0005ea000c101912 */
[----:B------:R-:W-:Y:S05]  /*10df0*/  @!P2 BRA `(.L_x_216) ;  /* 0x000000000008a947 */ /* 0x000fea0003800000 */
[----:B------:R-:W4:Y:S04]  /*10e00*/  LDL.64 R6, [R1+0x258] ;  /* 0x0002580001067983 */ /* 0x000f280000100a00 */
[----:B----4-:R4:W5:Y:S02]  /*10e10*/  LDG.E.LTC128B R11, desc[UR18][R6.64+0x200] ;  /* 0x00020012060b7981 */ /* 0x010964000c1e1920 */
.L_x_216:
[----:B------:R-:W-:Y:S05]  /*10e20*/  BSYNC B1 ;  /* 0x0000000000017941 */ /* 0x000fea0003800000 */
.L_x_215:
[----:B--2--5:R-:W-:Y:S01]  /*10e30*/  FMUL R4, R11, UR23 ;  /* 0x000000170b047c20 */ /* 0x024fe20008400000 */
[----:B------:R-:W-:Y:S01]  /*10e40*/  ISETP.GT.AND P3, PT, R0, 0x1, P0 ;  /* 0x000000010000780c */ /* 0x000fe20000764270 */
[----:B------:R-:W-:Y:S01]  /*10e50*/  BSSY B1, `(.L_x_217) ;  /* 0x0000007000017945 */ /* 0x000fe20003800000 */
[----:B------:R-:W-:Y:S01]  /*10e60*/  ISETP.GT.AND P1, PT, R231, 0x88, PT ;  /* 0x00000088e700780c */ /* 0x000fe20003f24270 */
[----:B------:R-:W-:-:S05]  /*10e70*/  FFMA R4, R24, UR22, R4 ;  /* 0x0000001618047c23 */ /* 0x000fca0008000004 */
[----:B------:R2:W-:Y:S05]  /*10e80*/  @P2 STG.E desc[UR18][R14.64+0x200], R4 ;  /* 0x000200040e002986 */ /* 0x0005ea000c101912 */
[----:B------:R-:W-:Y:S05]  /*10e90*/  @!P3 BRA `(.L_x_218) ;  /* 0x000000000008b947 */ /* 0x000fea0003800000 */
[----:B----4-:R-:W4:Y:S04]  /*10ea0*/  LDL.64 R6, [R1+0x250] ;  /* 0x0002500001067983 */ /* 0x010f280000100a00 */
[----:B----4-:R4:W5:Y:S02]  /*10eb0*/  LDG.E.LTC128B R11, desc[UR18][R6.64+0x200] ;  /* 0x00020012060b7981 */ /* 0x010964000c1e1920 */
.L_x_218:
[----:B------:R-:W-:Y:S05]  /*10ec0*/  BSYNC B1 ;  /* 0x0000000000017941 */ /* 0x000fea0003800000 */
.L_x_217:
[----:B--2--5:R-:W-:Y:S01]  /*10ed0*/  FMUL R4, R11, UR23 ;  /* 0x000000170b047c20 */ /* 0x024fe20008400000 */
[----:B------:R-:W-:Y:S01]  /*10ee0*/  @P3 IMAD.MOV.U32 R5, RZ, RZ, R13 ;  /* 0x000000ffff053224 */ /* 0x000fe200078e000d */
[----:B------:R-:W-:Y:S01]  /*10ef0*/  ISETP.GT.AND P2, PT, R0, RZ, P1 ;  /* 0x000000ff0000720c */ /* 0x000fe20000f44270 */
[----:B------:R-:W-:Y:S01]  /*10f00*/  BSSY B1, `(.L_x_219) ;  /* 0x0000007000017945 */ /* 0x000fe20003800000 */
[----:B------:R-:W-:Y:S01]  /*10f10*/  FFMA R25, R25, UR22, R4 ;  /* 0x0000001619197c23 */ /* 0x000fe20008000004 */
[----:B------:R-:W-:-:S05]  /*10f20*/  @P3 IMAD.MOV.U32 R4, RZ, RZ, R12 ;  /* 0x000000ffff043224 */ /* 0x000fca00078e000c */
[----:B------:R2:W-:Y:S05]  /*10f30*/  @P3 STG.E desc[UR18][R4.64+0x200], R25 ;  /* 0x0002001904003986 */ /* 0x0005ea000c101912 */
[----:B------:R-:W-:Y:S05]  /*10f40*/  @!P2 BRA `(.L_x_220) ;  /* 0x000000000008a947 */ /* 0x000fea0003800000 */
[----:B----4-:R-:W4:Y:S04]  /*10f50*/  LDL.LU.64 R6, [R1+0x258] ;  /* 0x0002580001067983 */ /* 0x010f280000300a00 */
[----:B----4-:R4:W5:Y:S02]  /*10f60*/  LDG.E.LTC128B R11, desc[UR18][R6.64+0x220] ;  /* 0x00022012060b7981 */ /* 0x010964000c1e1920 */
.L_x_220:
[----:B------:R-:W-:Y:S05]  /*10f70*/  BSYNC B1 ;  /* 0x0000000000017941 */ /* 0x000fea0003800000 */
.L_x_219:
[----:B--2--5:R-:W-:Y:S01]  /*10f80*/  FMUL R4, R11, UR23 ;  /* 0x000000170b047c20 */ /* 0x024fe20008400000 */
[C---:B------:R-:W-:Y:S01]  /*10f90*/  ISETP.GT.AND P3, PT, R0.reuse, 0x1, P1 ;  /* 0x000000010000780c */ /* 0x040fe20000f64270 */
[----:B------:R-:W-:Y:S01]  /*10fa0*/  BSSY B1, `(.L_x_221) ;  /* 0x0000008000017945 */ /* 0x000fe20003800000 */
[----:B------:R-:W-:Y:S01]  /*10fb0*/  ISETP.GT.AND P4, PT, R0, 0x8, P0 ;  /* 0x000000080000780c */ /* 0x000fe20000784270 */
[----:B------:R-:W-:Y:S01]  /*10fc0*/  FFMA R4, R26, UR22, R4 ;  /* 0x000000161a047c23 */ /* 0x000fe20008000004 */
[----:B------:R-:W-:-:S04]  /*10fd0*/  MOV R8, R11 ;  /* 0x0000000b00087202 */ /* 0x000fc80000000f00 */
[----:B------:R2:W-:Y:S05]  /*10fe0*/  @P2 STG.E desc[UR18][R14.64+0x220], R4 ;  /* 0x000220040e002986 */ /* 0x0005ea000c101912 */
[----:B------:R-:W-:Y:S05]  /*10ff0*/  @!P3 BRA `(.L_x_222) ;  /* 0x000000000008b947 */ /* 0x000fea0003800000 */
[----:B----4-:R-:W4:Y:S04]  /*11000*/  LDL.LU.64 R6, [R1+0x250] ;  /* 0x0002500001067983 */ /* 0x010f280000300a00 */
[----:B----4-:R4:W5:Y:S02]  /*11010*/  LDG.E.LTC128B R8, desc[UR18][R6.64+0x220] ;  /* 0x0002201206087981 */ /* 0x010964000c1e1920 */
.L_x_222:
[----:B------:R-:W-:Y:S05]  /*11020*/  BSYNC B1 ;  /* 0x0000000000017941 */ /* 0x000fea0003800000 */
.L_x_221:
[----:B------:R-:W3:Y:S01]  /*11030*/  LDL.64 R10, [R1+0x248] ;  /* 0x00024800010a7983 */ /* 0x000ee20000100a00 */
[----:B--2--5:R-:W-:Y:S01]  /*11040*/  FMUL R4, R8, UR23 ;  /* 0x0000001708047c20 */ /* 0x024fe20008400000 */
[----:B----4-:R-:W-:Y:S02]  /*11050*/  IMAD.MOV.U32 R6, RZ, RZ, R12 ;  /* 0x000000ffff067224 */ /* 0x010fe400078e000c */
[----:B------:R-:W-:Y:S02]  /*11060*/  IMAD.MOV.U32 R7, RZ, RZ, R13 ;  /* 0x000000ffff077224 */ /* 0x000fe400078e000d */
[----:B------:R-:W-:-:S05]  /*11070*/  FFMA R27, R27, UR22, R4 ;  /* 0x000000161b1b7c23 */ /* 0x000fca0008000004 */
[----:B------:R2:W-:Y:S04]  /*11080*/  @P3 STG.E desc[UR18][R6.64+0x220], R27 ;  /* 0x0002201b06003986 */ /* 0x0005e8000c101912 */
[----:B---3--:R-:W3:Y:S01]  /*11090*/  @P4 LDG.E.LTC128B R8, desc[UR18][R10.64+0x200] ;  /* 0x000200120a084981 */ /* 0x008ee2000c1e1920 */
[----:B------:R-:W-:Y:S01]  /*110a0*/  MOV R4, UR28 ;  /* 0x0000001c00047c02 */ /* 0x000fe20008000f00 */
[----:B------:R-:W-:Y:S01]  /*110b0*/  BSSY B1, `(.L_x_223) ;  /* 0x000000b000017945 */ /* 0x000fe20003800000 */
[----:B------:R-:W-:-:S03]  /*110c0*/  ISETP.GT.AND P3, PT, R0, 0x9, P0 ;  /* 0x000000090000780c */ /* 0x000fc60000764270 */
[----:B--2---:R-:W-:Y:S01]  /*110d0*/  IMAD.WIDE.U32 R6, R4, 0x1c, R6 ;  /* 0x0000001c04067825 */ /* 0x004fe200078e0006 */
[----:B------:R-:W-:-:S03]  /*110e0*/  IADD3 R4, P2, R12, UR11, RZ ;  /* 0x0000000b0c047c10 */ /* 0x000fc6000ff5e0ff */
[----:B------:R-:W-:Y:S02]  /*110f0*/  VIADD R7, R7, UR13 ;  /* 0x0000000d07077c36 */ /* 0x000fe40008000000 */
[----:B---3--:R-:W-:-:S04]  /*11100*/  FMUL R5, R8, UR23 ;  /* 0x0000001708057c20 */ /* 0x008fc80008400000 */
[----:B------:R-:W-:-:S05]  /*11110*/  FFMA R28, R28, UR22, R5 ;  /* 0x000000161c1c7c23 */ /* 0x000fca0008000005 */
[----:B------:R2:W-:Y:S01]  /*11120*/  @P4 STG.E desc[UR18][R6.64+0x200], R28 ;  /* 0x0002001c06004986 */ /* 0x0005e2000c101912 */
[----:B------:R-:W-:Y:S05]  /*11130*/  @!P3 BRA `(.L_x_224) ;  /* 0x000000000008b947 */ /* 0x000fea0003800000 */
[----:B------:R-:W3:Y:S04]  /*11140*/  LDL.64 R14, [R1+0x240] ;  /* 0x00024000010e7983 */ /* 0x000ee80000100a00 */
[----:B---3--:R3:W5:Y:S02]  /*11150*/  LDG.E.LTC128B R8, desc[UR18][R14.64+0x200] ;  /* 0x000200120e087981 */ /* 0x008764000c1e1920 */
.L_x_224:
[----:B------:R-:W-:Y:S05]  /*11160*/  BSYNC B1 ;  /* 0x0000000000017941 */ /* 0x000fea0003800000 */
.L_x_223:
[----:B-----5:R-:W-:Y:S01]  /*11170*/  FMUL R9, R8, UR23 ;  /* 0x0000001708097c20 */ /* 0x020fe20008400000 */
[----:B------:R-:W-:Y:S01]  /*11180*/  IADD3.X R5, R13, UR10, RZ, P2, !PT ;  /* 0x0000000a0d057c10 */ /* 0x000fe200097fe4ff */
[----:B------:R-:W-:Y:S01]  /*11190*/  BSSY B1, `(.L_x_225) ;  /* 0x0000006000017945 */ /* 0x000fe20003800000 */
[----:B------:R-:W-:Y:S01]  /*111a0*/  ISETP.GT.AND P4, PT, R0, 0x8, P1 ;  /* 0x000000080000780c */ /* 0x000fe20000f84270 */
[----:B------:R-:W-:-:S05]  /*111b0*/  FFMA R9, R29, UR22, R9 ;  /* 0x000000161d097c23 */ /* 0x000fca0008000009 */
[----:B------:R4:W-:Y:S07]  /*111c0*/  @P3 STG.E desc[UR18][R4.64+0x200], R9 ;  /* 0x0002000904003986 */ /* 0x0009ee000c101912 */
[----:B------:R-:W-:Y:S05]  /*111d0*/  @!P4 BRA `(.L_x_226) ;  /* 0x000000000004c947 */ /* 0x000fea0003800000 */
[----:B------:R0:W5:Y:S02]  /*111e0*/  LDG.E.LTC128B R8, desc[UR18][R10.64+0x220] ;  /* 0x000220120a087981 */ /* 0x000164000c1e1920 */
.L_x_226:
[----:B------:R-:W-:Y:S05]  /*111f0*/  BSYNC B1 ;  /* 0x0000000000017941 */ /* 0x000fea0003800000 */
.L_x_225:
[----:B----45:R-:W-:Y:S01]  /*11200*/  FMUL R9, R8, UR23 ;  /* 0x0000001708097c20 */ /* 0x030fe20008400000 */
[C---:B------:R-:W-:Y:S01]  /*11210*/  ISETP.GT.AND P2, PT, R0.reuse, 0x9, P1 ;  /* 0x000000090000780c */ /* 0x040fe20000f44270 */
[----:B------:R-:W-:Y:S01]  /*11220*/  BSSY B1, `(.L_x_227) ;  /* 0x0000007000017945 */ /* 0x000fe20003800000 */
[----:B------:R-:W-:Y:S01]  /*11230*/  ISETP.GT.AND P3, PT, R0, 0x10, P0 ;  /* 0x000000100000780c */ /* 0x000fe20000764270 */
[----:B------:R-:W-:-:S05]  /*11240*/  FFMA R9, R30, UR22, R9 ;  /* 0x000000161e097c23 */ /* 0x000fca0008000009 */
[----:B------:R4:W-:Y:S05]  /*11250*/  @P4 STG.E desc[UR18][R6.64+0x220], R9 ;  /* 0x0002200906004986 */ /* 0x0009ea000c101912 */
[----:B------:R-:W-:Y:S05]  /*11260*/  @!P2 BRA `(.L_x_228) ;  /* 0x000000000008a947 */ /* 0x000fea0003800000 */
[----:B0-----:R-:W2:Y:S04]  /*11270*/  LDL.LU.64 R10, [R1+0x240] ;  /* 0x00024000010a7983 */ /* 0x001ea80000300a00 */
[----:B--2---:R0:W5:Y:S02]  /*11280*/  LDG.E.LTC128B R8, desc[UR18][R10.64+0x220] ;  /* 0x000220120a087981 */ /* 0x004164000c1e1920 */
.L_x_228:
[----:B------:R-:W-:Y:S05]  /*11290*/  BSYNC B1 ;  /* 0x0000000000017941 */ /* 0x000fea0003800000 */
.L_x_227:
[----:B------:R-:W3:Y:S01]  /*112a0*/  LDL.64 R12, [R1+0x238] ;  /* 0x00023800010c7983 */ /* 0x000ee20000100a00 */
[----:B--2-45:R-:W-:Y:S01]  /*112b0*/  FMUL R6, R8, UR23 ;  /* 0x0000001708067c20 */ /* 0x034fe20008400000 */
[----:B0-----:R-:W-:Y:S01]  /*112c0*/  IMAD.MOV.U32 R10, RZ, RZ, R8 ;  /* 0x000000ffff0a7224 */ /* 0x001fe200078e0008 */
[----:B------:R-:W-:Y:S01]  /*112d0*/  MOV R8, R4 ;  /* 0x0000000400087202 */ /* 0x000fe20000000f00 */
[----:B------:R-:W-:Y:S02]  /*112e0*/  IMAD.MOV.U32 R9, RZ, RZ, R5 ;  /* 0x000000ffff097224 */ /* 0x000fe400078e0005 */
[----:B------:R-:W-:-:S05]  /*112f0*/  FFMA R31, R31, UR22, R6 ;  /* 0x000000161f1f7c23 */ /* 0x000fca0008000006 */
[----:B------:R0:W-:Y:S04]  /*11300*/  @P2 STG.E desc[UR18][R8.64+0x220], R31 ;  /* 0x0002201f08002986 */ /* 0x0001e8000c101912 */
[----:B---3--:R-:W2:Y:S01]  /*11310*/  @P3 LDG.E.LTC128B R10, desc[UR18][R12.64+0x200] ;  /* 0x000200120c0a3981 */ /* 0x008ea2000c1e1920 */
[----:B------:R-:W-:Y:S01]  /*11320*/  IMAD.U32 R6, RZ, RZ, UR28 ;  /* 0x0000001cff067e24 */ /* 0x000fe2000f8e00ff */
[----:B------:R-:W-:Y:S01]  /*11330*/  ISETP.GT.AND P4, PT, R0, 0x11, P0 ;  /* 0x000000110000780c */ /* 0x000fe20000784270 */
[----:B------:R-:W-:Y:S02]  /*11340*/  BSSY B1, `(.L_x_229) ;  /* 0x000000a000017945 */ /* 0x000fe40003800000 */
[----:B0-----:R-:W-:Y:S01]  /*11350*/  IMAD.WIDE.U32 R8, R6, 0x1c, R8 ;  /* 0x0000001c06087825 */ /* 0x001fe200078e0008 */
[----:B------:R-:W-:-:S04]  /*11360*/  IADD3 R6, P2, R4, UR11, RZ ;  /* 0x0000000b04067c10 */ /* 0x000fc8000ff5e0ff */
[----:B------:R-:W-:Y:S01]  /*11370*/  IADD3 R9, R9, UR13, RZ ;  /* 0x0000000d09097c10 */ /* 0x000fe2000fffe0ff */
[----:B--2---:R-:W-:-:S04]  /*11380*/  FMUL R7, R10, UR23 ;  /* 0x000000170a077c20 */ /* 0x004fc80008400000 */
[----:B------:R-:W-:-:S05]  /*11390*/  FFMA R32, R32, UR22, R7 ;  /* 0x0000001620207c23 */ /* 0x000fca0008000007 */
[----:B------:R0:W-:Y:S01]  /*113a0*/  @P3 STG.E desc[UR18][R8.64+0x200], R32 ;  /* 0x0002002008003986 */ /* 0x0001e2000c101912 */
[----:B------:R-:W-:Y:S05]  /*113b0*/  @!P4 BRA `(.L_x_230) ;  /* 0x000000000008c947 */ /* 0x000fea0003800000 */
[----:B------:R-:W2:Y:S04]  /*113c0*/  LDL.64 R14, [R1+0x230] ;  /* 0x00023000010e7983 */ /* 0x000ea80000100a00 */
[----:B--2---:R2:W5:Y:S02]  /*113d0*/  LDG.E.LTC128B R10, desc[UR18][R14.64+0x200] ;  /* 0x000200120e0a7981 */ /* 0x004564000c1e1920 */
.L_x_230:
[----:B------:R-:W-:Y:S05]  /*113e0*/  BSYNC B1 ;  /* 0x0000000000017941 */ /* 0x000fea0003800000 */
.L_x_229:
        /* <DEDUP_REMOVED lines=8> */
.L_x_232:
[----:B------:R-:W-:Y:S05]  /*11470*/  BSYNC B1 ;  /* 0x0000000000017941 */ /* 0x000fea0003800000 */
.L_x_231:
[----:B---3-5:R-:W-:Y:S01]  /*11480*/  FMUL R4, R10, UR23 ;  /* 0x000000170a047c20 */ /* 0x028fe20008400000 */
[C---:B------:R-:W-:Y:S01]  /*11490*/  ISETP.GT.AND P2, PT, R0.reuse, 0x11, P1 ;  /* 0x000000110000780c */ /* 0x040fe20000f44270 */
[----:B------:R-:W-:Y:S01]  /*114a0*/  BSSY B1, `(.L_x_233) ;  /* 0x0000007000017945 */ /* 0x000fe20003800000 */
[----:B------:R-:W-:Y:S01]  /*114b0*/  ISETP.GT.AND P4, PT, R0, 0x18, P0 ;  /* 0x000000180000780c */ /* 0x000fe20000784270 */
[----:B------:R-:W-:-:S05]  /*114c0*/  FFMA R4, R34, UR22, R4 ;  /* 0x0000001622047c23 */ /* 0x000fca0008000004 */
[----:B------:R3:W-:Y:S05]  /*114d0*/  @P3 STG.E desc[UR18][R8.64+0x220], R4 ;  /* 0x0002200408003986 */ /* 0x0007ea000c101912 */
[----:B------:R-:W-:Y:S05]  /*114e0*/  @!P2 BRA `(.L_x_234) ;  /* 0x000000000008a947 */ /* 0x000fea0003800000 */
[----:B----4-:R-:W4:Y:S04]  /*114f0*/  LDL.LU.64 R12, [R1+0x230] ;  /* 0x00023000010c7983 */ /* 0x010f280000300a00 */
[----:B----4-:R4:W5:Y:S02]  /*11500*/  LDG.E.LTC128B R10, desc[UR18][R12.64+0x220] ;  /* 0x000220120c0a7981 */ /* 0x010964000c1e1920 */
.L_x_234:
[----:B------:R-:W-:Y:S05]  /*11510*/  BSYNC B1 ;  /* 0x0000000000017941 */ /* 0x000fea0003800000 */
.L_x_233:
[----:B----4-:R-:W4:Y:S01]  /*11520*/  LDL.64 R12, [R1+0x228] ;  /* 0x00022800010c7983 */ /* 0x010f220000100a00 */
[----:B---3-5:R-:W-:Y:S01]  /*11530*/  FMUL R4, R10, UR23 ;  /* 0x000000170a047c20 */ /* 0x028fe20008400000 */
[----:B0-----:R-:W-:Y:S02]  /*11540*/  IMAD.MOV.U32 R8, RZ, RZ, R6 ;  /* 0x000000ffff087224 */ /* 0x001fe400078e0006 */
[----:B------:R-:W-:Y:S02]  /*11550*/  IMAD.MOV.U32 R9, RZ, RZ, R7 ;  /* 0x000000ffff097224 */ /* 0x000fe400078e0007 */
[----:B------:R-:W-:-:S05]  /*11560*/  FFMA R35, R35, UR22, R4 ;  /* 0x0000001623237c23 */ /* 0x000fca0008000004 */
[----:B------:R0:W-:Y:S04]  /*11570*/  @P2 STG.E desc[UR18][R8.64+0x220], R35 ;  /* 0x0002202308002986 */ /* 0x0001e8000c101912 */
[----:B----4-:R-:W3:Y:S01]  /*11580*/  @P4 LDG.E.LTC128B R10, desc[UR18][R12.64+0x200] ;  /* 0x000200120c0a4981 */ /* 0x010ee2000c1e1920 */
[----:B------:R-:W-:Y:S01]  /*11590*/  MOV R4, UR28 ;  /* 0x0000001c00047c02 */ /* 0x000fe20008000f00 */
[----:B------:R-:W-:Y:S01]  /*115a0*/  BSSY B1, `(.L_x_235) ;  /* 0x000000b000017945 */ /* 0x000fe20003800000 */
[----:B------:R-:W-:-:S03]  /*115b0*/  ISETP.GT.AND P3, PT, R0, 0x19, P0 ;  /* 0x000000190000780c */ /* 0x000fc60000764270 */
[----:B0-----:R-:W-:Y:S01]  /*115c0*/  IMAD.WIDE.U32 R8, R4, 0x1c, R8 ;  /* 0x0000001c04087825 */ /* 0x001fe200078e0008 */
[----:B------:R-:W-:-:S03]  /*115d0*/  IADD3 R4, P2, R6, UR11, RZ ;  /* 0x0000000b06047c10 */ /* 0x000fc6000ff5e0ff */
[----:B------:R-:W-:Y:S02]  /*115e0*/  VIADD R9, R9, UR13 ;  /* 0x0000000d09097c36 */ /* 0x000fe40008000000 */
[----:B---3--:R-:W-:-:S04]  /*115f0*/  FMUL R5, R10, UR23 ;  /* 0x000000170a057c20 */ /* 0x008fc80008400000 */
[----:B------:R-:W-:-:S05]  /*11600*/  FFMA R36, R36, UR22, R5 ;  /* 0x0000001624247c23 */ /* 0x000fca0008000005 */
[----:B------:R0:W-:Y:S01]  /*11610*/  @P4 STG.E desc[UR18][R8.64+0x200], R36 ;  /* 0x0002002408004986 */ /* 0x0001e2000c101912 */
[----:B------:R-:W-:Y:S05]  /*11620*/  @!P3 BRA `(.L_x_236) ;  /* 0x000000000008b947 */ /* 0x000fea0003800000 */
[----:B--2---:R-:W2:Y:S04]  /*11630*/  LDL.64 R14, [R1+0x220] ;  /* 0x00022000010e7983 */ /* 0x004ea80000100a00 */
[----:B--2---:R3:W5:Y:S02]  /*11640*/  LDG.E.LTC128B R10, desc[UR18][R14.64+0x200] ;  /* 0x000200120e0a7981 */ /* 0x004764000c1e1920 */
.L_x_236:
[----:B------:R-:W-:Y:S05]  /*11650*/  BSYNC B1 ;  /* 0x0000000000017941 */ /* 0x000fea0003800000 */
.L_x_235:
        /* <DEDUP_REMOVED lines=8> */
.L_x_238:
[----:B------:R-:W-:Y:S05]  /*116e0*/  BSYNC B1 ;  /* 0x0000000000017941 */ /* 0x000fea0003800000 */
.L_x_237:
        /* <DEDUP_REMOVED lines=9> */
.L_x_240:
[----:B------:R-:W-:Y:S05]  /*11780*/  BSYNC B1 ;  /* 0x0000000000017941 */ /* 0x000fea0003800000 */
.L_x_239:
[----:B0-----:R-:W2:Y:S01]  /*11790*/  LDL.64 R12, [R1+0x218] ;  /* 0x00021800010c7983 */ /* 0x001ea20000100a00 */
[----:B----45:R-:W-:Y:S01]  /*117a0*/  FMUL R6, R10, UR23 ;  /* 0x000000170a067c20 */ /* 0x030fe20008400000 */
[----:B------:R-:W-:Y:S01]  /*117b0*/  IMAD.MOV.U32 R8, RZ, RZ, R4 ;  /* 0x000000ffff087224 */ /* 0x000fe200078e0004 */
[----:B------:R-:W-:Y:S02]  /*117c0*/  MOV R9, R5 ;  /* 0x0000000500097202 */ /* 0x000fe40000000f00 */
[----:B------:R-:W-:-:S05]  /*117d0*/  FFMA R39, R39, UR22, R6 ;  /* 0x0000001627277c23 */ /* 0x000fca0008000006 */
[----:B------:R0:W-:Y:S04]  /*117e0*/  @P2 STG.E desc[UR18][R8.64+0x220], R39 ;  /* 0x0002202708002986 */ /* 0x0001e8000c101912 */
[----:B--2---:R-:W2:Y:S01]  /*117f0*/  @P3 LDG.E.LTC128B R10, desc[UR18][R12.64+0x200] ;  /* 0x000200120c0a3981 */ /* 0x004ea2000c1e1920 */
[----:B------:R-:W-:Y:S01]  /*11800*/  IMAD.U32 R6, RZ, RZ, UR28 ;  /* 0x0000001cff067e24 */ /* 0x000fe2000f8e00ff */
[----:B------:R-:W-:Y:S01]  /*11810*/  ISETP.GT.AND P4, PT, R0, 0x21, P0 ;  /* 0x000000210000780c */ /* 0x000fe20000784270 */
[----:B------:R-:W-:Y:S02]  /*11820*/  BSSY B1, `(.L_x_241) ;  /* 0x000000a000017945 */ /* 0x000fe40003800000 */
[----:B0-----:R-:W-:Y:S01]  /*11830*/  IMAD.WIDE.U32 R8, R6, 0x1c, R8 ;  /* 0x0000001c06087825 */ /* 0x001fe200078e0008 */
[----:B------:R-:W-:-:S03]  /*11840*/  IADD3 R6, P2, R4, UR11, RZ ;  /* 0x0000000b04067c10 */ /* 0x000fc6000ff5e0ff */
[----:B------:R-:W-:Y:S02]  /*11850*/  VIADD R9, R9, UR13 ;  /* 0x0000000d09097c36 */ /* 0x000fe40008000000 */
[----:B--2---:R-:W-:-:S04]  /*11860*/  FMUL R7, R10, UR23 ;  /* 0x000000170a077c20 */ /* 0x004fc80008400000 */
[----:B------:R-:W-:-:S05]  /*11870*/  FFMA R40, R40, UR22, R7 ;  /* 0x0000001628287c23 */ /* 0x000fca0008000007 */
[----:B------:R0:W-:Y:S01]  /*11880*/  @P3 STG.E desc[UR18][R8.64+0x200], R40 ;  /* 0x0002002808003986 */ /* 0x0001e2000c101912 */
[----:B------:R-:W-:Y:S05]  /*11890*/  @!P4 BRA `(.L_x_242) ;  /* 0x000000000008c947 */ /* 0x000fea0003800000 */
[----:B---3--:R-:W2:Y:S04]  /*118a0*/  LDL.64 R14, [R1+0x210] ;  /* 0x00021000010e7983 */ /* 0x008ea80000100a00 */
[----:B--2---:R2:W5:Y:S02]  /*118b0*/  LDG.E.LTC128B R10, desc[UR18][R14.64+0x200] ;  /* 0x000200120e0a7981 */ /* 0x004564000c1e1920 */
.L_x_242:
[----:B------:R-:W-:Y:S05]  /*118c0*/  BSYNC B1 ;  /* 0x0000000000017941 */ /* 0x000fea0003800000 */
.L_x_241:
        /* <DEDUP_REMOVED lines=8> */
.L_x_244:
[----:B------:R-:W-:Y:S05]  /*11950*/  BSYNC B1 ;  /* 0x0000000000017941 */ /* 0x000fea0003800000 */
.L_x_243:
[----:B-----5:R-:W-:Y:S01]  /*11960*/  FMUL R5, R10, UR23 ;  /* 0x000000170a057c20 */ /* 0x020fe20008400000 */
        /* <DEDUP_REMOVED lines=8> */
.L_x_246:
[----:B------:R-:W-:Y:S05]  /*119f0*/  BSYNC B1 ;  /* 0x0000000000017941 */ /* 0x000fea0003800000 */
.L_x_245:
[----:B0-----:R-:W2:Y:S01]  /*11a00*/  LDL.64 R12, [R1+0x48] ;  /* 0x00004800010c7983 */ /* 0x001ea20000100a00 */
[----:B-----5:R-:W-:-:S04]  /*11a10*/  FMUL R4, R10, UR23 ;  /* 0x000000170a047c20 */ /* 0x020fc80008400000 */
[----:B------:R-:W-:-:S05]  /*11a20*/  FFMA R43, R43, UR22, R4 ;  /* 0x000000162b2b7c23 */ /* 0x000fca0008000004 */
[----:B------:R0:W-:Y:S04]  /*11a30*/  @P2 STG.E desc[UR18][R6.64+0x220], R43 ;  /* 0x0002202b06002986 */ /* 0x0001e8000c101912 */
[----:B--2---:R-:W2:Y:S01]  /*11a40*/  @P4 LDG.E.LTC128B R10, desc[UR18][R12.64+0x200] ;  /* 0x000200120c0a4981 */ /* 0x004ea2000c1e1920 */
[----:B------:R-:W-:Y:S01]  /*11a50*/  MOV R5, UR28 ;  /* 0x0000001c00057c02 */ /* 0x000fe20008000f00 */
[----:B------:R-:W-:Y:S01]  /*11a60*/  BSSY B1, `(.L_x_247) ;  /* 0x000000b000017945 */ /* 0x000fe20003800000 */
[----:B------:R-:W-:Y:S02]  /*11a70*/  ISETP.GT.AND P3, PT, R0, 0x29, P0 ;  /* 0x000000290000780c */ /* 0x000fe40000764270 */
[----:B------:R-:W-:Y:S01]  /*11a80*/  IADD3 R8, P2, R6, UR11, RZ ;  /* 0x0000000b06087c10 */ /* 0x000fe2000ff5e0ff */
[----:B------:R-:W-:-:S04]  /*11a90*/  IMAD.WIDE.U32 R4, R5, 0x1c, R6 ;  /* 0x0000001c05047825 */ /* 0x000fc800078e0006 */
[----:B------:R-:W-:Y:S02]  /*11aa0*/  VIADD R5, R5, UR13 ;  /* 0x0000000d05057c36 */ /* 0x000fe40008000000 */
[----:B--2---:R-:W-:-:S04]  /*11ab0*/  FMUL R9, R10, UR23 ;  /* 0x000000170a097c20 */ /* 0x004fc80008400000 */
[----:B------:R-:W-:-:S05]  /*11ac0*/  FFMA R11, R44, UR22, R9 ;  /* 0x000000162c0b7c23 */ /* 0x000fca0008000009 */
[----:B------:R0:W-:Y:S01]  /*11ad0*/  @P4 STG.E desc[UR18][R4.64+0x200], R11 ;  /* 0x0002000b04004986 */ /* 0x0001e2000c101912 */
[----:B------:R-:W-:Y:S05]  /*11ae0*/  @!P3 BRA `(.L_x_248) ;  /* 0x000000000008b947 */ /* 0x000fea0003800000 */
[----:B---3--:R-:W2:Y:S04]  /*11af0*/  LDL.64 R14, [R1+0x40] ;  /* 0x00004000010e7983 */ /* 0x008ea80000100a00 */
[----:B--2---:R2:W5:Y:S02]  /*11b00*/  LDG.E.LTC128B R10, desc[UR18][R14.64+0x200] ;  /* 0x000200120e0a7981 */ /* 0x004564000c1e1920 */
.L_x_248:
[----:B------:R-:W-:Y:S05]  /*11b10*/  BSYNC B1 ;  /* 0x0000000000017941 */ /* 0x000fea0003800000 */
.L_x_247:
[----:B0---45:R-:W-:Y:S01]  /*11b20*/  FMUL R6, R10, UR23 ;  /* 0x000000170a067c20 */ /* 0x031fe20008400000 */
[----:B------:R-:W-:Y:S01]  /*11b30*/  IADD3.X R9, R7, UR10, RZ, P2, !PT ;  /* 0x0000000a07097c10 */ /* 0x000fe200097fe4ff */
[----:B------:R-:W-:Y:S01]  /*11b40*/  BSSY B1, `(.L_x_249) ;  /* 0x0000006000017945 */ /* 0x000fe20003800000 */
[----:B------:R-:W-:Y:S01]  /*11b50*/  ISETP.GT.AND P4, PT, R0, 0x28, P1 ;  /* 0x000000280000780c */ /* 0x000fe20000f84270 */
[----:B------:R-:W-:-:S05]  /*11b60*/  FFMA R45, R45, UR22, R6 ;  /* 0x000000162d2d7c23 */ /* 0x000fca0008000006 */
[----:B------:R0:W-:Y:S07]  /*11b70*/  @P3 STG.E desc[UR18][R8.64+0x200], R45 ;  /* 0x0002002d08003986 */ /* 0x0001ee000c101912 */
[----:B------:R-:W-:Y:S05]  /*11b80*/  @!P4 BRA `(.L_x_250) ;  /* 0x000000000004c947 */ /* 0x000fea0003800000 */
[----:B------:R4:W5:Y:S02]  /*11b90*/  LDG.E.LTC128B R10, desc[UR18][R12.64+0x220] ;  /* 0x000220120c0a7981 */ /* 0x000964000c1e1920 */
.L_x_250:
[----:B------:R-:W-:Y:S05]  /*11ba0*/  BSYNC B1 ;  /* 0x0000000000017941 */ /* 0x000fea0003800000 */
.L_x_249:
[----:B-----5:R-:W-:Y:S01]  /*11bb0*/  FMUL R7, R10, UR23 ;  /* 0x000000170a077c20 */ /* 0x020fe20008400000 */
        /* <DEDUP_REMOVED lines=8> */
.L_x_252:
[----:B------:R-:W-:Y:S05]  /*11c40*/  BSYNC B1 ;  /* 0x0000000000017941 */ /* 0x000fea0003800000 */
.L_x_251:
[----:B----4-:R-:W4:Y:S01]  /*11c50*/  LDL.64 R12, [R1+0x38] ;  /* 0x00003800010c7983 */ /* 0x010f220000100a00 */
[----:B0----5:R-:W-:-:S04]  /*11c60*/  FMUL R4, R10, UR23 ;  /* 0x000000170a047c20 */ /* 0x021fc80008400000 */
[----:B------:R-:W-:-:S05]  /*11c70*/  FFMA R47, R47, UR22, R4 ;  /* 0x000000162f2f7c23 */ /* 0x000fca0008000004 */
[----:B------:R0:W-:Y:S04]  /*11c80*/  @P2 STG.E desc[UR18][R8.64+0x220], R47 ;  /* 0x0002202f08002986 */ /* 0x0001e8000c101912 */
[----:B----4-:R-:W4:Y:S01]  /*11c90*/  @P3 LDG.E.LTC128B R10, desc[UR18][R12.64+0x200] ;  /* 0x000200120c0a3981 */ /* 0x010f22000c1e1920 */
[----:B------:R-:W-:Y:S01]  /*11ca0*/  IMAD.U32 R7, RZ, RZ, UR28 ;  /* 0x0000001cff077e24 */ /* 0x000fe2000f8e00ff */
[----:B------:R-:W-:Y:S01]  /*11cb0*/  ISETP.GT.AND P4, PT, R0, 0x31, P0 ;  /* 0x000000310000780c */ /* 0x000fe20000784270 */
[----:B------:R-:W-:Y:S01]  /*11cc0*/  BSSY B1, `(.L_x_253) ;  /* 0x000000a000017945 */ /* 0x000fe20003800000 */
[----:B------:R-:W-:Y:S01]  /*11cd0*/  IADD3 R4, P2, R8, UR11, RZ ;  /* 0x0000000b08047c10 */ /* 0x000fe2000ff5e0ff */
[----:B------:R-:W-:-:S05]  /*11ce0*/  IMAD.WIDE.U32 R6, R7, 0x1c, R8 ;  /* 0x0000001c07067825 */ /* 0x000fca00078e0008 */
[----:B------:R-:W-:Y:S01]  /*11cf0*/  IADD3 R7, R7, UR13, RZ ;  /* 0x0000000d07077c10 */ /* 0x000fe2000fffe0ff */
[----:B----4-:R-:W-:-:S04]  /*11d00*/  FMUL R5, R10, UR23 ;  /* 0x000000170a057c20 */ /* 0x010fc80008400000 */
[----:B------:R-:W-:-:S05]  /*11d10*/  FFMA R11, R48, UR22, R5 ;  /* 0x00000016300b7c23 */ /* 0x000fca0008000005 */
[----:B------:R0:W-:Y:S01]  /*11d20*/  @P3 STG.E desc[UR18][R6.64+0x200], R11 ;  /* 0x0002000b06003986 */ /* 0x0001e2000c101912 */
[----:B------:R-:W-:Y:S05]  /*11d30*/  @!P4 BRA `(.L_x_254) ;  /* 0x000000000008c947 */ /* 0x000fea0003800000 */
[----:B--23--:R-:W2:Y:S04]  /*11d40*/  LDL.64 R14, [R1+0x30] ;  /* 0x00003000010e7983 */ /* 0x00cea80000100a00 */
[----:B--2---:R4:W5:Y:S02]  /*11d50*/  LDG.E.LTC128B R10, desc[UR18][R14.64+0x200] ;  /* 0x000200120e0a7981 */ /* 0x004964000c1e1920 */
.L_x_254:
[----:B------:R-:W-:Y:S05]  /*11d60*/  BSYNC B1 ;  /* 0x0000000000017941 */ /* 0x000fea0003800000 */
.L_x_253:
[----:B0----5:R-:W-:Y:S01]  /*11d70*/  FMUL R8, R10, UR23 ;  /* 0x000000170a087c20 */ /* 0x021fe20008400000 */
[----:B------:R-:W-:Y:S01]  /*11d80*/  IADD3.X R5, R9, UR10, RZ, P2, !PT ;  /* 0x0000000a09057c10 */ /* 0x000fe200097fe4ff */
[----:B------:R-:W-:Y:S01]  /*11d90*/  BSSY B1, `(.L_x_255) ;  /* 0x0000006000017945 */ /* 0x000fe20003800000 */
[----:B------:R-:W-:Y:S01]  /*11da0*/  ISETP.GT.AND P3, PT, R0, 0x30, P1 ;  /* 0x000000300000780c */ /* 0x000fe20000f64270 */
[----:B------:R-:W-:-:S05]  /*11db0*/  FFMA R49, R49, UR22, R8 ;  /* 0x0000001631317c23 */ /* 0x000fca0008000008 */
[----:B------:R0:W-:Y:S07]  /*11dc0*/  @P4 STG.E desc[UR18][R4.64+0x200], R49 ;  /* 0x0002003104004986 */ /* 0x0001ee000c101912 */
[----:B------:R-:W-:Y:S05]  /*11dd0*/  @!P3 BRA `(.L_x_256) ;  /* 0x000000000004b947 */ /* 0x000fea0003800000 */
[----:B------:R0:W5:Y:S02]  /*11de0*/  LDG.E.LTC128B R10, desc[UR18][R12.64+0x220] ;  /* 0x000220120c0a7981 */ /* 0x000164000c1e1920 */
.L_x_256:
[----:B------:R-:W-:Y:S05]  /*11df0*/  BSYNC B1 ;  /* 0x0000000000017941 */ /* 0x000fea0003800000 */
.L_x_255:
        /* <DEDUP_REMOVED lines=9> */
.L_x_258:
[----:B------:R-:W-:Y:S05]  /*11e90*/  BSYNC B1 ;  /* 0x0000000000017941 */ /* 0x000fea0003800000 */
.L_x_257:
[----:B0-----:R-:W2:Y:S01]  /*11ea0*/  LDL.64 R12, [R1+0x28] ;  /* 0x00002800010c7983 */ /* 0x001ea20000100a00 */
[----:B-----5:R-:W-:-:S04]  /*11eb0*/  FMUL R6, R10, UR23 ;  /* 0x000000170a067c20 */ /* 0x020fc80008400000 */
[----:B------:R-:W-:-:S05]  /*11ec0*/  FFMA R51, R51, UR22, R6 ;  /* 0x0000001633337c23 */ /* 0x000fca0008000006 */
[----:B------:R0:W-:Y:S04]  /*11ed0*/  @P2 STG.E desc[UR18][R4.64+0x220], R51 ;  /* 0x0002203304002986 */ /* 0x0001e8000c101912 */
[----:B--2---:R-:W2:Y:S01]  /*11ee0*/  @P4 LDG.E.LTC128B R10, desc[UR18][R12.64+0x200] ;  /* 0x000200120c0a4981 */ /* 0x004ea2000c1e1920 */
[----:B------:R-:W-:Y:S01]  /*11ef0*/  IMAD.U32 R9, RZ, RZ, UR28 ;  /* 0x0000001cff097e24 */ /* 0x000fe2000f8e00ff */
[----:B------:R-:W-:Y:S01]  /*11f00*/  ISETP.GT.AND P3, PT, R0, 0x39, P0 ;  /* 0x000000390000780c */ /* 0x000fe20000764270 */
[----:B------:R-:W-:Y:S01]  /*11f10*/  BSSY B1, `(.L_x_259) ;  /* 0x000000a000017945 */ /* 0x000fe20003800000 */
[----:B------:R-:W-:Y:S01]  /*11f20*/  IADD3 R6, P2, R4, UR11, RZ ;  /* 0x0000000b04067c10 */ /* 0x000fe2000ff5e0ff */
[----:B------:R-:W-:-:S04]  /*11f30*/  IMAD.WIDE.U32 R8, R9, 0x1c, R4 ;  /* 0x0000001c09087825 */ /* 0x000fc800078e0004 */
[----:B------:R-:W-:Y:S02]  /*11f40*/  VIADD R9, R9, UR13 ;  /* 0x0000000d09097c36 */ /* 0x000fe40008000000 */
[----:B--2---:R-:W-:-:S04]  /*11f50*/  FMUL R7, R10, UR23 ;  /* 0x000000170a077c20 */ /* 0x004fc80008400000 */
[----:B------:R-:W-:-:S05]  /*11f60*/  FFMA R11, R52, UR22, R7 ;  /* 0x00000016340b7c23 */ /* 0x000fca0008000007 */
[----:B------:R0:W-:Y:S01]  /*11f70*/  @P4 STG.E desc[UR18][R8.64+0x200], R11 ;  /* 0x0002000b08004986 */ /* 0x0001e2000c101912 */
[----:B------:R-:W-:Y:S05]  /*11f80*/  @!P3 BRA `(.L_x_260) ;  /* 0x000000000008b947 */ /* 0x000fea0003800000 */
[----:B---34-:R-:W2:Y:S04]  /*11f90*/  LDL.64 R14, [R1+0x20] ;  /* 0x00002000010e7983 */ /* 0x018ea80000100a00 */
[----:B--2---:R2:W5:Y:S02]  /*11fa0*/  LDG.E.LTC128B R10, desc[UR18][R14.64+0x200] ;  /* 0x000200120e0a7981 */ /* 0x004564000c1e1920 */
.L_x_260:
[----:B------:R-:W-:Y:S05]  /*11fb0*/  BSYNC B1 ;  /* 0x0000000000017941 */ /* 0x000fea0003800000 */
.L_x_259:
        /* <DEDUP_REMOVED lines=8> */
.L_x_262:
[----:B------:R-:W-:Y:S05]  /*12040*/  BSYNC B1 ;  /* 0x0000000000017941 */ /* 0x000fea0003800000 */
.L_x_261:
        /* <DEDUP_REMOVED lines=9> */
.L_x_264:
[----:B------:R-:W-:Y:S05]  /*120e0*/  BSYNC B1 ;  /* 0x0000000000017941 */ /* 0x000fea0003800000 */
.L_x_263:
        /* <DEDUP_REMOVED lines=17> */
.L_x_266:
[----:B------:R-:W-:Y:S05]  /*12200*/  BSYNC B1 ;  /* 0x0000000000017941 */ /* 0x000fea0003800000 */
.L_x_265:
        /* <DEDUP_REMOVED lines=8> */
.L_x_268:
[----:B------:R-:W-:Y:S05]  /*12290*/  BSYNC B1 ;  /* 0x0000000000017941 */ /* 0x000fea0003800000 */
.L_x_267:
        /* <DEDUP_REMOVED lines=9> */
.L_x_270:
[----:B------:R-:W-:Y:S05]  /*12330*/  BSYNC B1 ;  /* 0x0000000000017941 */ /* 0x000fea0003800000 */
.L_x_269:
        /* <DEDUP_REMOVED lines=9> */
[----:B------:R-:W-:-:S05]  /*123d0*/  IMAD.WIDE.U32 R8, R9, 0x1c, R4 ;  /* 0x0000001c09087825 */ /* 0x000fca00078e0004 */
[----:B------:R-:W-:Y:S01]  /*123e0*/  IADD3 R9, R9, UR13, RZ ;  /* 0x0000000d09097c10 */ /* 0x000fe2000fffe0ff */
[----:B--2---:R-:W-:-:S04]  /*123f0*/  FMUL R7, R10, UR23 ;  /* 0x000000170a077c20 */ /* 0x004fc80008400000 */
[----:B------:R-:W-:-:S05]  /*12400*/  FFMA R11, R60, UR22, R7 ;  /* 0x000000163c0b7c23 */ /* 0x000fca0008000007 */
[----:B------:R0:W-:Y:S01]  /*12410*/  @P4 STG.E desc[UR18][R8.64+0x200], R11 ;  /* 0x0002000b08004986 */ /* 0x0001e2000c101912 */
[----:B------:R-:W-:Y:S05]  /*12420*/  @!P3 BRA `(.L_x_272) ;  /* 0x000000000008b947 */ /* 0x000fea0003800000 */
[----:B---34-:R-:W2:Y:S04]  /*12430*/  LDL.64 R14, [R1] ;  /* 0x00000000010e7983 */ /* 0x018ea80000100a00 */
[----:B--2---:R2:W5:Y:S02]  /*12440*/  LDG.E.LTC128B R10, desc[UR18][R14.64+0x200] ;  /* 0x000200120e0a7981 */ /* 0x004564000c1e1920 */
.L_x_272:
[----:B------:R-:W-:Y:S05]  /*12450*/  BSYNC B1 ;  /* 0x0000000000017941 */ /* 0x000fea0003800000 */
.L_x_271:
        /* <DEDUP_REMOVED lines=8> */
.L_x_274:
[----:B------:R-:W-:Y:S05]  /*124e0*/  BSYNC B1 ;  /* 0x0000000000017941 */ /* 0x000fea0003800000 */
.L_x_273:
[----:B-----5:R-:W-:Y:S01]  /*124f0*/  FMUL R5, R10, UR23 ;  /* 0x000000170a057c20 */ /* 0x020fe20008400000 */
[C---:B------:R-:W-:Y:S01]  /*12500*/  ISETP.GT.AND P2, PT, R0.reuse, 0x49, P1 ;  /* 0x000000490000780c */ /* 0x040fe20000f44270 */
[----:B------:R-:W-:Y:S01]  /*12510*/  BSSY B1, `(.L_x_275) ;  /* 0x0000007000017945 */ /* 0x000fe20003800000 */
[----:B------:R-:W-:Y:S01]  /*12520*/  ISETP.GT.AND P3, PT, R0, 0x50, P0 ;  /* 0x000000500000780c */ /* 0x000fe20000764270 */
[----:B------:R-:W-:-:S05]  /*12530*/  FFMA R5, R62, UR22, R5 ;  /* 0x000000163e057c23 */ /* 0x000fca0008000005 */
[----:B------:R0:W-:Y:S05]  /*12540*/  @P4 STG.E desc[UR18][R8.64+0x220], R5 ;  /* 0x0002200508004986 */ /* 0x0001ea000c101912 */
[----:B------:R-:W-:Y:S05]  /*12550*/  @!P2 BRA `(.L_x_276) ;  /* 0x000000000008a947 */ /* 0x000fea0003800000 */
[----:B0-----:R-:W2:Y:S04]  /*12560*/  LDL.LU.64 R12, [R1] ;  /* 0x00000000010c7983 */ /* 0x001ea80000300a00 */
[----:B--2---:R0:W5:Y:S02]  /*12570*/  LDG.E.LTC128B R10, desc[UR18][R12.64+0x220] ;  /* 0x000220120c0a7981 */ /* 0x004164000c1e1920 */
.L_x_276:
[----:B------:R-:W-:Y:S05]  /*12580*/  BSYNC B1 ;  /* 0x0000000000017941 */ /* 0x000fea0003800000 */
.L_x_275:
[----:B-----5:R-:W-:-:S04]  /*12590*/  FMUL R4, R10, UR23 ;  /* 0x000000170a047c20 */ /* 0x020fc80008400000 */
[----:B------:R-:W-:-:S05]  /*125a0*/  FFMA R63, R63, UR22, R4 ;  /* 0x000000163f3f7c23 */ /* 0x000fca0008000004 */
[----:B------:R1:W-:Y:S04]  /*125b0*/  @P2 STG.E desc[UR18][R6.64+0x220], R63 ;  /* 0x0002203f06002986 */ /* 0x0003e8000c101912 */
[----:B------:R-:W2:Y:S01]  /*125c0*/  @P3 LDG.E.LTC128B R10, desc[UR18][R236.64+0x200] ;  /* 0x00020012ec0a3981 */ /* 0x000ea2000c1e1920 */
[----:B0-----:R-:W-:Y:S01]  /*125d0*/  IMAD.U32 R9, RZ, RZ, UR28 ;  /* 0x0000001cff097e24 */ /* 0x001fe2000f8e00ff */
        /* <DEDUP_REMOVED lines=9> */
[----:B------:R0:W5:Y:S02]  /*12670*/  LDG.E.LTC128B R10, desc[UR18][R234.64+0x200] ;  /* 0x00020012ea0a7981 */ /* 0x000164000c1e1920 */
.L_x_278:
[----:B------:R-:W-:Y:S05]  /*12680*/  BSYNC B1 ;  /* 0x0000000000017941 */ /* 0x000fea0003800000 */
.L_x_277:
[----:B-1---5:R-:W-:Y:S01]  /*12690*/  FMUL R6, R10, UR23 ;  /* 0x000000170a067c20 */ /* 0x022fe20008400000 */
[----:B------:R-:W-:Y:S01]  /*126a0*/  IADD3.X R5, R7, UR10, RZ, P2, !PT ;  /* 0x0000000a07057c10 */ /* 0x000fe200097fe4ff */
[----:B------:R-:W-:Y:S01]  /*126b0*/  BSSY B1, `(.L_x_279) ;  /* 0x0000006000017945 */ /* 0x000fe20003800000 */
[----:B------:R-:W-:Y:S01]  /*126c0*/  ISETP.GT.AND P3, PT, R0, 0x50, P1 ;  /* 0x000000500000780c */ /* 0x000fe20000f64270 */
[----:B------:R-:W-:-:S05]  /*126d0*/  FFMA R65, R65, UR22, R6 ;  /* 0x0000001641417c23 */ /* 0x000fca0008000006 */
[----:B------:R1:W-:Y:S07]  /*126e0*/  @P4 STG.E desc[UR18][R4.64+0x200], R65 ;  /* 0x0002004104004986 */ /* 0x0003ee000c101912 */
[----:B------:R-:W-:Y:S05]  /*126f0*/  @!P3 BRA `(.L_x_280) ;  /* 0x000000000004b947 */ /* 0x000fea0003800000 */
[----:B------:R2:W5:Y:S02]  /*12700*/  LDG.E.LTC128B R10, desc[UR18][R236.64+0x220] ;  /* 0x00022012ec0a7981 */ /* 0x000564000c1e1920 */
.L_x_280:
[----:B------:R-:W-:Y:S05]  /*12710*/  BSYNC B1 ;  /* 0x0000000000017941 */ /* 0x000fea0003800000 */
.L_x_279:
[----:B-----5:R-:W-:Y:S01]  /*12720*/  FMUL R7, R10, UR23 ;  /* 0x000000170a077c20 */ /* 0x020fe20008400000 */
[C---:B------:R-:W-:Y:S01]  /*12730*/  ISETP.GT.AND P2, PT, R0.reuse, 0x51, P1 ;  /* 0x000000510000780c */ /* 0x040fe20000f44270 */
[----:B------:R-:W-:Y:S01]  /*12740*/  BSSY B1, `(.L_x_281) ;  /* 0x0000006000017945 */ /* 0x000fe20003800000 */
[----:B------:R-:W-:Y:S01]  /*12750*/  ISETP.GT.AND P4, PT, R0, 0x58, P0 ;  /* 0x000000580000780c */ /* 0x000fe20000784270 */
[----:B------:R-:W-:-:S05]  /*12760*/  FFMA R7, R66, UR22, R7 ;  /* 0x0000001642077c23 */ /* 0x000fca0008000007 */
[----:B------:R0:W-:Y:S05]  /*12770*/  @P3 STG.E desc[UR18][R8.64+0x220], R7 ;  /* 0x0002200708003986 */ /* 0x0001ea000c101912 */
[----:B------:R-:W-:Y:S05]  /*12780*/  @!P2 BRA `(.L_x_282) ;  /* 0x000000000004a947 */ /* 0x000fea0003800000 */
[----:B------:R0:W5:Y:S02]  /*12790*/  LDG.E.LTC128B R10, desc[UR18][R234.64+0x220] ;  /* 0x00022012ea0a7981 */ /* 0x000164000c1e1920 */
.L_x_282:
[----:B------:R-:W-:Y:S05]  /*127a0*/  BSYNC B1 ;  /* 0x0000000000017941 */ /* 0x000fea0003800000 */
.L_x_281:
[----:B-----5:R-:W-:-:S04]  /*127b0*/  FMUL R6, R10, UR23 ;  /* 0x000000170a067c20 */ /* 0x020fc80008400000 */
[----:B------:R-:W-:-:S05]  /*127c0*/  FFMA R67, R67, UR22, R6 ;  /* 0x0000001643437c23 */ /* 0x000fca0008000006 */
[----:B------:R1:W-:Y:S04]  /*127d0*/  @P2 STG.E desc[UR18][R4.64+0x220], R67 ;  /* 0x0002204304002986 */ /* 0x0003e8000c101912 */
[----:B------:R-:W2:Y:S01]  /*127e0*/  @P4 LDG.E.LTC128B R10, desc[UR18][R232.64+0x200] ;  /* 0x00020012e80a4981 */ /* 0x000ea2000c1e1920 */
[----:B0-----:R-:W-:Y:S01]  /*127f0*/  MOV R7, UR28 ;  /* 0x0000001c00077c02 */ /* 0x001fe20008000f00 */
        /* <DEDUP_REMOVED lines=10> */
.L_x_284:
[----:B------:R-:W-:Y:S05]  /*128a0*/  BSYNC B1 ;  /* 0x0000000000017941 */ /* 0x000fea0003800000 */
.L_x_283:
        /* <DEDUP_REMOVED lines=8> */
.L_x_286:
[----:B------:R-:W-:Y:S05]  /*12930*/  BSYNC B1 ;  /* 0x0000000000017941 */ /* 0x000fea0003800000 */
.L_x_285:
        /* <DEDUP_REMOVED lines=8> */
.L_x_288:
[----:B------:R-:W-:Y:S05]  /*129c0*/  BSYNC B1 ;  /* 0x0000000000017941 */ /* 0x000fea0003800000 */
.L_x_287:
        /* <DEDUP_REMOVED lines=14> */
[----:B------:R0:W5:Y:S02]  /*12ab0*/  LDG.E.LTC128B R10, desc[UR18][R20.64+0x200] ;  /* 0x00020012140a7981 */ /* 0x000164000c1e1920 */
.L_x_290:
[----:B------:R-:W-:Y:S05]  /*12ac0*/  BSYNC B1 ;  /* 0x0000000000017941 */ /* 0x000fea0003800000 */
.L_x_289:
        /* <DEDUP_REMOVED lines=8> */
.L_x_292:
[----:B------:R-:W-:Y:S05]  /*12b50*/  BSYNC B1 ;  /* 0x0000000000017941 */ /* 0x000fea0003800000 */
.L_x_291:
        /* <DEDUP_REMOVED lines=8> */
.L_x_294:
[----:B------:R-:W-:Y:S05]  /*12be0*/  BSYNC B1 ;  /* 0x0000000000017941 */ /* 0x000fea0003800000 */
.L_x_293:
[----:B0----5:R-:W-:-:S04]  /*12bf0*/  FMUL R4, R10, UR23 ;  /* 0x000000170a047c20 */ /* 0x021fc80008400000 */
[----:B------:R-:W-:-:S05]  /*12c00*/  FFMA R75, R75, UR22, R4 ;  /* 0x000000164b4b7c23 */ /* 0x000fca0008000004 */
[----:B------:R0:W-:Y:S04]  /*12c10*/  @P2 STG.E desc[UR18][R6.64+0x220], R75 ;  /* 0x0002204b06002986 */ /* 0x0001e8000c101912 */
[----:B------:R-:W2:Y:S01]  /*12c20*/  @P4 LDG.E.LTC128B R10, desc[UR18][R152.64+0x200] ;  /* 0x00020012980a4981 */ /* 0x000ea2000c1e1920 */
        /* <DEDUP_REMOVED lines=11> */
.L_x_296:
[----:B------:R-:W-:Y:S05]  /*12ce0*/  BSYNC B1 ;  /* 0x0000000000017941 */ /* 0x000fea0003800000 */
.L_x_295:
        /* <DEDUP_REMOVED lines=8> */
.L_x_298:
[----:B------:R-:W-:Y:S05]  /*12d70*/  BSYNC B1 ;  /* 0x0000000000017941 */ /* 0x000fea0003800000 */
.L_x_297:
        /* <DEDUP_REMOVED lines=8> */
.L_x_300:
[----:B------:R-:W-:Y:S05]  /*12e00*/  BSYNC B1 ;  /* 0x0000000000017941 */ /* 0x000fea0003800000 */
.L_x_299:
[----:B0----5:R-:W-:-:S04]  /*12e10*/  FMUL R4, R10, UR23 ;  /* 0x000000170a047c20 */ /* 0x021fc80008400000 */
[----:B------:R-:W-:-:S05]  /*12e20*/  FFMA R79, R79, UR22, R4 ;  /* 0x000000164f4f7c23 */ /* 0x000fca0008000004 */
[----:B------:R0:W-:Y:S04]  /*12e30*/  @P2 STG.E desc[UR18][R8.64+0x220], R79 ;  /* 0x0002204f08002986 */ /* 0x0001e8000c101912 */
[----:B------:R-:W2:Y:S01]  /*12e40*/  @P3 LDG.E.LTC128B R10, desc[UR18][R156.64+0x200] ;  /* 0x000200129c0a3981 */ /* 0x000ea2000c1e1920 */
        /* <DEDUP_REMOVED lines=11> */
.L_x_302:
[----:B------:R-:W-:Y:S05]  /*12f00*/  BSYNC B1 ;  /* 0x0000000000017941 */ /* 0x000fea0003800000 */
.L_x_301:
        /* <DEDUP_REMOVED lines=8> */
.L_x_304:
[----:B------:R-:W-:Y:S05]  /*12f90*/  BSYNC B1 ;  /* 0x0000000000017941 */ /* 0x000fea0003800000 */
.L_x_303:
        /* <DEDUP_REMOVED lines=8> */
.L_x_306:
[----:B------:R-:W-:Y:S05]  /*13020*/  BSYNC B1 ;  /* 0x0000000000017941 */ /* 0x000fea0003800000 */
.L_x_305:
        /* <DEDUP_REMOVED lines=15> */
.L_x_308:
[----:B------:R-:W-:Y:S05]  /*13120*/  BSYNC B1 ;  /* 0x0000000000017941 */ /* 0x000fea0003800000 */
.L_x_307:
        /* <DEDUP_REMOVED lines=8> */
.L_x_310:
[----:B------:R-:W-:Y:S05]  /*131b0*/  BSYNC B1 ;  /* 0x0000000000017941 */ /* 0x000fea0003800000 */
.L_x_309:
        /* <DEDUP_REMOVED lines=8> */
.L_x_312:
[----:B------:R-:W-:Y:S05]  /*13240*/  BSYNC B1 ;  /* 0x0000000000017941 */ /* 0x000fea0003800000 */
.L_x_311:
        /* <DEDUP_REMOVED lines=15> */
.L_x_314:
[----:B------:R-:W-:Y:S05]  /*13340*/  BSYNC B1 ;  /* 0x0000000000017941 */ /* 0x000fea0003800000 */
.L_x_313:
        /* <DEDUP_REMOVED lines=8> */
.L_x_316:
[----:B------:R-:W-:Y:S05]  /*133d0*/  BSYNC B1 ;  /* 0x0000000000017941 */ /* 0x000fea0003800000 */
.L_x_315:
        /* <DEDUP_REMOVED lines=8> */
.L_x_318:
[----:B------:R-:W-:Y:S05]  /*13460*/  BSYNC B1 ;  /* 0x0000000000017941 */ /* 0x000fea0003800000 */
.L_x_317:
        /* <DEDUP_REMOVED lines=15> */
.L_x_320:
[----:B------:R-:W-:Y:S05]  /*13560*/  BSYNC B1 ;  /* 0x0000000000017941 */ /* 0x000fea0003800000 */
.L_x_319:
        /* <DEDUP_REMOVED lines=8> */
.L_x_322:
[----:B------:R-:W-:Y:S05]  /*135f0*/  BSYNC B1 ;  /* 0x0000000000017941 */ /* 0x000fea0003800000 */
.L_x_321:
        /* <DEDUP_REMOVED lines=8> */
.L_x_324:
[----:B------:R-:W-:Y:S05]  /*13680*/  BSYNC B1 ;  /* 0x0000000000017941 */ /* 0x000fea0003800000 */
.L_x_323:
        /* <DEDUP_REMOVED lines=15> */
.L_x_326:
[----:B------:R-:W-:Y:S05]  /*13780*/  BSYNC B1 ;  /* 0x0000000000017941 */ /* 0x000fea0003800000 */
.L_x_325:
        /* <DEDUP_REMOVED lines=8> */
.L_x_328:
[----:B------:R-:W-:Y:S05]  /*13810*/  BSYNC B1 ;  /* 0x0000000000017941 */ /* 0x000fea0003800000 */
.L_x_327:
        /* <DEDUP_REMOVED lines=8> */
.L_x_330:
[----:B------:R-:W-:Y:S05]  /*138a0*/  BSYNC B1 ;  /* 0x0000000000017941 */ /* 0x000fea0003800000 */
.L_x_329:
        /* <DEDUP_REMOVED lines=15> */
.L_x_332:
[----:B------:R-:W-:Y:S05]  /*139a0*/  BSYNC B1 ;  /* 0x0000000000017941 */ /* 0x000fea0003800000 */
.L_x_331:
        /* <DEDUP_REMOVED lines=8> */
.L_x_334:
[----:B------:R-:W-:Y:S05]  /*13a30*/  BSYNC B1 ;  /* 0x0000000000017941 */ /* 0x000fea0003800000 */
.L_x_333:
        /* <DEDUP_REMOVED lines=8> */
.L_x_336:
[----:B------:R-:W-:Y:S05]  /*13ac0*/  BSYNC B1 ;  /* 0x0000000000017941 */ /* 0x000fea0003800000 */
.L_x_335:
        /* <DEDUP_REMOVED lines=15> */
.L_x_338:
[----:B------:R-:W-:Y:S05]  /*13bc0*/  BSYNC B1 ;  /* 0x0000000000017941 */ /* 0x000fea0003800000 */
.L_x_337:
        /* <DEDUP_REMOVED lines=8> */
.L_x_340:
[----:B------:R-:W-:Y:S05]  /*13c50*/  BSYNC B1 ;  /* 0x0000000000017941 */ /* 0x000fea0003800000 */
.L_x_339:
        /* <DEDUP_REMOVED lines=8> */
.L_x_342:
[----:B------:R-:W-:Y:S05]  /*13ce0*/  BSYNC B1 ;  /* 0x0000000000017941 */ /* 0x000fea0003800000 */
.L_x_341:
        /* <DEDUP_REMOVED lines=15> */
.L_x_344:
[----:B------:R-:W-:Y:S05]  /*13de0*/  BSYNC B1 ;  /* 0x0000000000017941 */ /* 0x000fea0003800000 */
.L_x_343:
        /* <DEDUP_REMOVED lines=8> */
.L_x_346:
[----:B------:R-:W-:Y:S05]  /*13e70*/  BSYNC B1 ;  /* 0x0000000000017941 */ /* 0x000fea0003800000 */
.L_x_345:
        /* <DEDUP_REMOVED lines=8> */
.L_x_348:
[----:B------:R-:W-:Y:S05]  /*13f00*/  BSYNC B1 ;  /* 0x0000000000017941 */ /* 0x000fea0003800000 */
.L_x_347:
        /* <DEDUP_REMOVED lines=15> */
.L_x_350:
[----:B------:R-:W-:Y:S05]  /*14000*/  BSYNC B1 ;  /* 0x0000000000017941 */ /* 0x000fea0003800000 */
.L_x_349:
        /* <DEDUP_REMOVED lines=8> */
.L_x_352:
[----:B------:R-:W-:Y:S05]  /*14090*/  BSYNC B1 ;  /* 0x0000000000017941 */ /* 0x000fea0003800000 */
.L_x_351:
        /* <DEDUP_REMOVED lines=8> */
.L_x_354:
[----:B------:R-:W-:Y:S05]  /*14120*/  BSYNC B1 ;  /* 0x0000000000017941 */ /* 0x000fea0003800000 */
.L_x_353:
        /* <DEDUP_REMOVED lines=15> */
.L_x_356:
[----:B------:R-:W-:Y:S05]  /*14220*/  BSYNC B1 ;  /* 0x0000000000017941 */ /* 0x000fea0003800000 */
.L_x_355:
        /* <DEDUP_REMOVED lines=8> */
.L_x_358:
[----:B------:R-:W-:Y:S05]  /*142b0*/  BSYNC B1 ;  /* 0x0000000000017941 */ /* 0x000fea0003800000 */
.L_x_357:
        /* <DEDUP_REMOVED lines=8> */
.L_x_360:
[----:B------:R-:W-:Y:S05]  /*14340*/  BSYNC B1 ;  /* 0x0000000000017941 */ /* 0x000fea0003800000 */
.L_x_359:
        /* <DEDUP_REMOVED lines=15> */
.L_x_362:
[----:B------:R-:W-:Y:S05]  /*14440*/  BSYNC B1 ;  /* 0x0000000000017941 */ /* 0x000fea0003800000 */
.L_x_361:
        /* <DEDUP_REMOVED lines=8> */
.L_x_364:
[----:B------:R-:W-:Y:S05]  /*144d0*/  BSYNC B1 ;  /* 0x0000000000017941 */ /* 0x000fea0003800000 */
.L_x_363:
        /* <DEDUP_REMOVED lines=8> */
.L_x_366:
[----:B------:R-:W-:Y:S05]  /*14560*/  BSYNC B1 ;  /* 0x0000000000017941 */ /* 0x000fea0003800000 */
.L_x_365:
        /* <DEDUP_REMOVED lines=15> */
.L_x_368:
[----:B------:R-:W-:Y:S05]  /*14660*/  BSYNC B1 ;  /* 0x0000000000017941 */ /* 0x000fea0003800000 */
.L_x_367:
        /* <DEDUP_REMOVED lines=8> */
.L_x_370:
[----:B------:R-:W-:Y:S05]  /*146f0*/  BSYNC B1 ;  /* 0x0000000000017941 */ /* 0x000fea0003800000 */
.L_x_369:
        /* <DEDUP_REMOVED lines=8> */
.L_x_372:
[----:B------:R-:W-:Y:S05]  /*14780*/  BSYNC B1 ;  /* 0x0000000000017941 */ /* 0x000fea0003800000 */
.L_x_371:
        /* <DEDUP_REMOVED lines=15> */
.L_x_374:
[----:B------:R-:W-:Y:S05]  /*14880*/  BSYNC B1 ;  /* 0x0000000000017941 */ /* 0x000fea0003800000 */
.L_x_373:
        /* <DEDUP_REMOVED lines=8> */
.L_x_376:
[----:B------:R-:W-:Y:S05]  /*14910*/  BSYNC B1 ;  /* 0x0000000000017941 */ /* 0x000fea0003800000 */
.L_x_375:
        /* <DEDUP_REMOVED lines=8> */
.L_x_378:
[----:B------:R-:W-:Y:S05]  /*149a0*/  BSYNC B1 ;  /* 0x0000000000017941 */ /* 0x000fea0003800000 */
.L_x_377:
        /* <DEDUP_REMOVED lines=15> */
.L_x_380:
[----:B------:R-:W-:Y:S05]  /*14aa0*/  BSYNC B1 ;  /* 0x0000000000017941 */ /* 0x000fea0003800000 */
.L_x_379:
        /* <DEDUP_REMOVED lines=8> */
.L_x_382:
[----:B------:R-:W-:Y:S05]  /*14b30*/  BSYNC B1 ;  /* 0x0000000000017941 */ /* 0x000fea0003800000 */
.L_x_381:
        /* <DEDUP_REMOVED lines=8> */
.L_x_384:
[----:B------:R-:W-:Y:S05]  /*14bc0*/  BSYNC B1 ;  /* 0x0000000000017941 */ /* 0x000fea0003800000 */
.L_x_383:
        /* <DEDUP_REMOVED lines=15> */
.L_x_386:
[----:B------:R-:W-:Y:S05]  /*14cc0*/  BSYNC B1 ;  /* 0x0000000000017941 */ /* 0x000fea0003800000 */
.L_x_385:
        /* <DEDUP_REMOVED lines=8> */
.L_x_388:
[----:B------:R-:W-:Y:S05]  /*14d50*/  BSYNC B1 ;  /* 0x0000000000017941 */ /* 0x000fea0003800000 */
.L_x_387:
        /* <DEDUP_REMOVED lines=8> */
.L_x_390:
[----:B------:R-:W-:Y:S05]  /*14de0*/  BSYNC B1 ;  /* 0x0000000000017941 */ /* 0x000fea0003800000 */
.L_x_389:
        /* <DEDUP_REMOVED lines=15> */
.L_x_392:
[----:B------:R-:W-:Y:S05]  /*14ee0*/  BSYNC B1 ;  /* 0x0000000000017941 */ /* 0x000fea0003800000 */
.L_x_391:
        /* <DEDUP_REMOVED lines=8> */
.L_x_394:
[----:B------:R-:W-:Y:S05]  /*14f70*/  BSYNC B1 ;  /* 0x0000000000017941 */ /* 0x000fea0003800000 */
.L_x_393:
        /* <DEDUP_REMOVED lines=8> */
.L_x_396:
[----:B------:R-:W-:Y:S05]  /*15000*/  BSYNC B1 ;  /* 0x0000000000017941 */ /* 0x000fea0003800000 */
.L_x_395:
        /* <DEDUP_REMOVED lines=15> */
.L_x_398:
[----:B------:R-:W-:Y:S05]  /*15100*/  BSYNC B1 ;  /* 0x0000000000017941 */ /* 0x000fea0003800000 */
.L_x_397:
        /* <DEDUP_REMOVED lines=8> */
.L_x_400:
[----:B------:R-:W-:Y:S05]  /*15190*/  BSYNC B1 ;  /* 0x0000000000017941 */ /* 0x000fea0003800000 */
.L_x_399:
        /* <DEDUP_REMOVED lines=8> */
.L_x_402:
[----:B------:R-:W-:Y:S05]  /*15220*/  BSYNC B1 ;  /* 0x0000000000017941 */ /* 0x000fea0003800000 */
.L_x_401:
        /* <DEDUP_REMOVED lines=15> */
.L_x_404:
[----:B------:R-:W-:Y:S05]  /*15320*/  BSYNC B1 ;  /* 0x0000000000017941 */ /* 0x000fea0003800000 */
.L_x_403:
        /* <DEDUP_REMOVED lines=8> */
.L_x_406:
[----:B------:R-:W-:Y:S05]  /*153b0*/  BSYNC B1 ;  /* 0x0000000000017941 */ /* 0x000fea0003800000 */
.L_x_405:
[----:B-----5:R-:W-:Y:S01]  /*153c0*/  FMUL R7, R10, UR23 ;  /* 0x000000170a077c20 */ /* 0x020fe20008400000 */
[----:B------:R-:W-:Y:S01]  /*153d0*/  ISETP.GT.AND P1, PT, R0, 0xf9, P1 ;  /* 0x000000f90000780c */ /* 0x000fe20000f24270 */
[----:B------:R-:W-:Y:S02]  /*153e0*/  BSSY B1, `(.L_x_407) ;  /* 0x0000005000017945 */ /* 0x000fe40003800000 */
[----:B------:R-:W-:-:S05]  /*153f0*/  FFMA R7, R150, UR22, R7 ;  /* 0x0000001696077c23 */ /* 0x000fca0008000007 */
[----:B------:R0:W-:Y:S05]  /*15400*/  @P3 STG.E desc[UR18][R4.64+0x220], R7 ;  /* 0x0002200704003986 */ /* 0x0001ea000c101912 */
[----:B------:R-:W-:Y:S05]  /*15410*/  @!P1 BRA `(.L_x_408) ;  /* 0x0000000000049947 */ /* 0x000fea0003800000 */
[----:B------:R0:W5:Y:S02]  /*15420*/  LDG.E.LTC128B R10, desc[UR18][R2.64+0x220] ;  /* 0x00022012020a7981 */ /* 0x000164000c1e1920 */
.L_x_408:
[----:B------:R-:W-:Y:S05]  /*15430*/  BSYNC B1 ;  /* 0x0000000000017941 */ /* 0x000fea0003800000 */
.L_x_407:
[----:B-----5:R-:W-:-:S04]  /*15440*/  FMUL R10, R10, UR23 ;  /* 0x000000170a0a7c20 */ /* 0x020fc80008400000 */
[----:B------:R-:W-:Y:S01]  /*15450*/  FFMA R151, R151, UR22, R10 ;  /* 0x0000001697977c23 */ /* 0x000fe2000800000a */
[----:B------:R-:W-:Y:S06]  /*15460*/  @!P1 BRA `(.L_x_409) ;  /* 0x0000004c00949947 */ /* 0x000fec0003800000 */
[----:B------:R0:W-:Y:S01]  /*15470*/  STG.E desc[UR18][R8.64+0x220], R151 ;  /* 0x0002209708007986 */ /* 0x0001e2000c101912 */
[----:B------:R-:W-:Y:S05]  /*15480*/  BRA `(.L_x_409) ;  /* 0x0000004c008c7947 */ /* 0x000fea0003800000 */
.L_x_26:
[----:B------:R-:W3:Y:S01]  /*15490*/  LDL.LU R2, [R1] ;  /* 0x0000000001027983 */ /* 0x000ee20000300800 */
[----:B------:R-:W-:-:S03]  /*154a0*/  ULDC.64 UR8, c[0x0][0x6c0] ;  /* 0x0001b00000087ab9 */ /* 0x000fc60000000a00 */
[----:B0-----:R-:W4:Y:S04]  /*154b0*/  LDL.LU R6, [R1+0x4] ;  /* 0x0000040001067983 */ /* 0x001f280000300800 */
[----:B------:R-:W5:Y:S04]  /*154c0*/  LDL.LU R7, [R1+0x8] ;  /* 0x0000080001077983 */ /* 0x000f680000300800 */
[----:B------:R-:W2:Y:S04]  /*154d0*/  LDL.LU R8, [R1+0xc] ;  /* 0x00000c0001087983 */ /* 0x000ea80000300800 */
        /* <DEDUP_REMOVED lines=56> */
[----:B------:R-:W2:Y:S01]  /*15860*/  LDL.LU R191, [R1+0x178] ;  /* 0x0001780001bf7983 */ /* 0x000ea20000300800 */
[----:B------:R-:W-:-:S03]  /*15870*/  LEA R4, P1, R12, UR8, 0x2 ;  /* 0x000000080c047c11 */ /* 0x000fc6000f8210ff */
[----:B------:R-:W2:Y:S04]  /*15880*/  LDL.LU R190, [R1+0x17c] ;  /* 0x00017c0001be7983 */ /* 0x000ea80000300800 */
[----:B------:R-:W2:Y:S04]  /*15890*/  LDL.LU R189, [R1+0x180] ;  /* 0x0001800001bd7983 */ /* 0x000ea80000300800 */
[----:B------:R-:W2:Y:S04]  /*158a0*/  LDL.LU R188, [R1+0x184] ;  /* 0x0001840001bc7983 */ /* 0x000ea80000300800 */
[----:B------:R-:W2:Y:S01]  /*158b0*/  LDL.LU R187, [R1+0x188] ;  /* 0x0001880001bb7983 */ /* 0x000ea20000300800 */
[----:B------:R-:W-:-:S03]  /*158c0*/  LEA.HI.X R5, R12, UR9, R18, 0x2, P1 ;  /* 0x000000090c057c11 */ /* 0x000fc600088f1412 */
        /* <DEDUP_REMOVED lines=8> */
[----:B------:R-:W-:-:S03]  /*15950*/  USHF.L.U64.HI UR8, UR28, 0x2, UR29 ;  /* 0x000000021c087899 */ /* 0x000fc6000801021d */
[----:B------:R-:W2:Y:S04]  /*15960*/  LDL.LU R180, [R1+0x1ac] ;  /* 0x0001ac0001b47983 */ /* 0x000ea80000300800 */
[----:B------:R-:W2:Y:S01]  /*15970*/  LDL.LU R179, [R1+0x1b0] ;  /* 0x0001b00001b37983 */ /* 0x000ea20000300800 */
[----:B---3--:R-:W-:-:S03]  /*15980*/  FMUL R2, R2, UR22 ;  /* 0x0000001602027c20 */ /* 0x008fc60008400000 */
[----:B------:R-:W3:Y:S04]  /*15990*/  LDL.LU R178, [R1+0x1b4] ;  /* 0x0001b40001b27983 */ /* 0x000ee80000300800 */
[----:B------:R0:W-:Y:S01]  /*159a0*/  @P0 STG.E desc[UR18][R4.64], R2 ;  /* 0x0000000204000986 */ /* 0x0001e2000c101912 */
[----:B------:R-:W-:-:S03]  /*159b0*/  ISETP.GT.AND P3, PT, R231, 0x8, PT ;  /* 0x00000008e700780c */ /* 0x000fc60003f64270 */
[----:B------:R-:W3:Y:S04]  /*159c0*/  LDL.LU R177, [R1+0x1b8] ;  /* 0x0001b80001b17983 */ /* 0x000ee80000300800 */
[----:B------:R-:W3:Y:S01]  /*159d0*/  LDL.LU R176, [R1+0x1bc] ;  /* 0x0001bc0001b07983 */ /* 0x000ee20000300800 */
[----:B0-----:R-:W-:-:S03]  /*159e0*/  MOV R2, UR28 ;  /* 0x0000001c00027c02 */ /* 0x001fc60008000f00 */
[----:B------:R-:W3:Y:S01]  /*159f0*/  LDL.LU R175, [R1+0x1c0] ;  /* 0x0001c00001af7983 */ /* 0x000ee20000300800 */
[----:B------:R-:W-:-:S03]  /*15a00*/  LEA R2, P0, R2, R4, 0x2 ;  /* 0x0000000402027211 */ /* 0x000fc600078010ff */
[----:B------:R-:W3:Y:S01]  /*15a10*/  LDL.LU R174, [R1+0x1c4] ;  /* 0x0001c40001ae7983 */ /* 0x000ee20000300800 */
[----:B------:R-:W-:-:S03]  /*15a20*/  ISETP.GT.AND P1, PT, R0, 0x1, P2 ;  /* 0x000000010000780c */ /* 0x000fc60001724270 */
[----:B------:R-:W3:Y:S01]  /*15a30*/  LDL.LU R173, [R1+0x1c8] ;  /* 0x0001c80001ad7983 */ /* 0x000ee20000300800 */
[----:B------:R-:W-:-:S03]  /*15a40*/  IADD3.X R3, R5, UR8, RZ, P0, !PT ;  /* 0x0000000805037c10 */ /* 0x000fc600087fe4ff */
[----:B------:R-:W3:Y:S01]  /*15a50*/  LDL.LU R172, [R1+0x1cc] ;  /* 0x0001cc0001ac7983 */ /* 0x000ee20000300800 */
[----:B------:R-:W-:-:S03]  /*15a60*/  ISETP.GT.AND P0, PT, R0, RZ, P3 ;  /* 0x000000ff0000720c */ /* 0x000fc60001f04270 */
[----:B------:R-:W3:Y:S04]  /*15a70*/  LDL.LU R171, [R1+0x1d0] ;  /* 0x0001d00001ab7983 */ /* 0x000ee80000300800 */
[----:B------:R-:W3:Y:S04]  /*15a80*/  LDL.LU R170, [R1+0x1d4] ;  /* 0x0001d40001aa7983 */ /* 0x000ee80000300800 */
[----:B------:R-:W3:Y:S04]  /*15a90*/  LDL.LU R169, [R1+0x1d8] ;  /* 0x0001d80001a97983 */ /* 0x000ee80000300800 */
[----:B------:R-:W3:Y:S04]  /*15aa0*/  LDL.LU R168, [R1+0x1dc] ;  /* 0x0001dc0001a87983 */ /* 0x000ee80000300800 */
[----:B------:R-:W3:Y:S01]  /*15ab0*/  LDL.LU R167, [R1+0x1e0] ;  /* 0x0001e00001a77983 */ /* 0x000ee20000300800 */
[----:B----4-:R-:W-:-:S03]  /*15ac0*/  FMUL R6, R6, UR22 ;  /* 0x0000001606067c20 */ /* 0x010fc60008400000 */
[----:B------:R-:W4:Y:S01]  /*15ad0*/  LDL.LU R166, [R1+0x1e4] ;  /* 0x0001e40001a67983 */ /* 0x000f220000300800 */
[----:B-----5:R-:W-:-:S03]  /*15ae0*/  FMUL R7, R7, UR22 ;  /* 0x0000001607077c20 */ /* 0x020fc60008400000 */
[----:B------:R-:W5:Y:S04]  /*15af0*/  LDL.LU R164, [R1+0x1e8] ;  /* 0x0001e80001a47983 */ /* 0x000f680000300800 */
[----:B------:R-:W5:Y:S04]  /*15b00*/  LDL.LU R162, [R1+0x1ec] ;  /* 0x0001ec0001a27983 */ /* 0x000f680000300800 */
[----:B------:R-:W5:Y:S04]  /*15b10*/  LDL.LU R158, [R1+0x1f0] ;  /* 0x0001f000019e7983 */ /* 0x000f680000300800 */
[----:B------:R-:W5:Y:S04]  /*15b20*/  LDL.LU R156, [R1+0x1f4] ;  /* 0x0001f400019c7983 */ /* 0x000f680000300800 */
[----:B------:R-:W5:Y:S04]  /*15b30*/  LDL.LU R154, [R1+0x1f8] ;  /* 0x0001f800019a7983 */ /* 0x000f680000300800 */
[----:B------:R-:W5:Y:S04]  /*15b40*/  LDL.LU R152, [R1+0x1fc] ;  /* 0x0001fc0001987983 */ /* 0x000f680000300800 */
[----:B------:R-:W3:Y:S04]  /*15b50*/  LDL.LU R12, [R1+0x6c] ;  /* 0x00006c00010c7983 */ /* 0x000ee80000300800 */
[----:B------:R-:W4:Y:S04]  /*15b60*/  LDL.LU R13, [R1+0x70] ;  /* 0x00007000010d7983 */ /* 0x000f280000300800 */
[----:B------:R2:W-:Y:S04]  /*15b70*/  @P1 STG.E desc[UR18][R2.64], R6 ;  /* 0x0000000602001986 */ /* 0x0005e8000c101912 */
[----:B------:R-:W5:Y:S01]  /*15b80*/  LDL.LU R18, [R1+0xc4] ;  /* 0x0000c40001127983 */ /* 0x000f620000300800 */
[----:B------:R-:W-:-:S03]  /*15b90*/  ISETP.GT.AND P1, PT, R0, 0x1, P3 ;  /* 0x000000010000780c */ /* 0x000fc60001f24270 */
[----:B------:R0:W-:Y:S01]  /*15ba0*/  @P0 STG.E desc[UR18][R4.64+0x20], R7 ;  /* 0x0000200704000986 */ /* 0x0001e2000c101912 */
[----:B------:R-:W-:Y:S01]  /*15bb0*/  UIMAD UR8, UR29, 0x1c, URZ ;  /* 0x0000001c1d0878a4 */ /* 0x000fe2000f8e023f */
[----:B--2---:R-:W-:Y:S02]  /*15bc0*/  FMUL R6, R8, UR22 ;  /* 0x0000001608067c20 */ /* 0x004fe40008400000 */
[----:B0-----:R-:W2:Y:S01]  /*15bd0*/  LDL.LU R7, [R1+0x10] ;  /* 0x0000100001077983 */ /* 0x001ea20000300800 */
[----:B------:R-:W-:Y:S01]  /*15be0*/  IMAD.U32 R8, RZ, RZ, UR28 ;  /* 0x0000001cff087e24 */ /* 0x000fe2000f8e00ff */
[----:B------:R-:W-:Y:S01]  /*15bf0*/  ISETP.GT.AND P0, PT, R0, 0x8, P2 ;  /* 0x000000080000780c */ /* 0x000fe20001704270 */
[----:B------:R-:W-:-:S03]  /*15c00*/  USHF.L.U32 UR9, UR28, 0x5, URZ ;  /* 0x000000051c097899 */ /* 0x000fc6000800063f */
[----:B------:R2:W-:Y:S01]  /*15c10*/  @P1 STG.E desc[UR18][R2.64+0x20], R6 ;  /* 0x0000200602001986 */ /* 0x0005e2000c101912 */
[----:B------:R-:W-:Y:S01]  /*15c20*/  IMAD.WIDE.U32 R8, R8, 0x1c, R2 ;  /* 0x0000001c08087825 */ /* 0x000fe200078e0002 */
[----:B------:R-:W-:Y:S01]  /*15c30*/  ISETP.GT.AND P1, PT, R0, 0x9, P2 ;  /* 0x000000090000780c */ /* 0x000fe20001724270 */
[----:B------:R-:W-:Y:S02]  /*15c40*/  USHF.L.U64.HI UR29, UR28, 0x5, UR29 ;  /* 0x000000051c1d7899 */ /* 0x000fe4000801021d */
[----:B------:R-:W-:Y:S01]  /*15c50*/  FMUL R10, R10, UR22 ;  /* 0x000000160a0a7c20 */ /* 0x000fe20008400000 */
[----:B------:R-:W-:Y:S02]  /*15c60*/  VIADD R9, R9, UR8 ;  /* 0x0000000809097c36 */ /* 0x000fe40008000000 */
[----:B--2---:R-:W-:-:S05]  /*15c70*/  FMUL R6, R7, UR22 ;  /* 0x0000001607067c20 */ /* 0x004fca0008400000 */
[----:B------:R0:W-:Y:S02]  /*15c80*/  @P0 STG.E desc[UR18][R8.64], R6 ;  /* 0x0000000608000986 */ /* 0x0001e4000c101912 */
[----:B0-----:R-:W-:-:S04]  /*15c90*/  IADD3 R6, P0, R2, UR9, RZ ;  /* 0x0000000902067c10 */ /* 0x001fc8000ff1e0ff */
[----:B------:R-:W-:-:S05]  /*15ca0*/  IADD3.X R7, R3, UR29, RZ, P0, !PT ;  /* 0x0000001d03077c10 */ /* 0x000fca00087fe4ff */
[----:B------:R0:W-:Y:S04]  /*15cb0*/  @P1 STG.E desc[UR18][R6.64], R10 ;  /* 0x0000000a06001986 */ /* 0x0001e8000c101912 */
[----:B0-----:R-:W2:Y:S01]  /*15cc0*/  LDL.LU R10, [R1+0x18] ;  /* 0x00001800010a7983 */ /* 0x001ea20000300800 */
[----:B------:R-:W-:Y:S01]  /*15cd0*/  ISETP.GT.AND P0, PT, R0, 0x8, P3 ;  /* 0x000000080000780c */ /* 0x000fe20001f04270 */
[----:B--2---:R-:W-:-:S12]  /*15ce0*/  FMUL R10, R10, UR22 ;  /* 0x000000160a0a7c20 */ /* 0x004fd80008400000 */
[----:B------:R0:W-:Y:S04]  /*15cf0*/  @P0 STG.E desc[UR18][R8.64+0x20], R10 ;  /* 0x0000200a08000986 */ /* 0x0001e8000c101912 */
[----:B0-----:R-:W2:Y:S04]  /*15d00*/  LDL.LU R9, [R1+0x1c] ;  /* 0x00001c0001097983 */ /* 0x001ea80000300800 */
[----:B------:R-:W3:Y:S01]  /*15d10*/  LDL.LU R10, [R1+0x20] ;  /* 0x00002000010a7983 */ /* 0x000ee20000300800 */
[----:B------:R-:W-:Y:S01]  /*15d20*/  ISETP.GT.AND P0, PT, R0, 0x9, P3 ;  /* 0x000000090000780c */ /* 0x000fe20001f04270 */
[----:B--2---:R-:W-:Y:S01]  /*15d30*/  FMUL R8, R9, UR22 ;  /* 0x0000001609087c20 */ /* 0x004fe20008400000 */
[----:B---3--:R-:W-:-:S11]  /*15d40*/  FMUL R10, R10, UR22 ;  /* 0x000000160a0a7c20 */ /* 0x008fd60008400000 */
[----:B------:R0:W-:Y:S01]  /*15d50*/  @P0 STG.E desc[UR18][R6.64+0x20], R8 ;  /* 0x0000200806000986 */ /* 0x0001e2000c101912 */
[----:B------:R-:W-:Y:S02]  /*15d60*/  ISETP.GT.AND P0, PT, R0, 0x10, P2 ;  /* 0x000000100000780c */ /* 0x000fe40001704270 */
[----:B0-----:R-:W-:-:S05]  /*15d70*/  MOV R8, UR28 ;  /* 0x0000001c00087c02 */ /* 0x001fca0008000f00 */
[----:B------:R-:W-:-:S04]  /*15d80*/  IMAD.WIDE.U32 R8, R8, 0x1c, R6 ;  /* 0x0000001c08087825 */ /* 0x000fc800078e0006 */
[----:B------:R-:W-:-:S05]  /*15d90*/  VIADD R9, R9, UR8 ;  /* 0x0000000809097c36 */ /* 0x000fca0008000000 */
[----:B------:R0:W-:Y:S04]  /*15da0*/  @P0 STG.E desc[UR18][R8.64], R10 ;  /* 0x0000000a08000986 */ /* 0x0001e8000c101912 */
[----:B0-----:R-:W2:Y:S01]  /*15db0*/  LDL.LU R10, [R1+0x28] ;  /* 0x00002800010a7983 */ /* 0x001ea20000300800 */
[C---:B------:R-:W-:Y:S01]  /*15dc0*/  ISETP.GT.AND P5, PT, R0.reuse, 0x11, P2 ;  /* 0x000000110000780c */ /* 0x040fe200017a4270 */
[----:B------:R-:W-:Y:S01]  /*15dd0*/  FMUL R11, R11, UR22 ;  /* 0x000000160b0b7c20 */ /* 0x000fe20008400000 */
[----:B------:R-:W-:Y:S02]  /*15de0*/  ISETP.GT.AND P0, PT, R0, 0x10, P3 ;  /* 0x000000100000780c */ /* 0x000fe40001f04270 */
[----:B------:R-:W-:Y:S02]  /*15df0*/  IADD3 R6, P4, R6, UR9, RZ ;  /* 0x0000000906067c10 */ /* 0x000fe4000ff9e0ff */
[----:B------:R-:W-:-:S02]  /*15e00*/  ISETP.GT.AND P1, PT, R0, 0x11, P3 ;  /* 0x000000110000780c */ /* 0x000fc40001f24270 */
[----:B------:R-:W-:-:S05]  /*15e10*/  IADD3.X R7, R7, UR29, RZ, P4, !PT ;  /* 0x0000001d07077c10 */ /* 0x000fca000a7fe4ff */
[----:B------:R0:W-:Y:S04]  /*15e20*/  @P5 STG.E desc[UR18][R6.64], R11 ;  /* 0x0000000b06005986 */ /* 0x0001e8000c101912 */
[----:B0-----:R-:W3:Y:S01]  /*15e30*/  LDL.LU R11, [R1+0x34] ;  /* 0x00003400010b7983 */ /* 0x001ee20000300800 */
[----:B--2---:R-:W-:-:S05]  /*15e40*/  FMUL R10, R10, UR22 ;  /* 0x000000160a0a7c20 */ /* 0x004fca0008400000 */
[----:B------:R0:W-:Y:S04]  /*15e50*/  @P0 STG.E desc[UR18][R8.64+0x20], R10 ;  /* 0x0000200a08000986 */ /* 0x0001e8000c101912 */
[----:B0-----:R-:W2:Y:S04]  /*15e60*/  LDL.LU R9, [R1+0x2c] ;  /* 0x00002c0001097983 */ /* 0x001ea80000300800 */
[----:B------:R-:W4:Y:S01]  /*15e70*/  LDL.LU R10, [R1+0x30] ;  /* 0x00003000010a7983 */ /* 0x000f220000300800 */
[----:B------:R-:W-:Y:S01]  /*15e80*/  ISETP.GT.AND P0, PT, R0, 0x18, P2 ;  /* 0x000000180000780c */ /* 0x000fe20001704270 */
[----:B--2---:R-:W-:-:S05]  /*15e90*/  FMUL R8, R9, UR22 ;  /* 0x0000001609087c20 */ /* 0x004fca0008400000 */
[----:B------:R0:W-:Y:S01]  /*15ea0*/  @P1 STG.E desc[UR18][R6.64+0x20], R8 ;  /* 0x0000200806001986 */ /* 0x0001e2000c101912 */
[----:B----4-:R-:W-:Y:S01]  /*15eb0*/  FMUL R10, R10, UR22 ;  /* 0x000000160a0a7c20 */ /* 0x010fe20008400000 */
[----:B0-----:R-:W-:-:S04]  /*15ec0*/  IMAD.U32 R8, RZ, RZ, UR28 ;  /* 0x0000001cff087e24 */ /* 0x001fc8000f8e00ff */
[----:B------:R-:W-:-:S05]  /*15ed0*/  IMAD.WIDE.U32 R8, R8, 0x1c, R6 ;  /* 0x0000001c08087825 */ /* 0x000fca00078e0006 */
[----:B------:R-:W-:-:S05]  /*15ee0*/  IADD3 R9, R9, UR8, RZ ;  /* 0x0000000809097c10 */ /* 0x000fca000fffe0ff */
[----:B------:R0:W-:Y:S04]  /*15ef0*/  @P0 STG.E desc[UR18][R8.64], R10 ;  /* 0x0000000a08000986 */ /* 0x0001e8000c101912 */
[----:B0-----:R-:W2:Y:S01]  /*15f00*/  LDL.LU R10, [R1+0x38] ;  /* 0x00003800010a7983 */ /* 0x001ea20000300800 */
[C---:B------:R-:W-:Y:S02]  /*15f10*/  ISETP.GT.AND P5, PT, R0.reuse, 0x19, P2 ;  /* 0x000000190000780c */ /* 0x040fe400017a4270 */
[----:B------:R-:W-:Y:S02]  /*15f20*/  ISETP.GT.AND P0, PT, R0, 0x18, P3 ;  /* 0x000000180000780c */ /* 0x000fe40001f04270 */
[----:B------:R-:W-:Y:S01]  /*15f30*/  IADD3 R6, P4, R6, UR9, RZ ;  /* 0x0000000906067c10 */ /* 0x000fe2000ff9e0ff */
[----:B---3--:R-:W-:-:S03]  /*15f40*/  FMUL R11, R11, UR22 ;  /* 0x000000160b0b7c20 */ /* 0x008fc60008400000 */
[----:B------:R-:W-:-:S05]  /*15f50*/  IADD3.X R7, R7, UR29, RZ, P4, !PT ;  /* 0x0000001d07077c10 */ /* 0x000fca000a7fe4ff */
[----:B------:R0:W-:Y:S04]  /*15f60*/  @P5 STG.E desc[UR18][R6.64], R11 ;  /* 0x0000000b06005986 */ /* 0x0001e8000c101912 */
[----:B0-----:R-:W3:Y:S01]  /*15f70*/  LDL.LU R11, [R1+0x44] ;  /* 0x00004400010b7983 */ /* 0x001ee20000300800 */
[----:B--2---:R-:W-:-:S05]  /*15f80*/  FMUL R10, R10, UR22 ;  /* 0x000000160a0a7c20 */ /* 0x004fca0008400000 */
[----:B------:R0:W-:Y:S04]  /*15f90*/  @P0 STG.E desc[UR18][R8.64+0x20], R10 ;  /* 0x0000200a08000986 */ /* 0x0001e8000c101912 */
[----:B0-----:R-:W2:Y:S04]  /*15fa0*/  LDL.LU R9, [R1+0x3c] ;  /* 0x00003c0001097983 */ /* 0x001ea80000300800 */
[----:B------:R-:W4:Y:S01]  /*15fb0*/  LDL.LU R10, [R1+0x40] ;  /* 0x00004000010a7983 */ /* 0x000f220000300800 */
[C---:B------:R-:W-:Y:S02]  /*15fc0*/  ISETP.GT.AND P1, PT, R0.reuse, 0x19, P3 ;  /* 0x000000190000780c */ /* 0x040fe40001f24270 */
[----:B------:R-:W-:Y:S01]  /*15fd0*/  ISETP.GT.AND P0, PT, R0, 0x20, P2 ;  /* 0x000000200000780c */ /* 0x000fe20001704270 */
[----:B--2---:R-:W-:-:S10]  /*15fe0*/  FMUL R8, R9, UR22 ;  /* 0x0000001609087c20 */ /* 0x004fd40008400000 */
[----:B------:R0:W-:Y:S01]  /*15ff0*/  @P1 STG.E desc[UR18][R6.64+0x20], R8 ;  /* 0x0000200806001986 */ /* 0x0001e2000c101912 */
[----:B----4-:R-:W-:Y:S01]  /*16000*/  FMUL R10, R10, UR22 ;  /* 0x000000160a0a7c20 */ /* 0x010fe20008400000 */
[----:B0-----:R-:W-:-:S04]  /*16010*/  IMAD.U32 R8, RZ, RZ, UR28 ;  /* 0x0000001cff087e24 */ /* 0x001fc8000f8e00ff */
[----:B------:R-:W-:-:S04]  /*16020*/  IMAD.WIDE.U32 R8, R8, 0x1c, R6 ;  /* 0x0000001c08087825 */ /* 0x000fc800078e0006 */
[----:B------:R-:W-:-:S05]  /*16030*/  VIADD R9, R9, UR8 ;  /* 0x0000000809097c36 */ /* 0x000fca0008000000 */
        /* <DEDUP_REMOVED lines=14> */
[----:B------:R-:W-:-:S02]  /*16120*/  ISETP.GT.AND P0, PT, R0, 0x28, P2 ;  /* 0x000000280000780c */ /* 0x000fc40001704270 */
[----:B------:R-:W-:Y:S01]  /*16130*/  ISETP.GT.AND P5, PT, R0, 0x29, P2 ;  /* 0x000000290000780c */ /* 0x000fe200017a4270 */
[----:B---3--:R-:W-:Y:S01]  /*16140*/  FMUL R11, R11, UR22 ;  /* 0x000000160b0b7c20 */ /* 0x008fe20008400000 */
[----:B--2---:R-:W-:-:S07]  /*16150*/  FMUL R8, R9, UR22 ;  /* 0x0000001609087c20 */ /* 0x004fce0008400000 */
[----:B------:R0:W-:Y:S01]  /*16160*/  @P1 STG.E desc[UR18][R6.64+0x20], R8 ;  /* 0x0000200806001986 */ /* 0x0001e2000c101912 */
[----:B----4-:R-:W-:Y:S01]  /*16170*/  FMUL R10, R10, UR22 ;  /* 0x000000160a0a7c20 */ /* 0x010fe20008400000 */
[----:B0-----:R-:W-:-:S05]  /*16180*/  MOV R8, UR28 ;  /* 0x0000001c00087c02 */ /* 0x001fca0008000f00 */
[----:B------:R-:W-:Y:S01]  /*16190*/  IMAD.WIDE.U32 R8, R8, 0x1c, R6 ;  /* 0x0000001c08087825 */ /* 0x000fe200078e0006 */
[----:B------:R-:W-:-:S03]  /*161a0*/  IADD3 R6, P4, R6, UR9, RZ ;  /* 0x0000000906067c10 */ /* 0x000fc6000ff9e0ff */
[----:B------:R-:W-:Y:S01]  /*161b0*/  VIADD R9, R9, UR8 ;  /* 0x0000000809097c36 */ /* 0x000fe20008000000 */
[----:B------:R-:W-:-:S04]  /*161c0*/  IADD3.X R7, R7, UR29, RZ, P4, !PT ;  /* 0x0000001d07077c10 */ /* 0x000fc8000a7fe4ff */
[----:B------:R0:W-:Y:S04]  /*161d0*/  @P0 STG.E desc[UR18][R8.64], R10 ;  /* 0x0000000a08000986 */ /* 0x0001e8000c101912 */
[----:B------:R1:W-:Y:S04]  /*161e0*/  @P5 STG.E desc[UR18][R6.64], R11 ;  /* 0x0000000b06005986 */ /* 0x0003e8000c101912 */
[----:B0-----:R-:W2:Y:S04]  /*161f0*/  LDL.LU R10, [R1+0x58] ;  /* 0x00005800010a7983 */ /* 0x001ea80000300800 */
[----:B-1----:R-:W3:Y:S01]  /*16200*/  LDL.LU R11, [R1+0x5c] ;  /* 0x00005c00010b7983 */ /* 0x002ee20000300800 */
[----:B------:R-:W-:-:S02]  /*16210*/  ISETP.GT.AND P0, PT, R0, 0x28, P3 ;  /* 0x000000280000780c */ /* 0x000fc40001f04270 */
[----:B------:R-:W-:Y:S01]  /*16220*/  ISETP.GT.AND P1, PT, R0, 0x29, P3 ;  /* 0x000000290000780c */ /* 0x000fe20001f24270 */
[----:B--2---:R-:W-:-:S10]  /*16230*/  FMUL R10, R10, UR22 ;  /* 0x000000160a0a7c20 */ /* 0x004fd40008400000 */
[----:B------:R3:W-:Y:S02]  /*16240*/  @P0 STG.E desc[UR18][R8.64+0x20], R10 ;  /* 0x0000200a08000986 */ /* 0x0007e4000c101912 */
[----:B---3--:R-:W-:Y:S01]  /*16250*/  FMUL R8, R11, UR22 ;  /* 0x000000160b087c20 */ /* 0x008fe20008400000 */
[----:B------:R-:W-:-:S04]  /*16260*/  IMAD.U32 R10, RZ, RZ, UR28 ;  /* 0x0000001cff0a7e24 */ /* 0x000fc8000f8e00ff */
[----:B------:R0:W-:Y:S01]  /*16270*/  @P1 STG.E desc[UR18][R6.64+0x20], R8 ;  /* 0x0000200806001986 */ /* 0x0001e2000c101912 */
[----:B------:R-:W-:Y:S01]  /*16280*/  IMAD.WIDE.U32 R10, R10, 0x1c, R6 ;  /* 0x0000001c0a0a7825 */ /* 0x000fe200078e0006 */
[----:B0-----:R-:W-:Y:S02]  /*16290*/  IADD3 R8, P1, R6, UR9, RZ ;  /* 0x0000000906087c10 */ /* 0x001fe4000ff3e0ff */
[----:B------:R-:W2:Y:S01]  /*162a0*/  LDL.LU R6, [R1+0x60] ;  /* 0x0000600001067983 */ /* 0x000ea20000300800 */
[----:B------:R-:W-:Y:S02]  /*162b0*/  ISETP.GT.AND P4, PT, R0, 0x30, P2 ;  /* 0x000000300000780c */ /* 0x000fe40001784270 */
[----:B------:R-:W-:Y:S02]  /*162c0*/  IADD3 R11, R11, UR8, RZ ;  /* 0x000000080b0b7c10 */ /* 0x000fe4000fffe0ff */
[----:B------:R-:W-:Y:S02]  /*162d0*/  IADD3.X R9, R7, UR29, RZ, P1, !PT ;  /* 0x0000001d07097c10 */ /* 0x000fe40008ffe4ff */
[----:B------:R-:W3:Y:S01]  /*162e0*/  LDL.LU R7, [R1+0x64] ;  /* 0x0000640001077983 */ /* 0x000ee20000300800 */
[----:B--2---:R-:W-:-:S06]  /*162f0*/  FMUL R6, R6, UR22 ;  /* 0x0000001606067c20 */ /* 0x004fcc0008400000 */
[----:B------:R0:W-:Y:S04]  /*16300*/  @P4 STG.E desc[UR18][R10.64], R6 ;  /* 0x000000060a004986 */ /* 0x0001e8000c101912 */
[----:B0-----:R-:W2:Y:S01]  /*16310*/  LDL.LU R6, [R1+0x68] ;  /* 0x0000680001067983 */ /* 0x001ea20000300800 */
[C---:B------:R-:W-:Y:S02]  /*16320*/  ISETP.GT.AND P5, PT, R0.reuse, 0x31, P2 ;  /* 0x000000310000780c */ /* 0x040fe400017a4270 */
[C---:B------:R-:W-:Y:S01]  /*16330*/  ISETP.GT.AND P0, PT, R0.reuse, 0x30, P3 ;  /* 0x000000300000780c */ /* 0x040fe20001f04270 */
[----:B---3--:R-:W-:Y:S01]  /*16340*/  FMUL R7, R7, UR22 ;  /* 0x0000001607077c20 */ /* 0x008fe20008400000 */
[C---:B------:R-:W-:Y:S02]  /*16350*/  ISETP.GT.AND P4, PT, R0.reuse, 0x31, P3 ;  /* 0x000000310000780c */ /* 0x040fe40001f84270 */
[----:B------:R-:W-:-:S07]  /*16360*/  ISETP.GT.AND P6, PT, R0, 0x38, P2 ;  /* 0x000000380000780c */ /* 0x000fce00017c4270 */
[----:B------:R0:W-:Y:S01]  /*16370*/  @P5 STG.E desc[UR18][R8.64], R7 ;  /* 0x0000000708005986 */ /* 0x0001e2000c101912 */
[----:B------:R-:W-:Y:S01]  /*16380*/  FMUL R12, R12, UR22 ;  /* 0x000000160c0c7c20 */ /* 0x000fe20008400000 */
[----:B0-----:R-:W-:Y:S01]  /*16390*/  IMAD.U32 R7, RZ, RZ, UR28 ;  /* 0x0000001cff077e24 */ /* 0x001fe2000f8e00ff */
[----:B------:R-:W-:Y:S01]  /*163a0*/  ISETP.GT.AND P1, PT, R0, 0x38, P3 ;  /* 0x000000380000780c */ /* 0x000fe20001f24270 */
[----:B------:R-:W-:Y:S01]  /*163b0*/  FMUL R16, R16, UR22 ;  /* 0x0000001610107c20 */ /* 0x000fe20008400000 */
[----:B--2---:R-:W-:-:S05]  /*163c0*/  FMUL R6, R6, UR22 ;  /* 0x0000001606067c20 */ /* 0x004fca0008400000 */
[----:B------:R0:W-:Y:S01]  /*163d0*/  @P0 STG.E desc[UR18][R10.64+0x20], R6 ;  /* 0x000020060a000986 */ /* 0x0001e2000c101912 */
[----:B------:R-:W-:-:S03]  /*163e0*/  ISETP.GT.AND P0, PT, R0, 0x39, P2 ;  /* 0x000000390000780c */ /* 0x000fc60001704270 */
[----:B------:R1:W-:Y:S01]  /*163f0*/  @P4 STG.E desc[UR18][R8.64+0x20], R12 ;  /* 0x0000200c08004986 */ /* 0x0003e2000c101912 */
[----:B0-----:R-:W-:-:S04]  /*16400*/  IMAD.WIDE.U32 R10, R7, 0x1c, R8 ;  /* 0x0000001c070a7825 */ /* 0x001fc800078e0008 */
[----:B------:R-:W-:Y:S01]  /*16410*/  FMUL R7, R13, UR22 ;  /* 0x000000160d077c20 */ /* 0x000fe20008400000 */
[----:B------:R-:W-:Y:S01]  /*16420*/  IADD3 R6, P5, R8, UR9, RZ ;  /* 0x0000000908067c10 */ /* 0x000fe2000ffbe0ff */
[----:B------:R-:W-:-:S05]  /*16430*/  VIADD R11, R11, UR8 ;  /* 0x000000080b0b7c36 */ /* 0x000fca0008000000 */
[----:B------:R0:W-:Y:S01]  /*16440*/  @P6 STG.E desc[UR18][R10.64], R7 ;  /* 0x000000070a006986 */ /* 0x0001e2000c101912 */
[----:B-1----:R-:W-:Y:S02]  /*16450*/  IADD3 R8, P4, R6, UR9, RZ ;  /* 0x0000000906087c10 */ /* 0x002fe4000ff9e0ff */
[----:B0-----:R-:W-:Y:S01]  /*16460*/  IADD3.X R7, R9, UR29, RZ, P5, !PT ;  /* 0x0000001d09077c10 */ /* 0x001fe2000affe4ff */
[----:B------:R-:W-:-:S05]  /*16470*/  FMUL R9, R14, UR22 ;  /* 0x000000160e097c20 */ /* 0x000fca0008400000 */
[----:B------:R0:W-:Y:S01]  /*16480*/  @P0 STG.E desc[UR18][R6.64], R9 ;  /* 0x0000000906000986 */ /* 0x0001e2000c101912 */
[----:B------:R-:W-:Y:S01]  /*16490*/  FMUL R12, R15, UR22 ;  /* 0x000000160f0c7c20 */ /* 0x000fe20008400000 */
[----:B------:R-:W-:Y:S02]  /*164a0*/  MOV R14, UR28 ;  /* 0x0000001c000e7c02 */ /* 0x000fe40008000f00 */
[----:B0-----:R-:W-:Y:S02]  /*164b0*/  IADD3.X R9, R7, UR29, RZ, P4, !PT ;  /* 0x0000001d07097c10 */ /* 0x001fe4000a7fe4ff */
[----:B------:R-:W-:Y:S01]  /*164c0*/  ISETP.GT.AND P4, PT, R0, 0x39, P3 ;  /* 0x000000390000780c */ /* 0x000fe20001f84270 */
[----:B------:R0:W-:Y:S01]  /*164d0*/  @P1 STG.E desc[UR18][R10.64+0x20], R12 ;  /* 0x0000200c0a001986 */ /* 0x0001e2000c101912 */
[----:B------:R-:W-:-:S03]  /*164e0*/  IMAD.WIDE.U32 R14, R14, 0x1c, R6 ;  /* 0x0000001c0e0e7825 */ /* 0x000fc600078e0006 */
[----:B0-----:R-:W2:Y:S08]  /*164f0*/  LDL.LU R11, [R1+0x80] ;  /* 0x00008000010b7983 */ /* 0x001eb00000300800 */
[----:B------:R0:W-:Y:S04]  /*16500*/  @P4 STG.E desc[UR18][R6.64+0x20], R16 ;  /* 0x0000201006004986 */ /* 0x0001e8000c101912 */
[----:B0-----:R-:W3:Y:S01]  /*16510*/  LDL.LU R7, [R1+0x88] ;  /* 0x0000880001077983 */ /* 0x001ee20000300800 */
[----:B------:R-:W-:-:S02]  /*16520*/  ISETP.GT.AND P6, PT, R0, 0x40, P2 ;  /* 0x000000400000780c */ /* 0x000fc400017c4270 */
[C---:B------:R-:W-:Y:S02]  /*16530*/  ISETP.GT.AND P1, PT, R0.reuse, 0x41, P2 ;  /* 0x000000410000780c */ /* 0x040fe40001724270 */
[----:B------:R-:W-:Y:S01]  /*16540*/  ISETP.GT.AND P0, PT, R0, 0x40, P3 ;  /* 0x000000400000780c */ /* 0x000fe20001f04270 */
[----:B------:R-:W-:Y:S02]  /*16550*/  VIADD R15, R15, UR8 ;  /* 0x000000080f0f7c36 */ /* 0x000fe40008000000 */
[----:B------:R-:W-:Y:S01]  /*16560*/  FMUL R17, R17, UR22 ;  /* 0x0000001611117c20 */ /* 0x000fe20008400000 */
[----:B--2---:R-:W-:-:S05]  /*16570*/  FMUL R11, R11, UR22 ;  /* 0x000000160b0b7c20 */ /* 0x004fca0008400000 */
[----:B------:R-:W-:Y:S04]  /*16580*/  @P6 STG.E desc[UR18][R14.64], R11 ;  /* 0x0000000b0e006986 */ /* 0x000fe8000c101912 */
[----:B------:R0:W-:Y:S01]  /*16590*/  @P1 STG.E desc[UR18][R8.64], R17 ;  /* 0x0000001108001986 */ /* 0x0001e2000c101912 */
[----:B---3--:R-:W-:-:S03]  /*165a0*/  FMUL R16, R7, UR22 ;  /* 0x0000001607107c20 */ /* 0x008fc60008400000 */
[----:B0-----:R-:W2:Y:S04]  /*165b0*/  LDL.LU R17, [R1+0x9c] ;  /* 0x00009c0001117983 */ /* 0x001ea80000300800 */
[----:B------:R0:W-:Y:S04]  /*165c0*/  @P0 STG.E desc[UR18][R14.64+0x20], R16 ;  /* 0x000020100e000986 */ /* 0x0001e8000c101912 */
[----:B0-----:R-:W3:Y:S01]  /*165d0*/  LDL.LU R15, [R1+0x8c] ;  /* 0x00008c00010f7983 */ /* 0x001ee20000300800 */
[----:B------:R-:W-:Y:S01]  /*165e0*/  ISETP.GT.AND P6, PT, R0, 0x41, P3 ;  /* 0x000000410000780c */ /* 0x000fe20001fc4270 */
[----:B------:R-:W-:-:S02]  /*165f0*/  IMAD.U32 R12, RZ, RZ, UR28 ;  /* 0x0000001cff0c7e24 */ /* 0x000fc4000f8e00ff */
[----:B------:R-:W4:Y:S01]  /*16600*/  LDL.LU R14, [R1+0x90] ;  /* 0x00009000010e7983 */ /* 0x000f220000300800 */
[----:B------:R-:W-:Y:S01]  /*16610*/  IADD3 R10, P5, R8, UR9, RZ ;  /* 0x00000009080a7c10 */ /* 0x000fe2000ffbe0ff */
[----:B------:R-:W-:Y:S02]  /*16620*/  IMAD.WIDE.U32 R12, R12, 0x1c, R8 ;  /* 0x0000001c0c0c7825 */ /* 0x000fe400078e0008 */
[----:B------:R-:W5:Y:S01]  /*16630*/  LDL.LU R16, [R1+0xa8] ;  /* 0x0000a80001107983 */ /* 0x000f620000300800 */
[----:B------:R-:W-:Y:S01]  /*16640*/  IADD3.X R11, R9, UR29, RZ, P5, !PT ;  /* 0x0000001d090b7c10 */ /* 0x000fe2000affe4ff */
[----:B---3--:R-:W-:-:S05]  /*16650*/  FMUL R15, R15, UR22 ;  /* 0x000000160f0f7c20 */ /* 0x008fca0008400000 */
[----:B------:R0:W-:Y:S04]  /*16660*/  @P6 STG.E desc[UR18][R8.64+0x20], R15 ;  /* 0x0000200f08006986 */ /* 0x0001e8000c101912 */
[----:B0-----:R-:W3:Y:S04]  /*16670*/  LDL.LU R8, [R1+0x94] ;  /* 0x0000940001087983 */ /* 0x001ee80000300800 */
[----:B------:R-:W5:Y:S01]  /*16680*/  LDL.LU R9, [R1+0x98] ;  /* 0x0000980001097983 */ /* 0x000f620000300800 */
[C---:B------:R-:W-:Y:S02]  /*16690*/  ISETP.GT.AND P5, PT, R0.reuse, 0x48, P2 ;  /* 0x000000480000780c */ /* 0x040fe400017a4270 */
[----:B------:R-:W-:Y:S01]  /*166a0*/  ISETP.GT.AND P0, PT, R0, 0x49, P2 ;  /* 0x000000490000780c */ /* 0x000fe20001704270 */
[----:B----4-:R-:W-:Y:S01]  /*166b0*/  FMUL R14, R14, UR22 ;  /* 0x000000160e0e7c20 */ /* 0x010fe20008400000 */
[----:B------:R-:W-:-:S02]  /*166c0*/  IADD3 R13, R13, UR8, RZ ;  /* 0x000000080d0d7c10 */ /* 0x000fc4000fffe0ff */
[C---:B------:R-:W-:Y:S01]  /*166d0*/  ISETP.GT.AND P1, PT, R0.reuse, 0x48, P3 ;  /* 0x000000480000780c */ /* 0x040fe20001f24270 */
[----:B------:R-:W-:Y:S01]  /*166e0*/  IMAD.U32 R6, RZ, RZ, UR28 ;  /* 0x0000001cff067e24 */ /* 0x000fe2000f8e00ff */
[C---:B------:R-:W-:Y:S02]  /*166f0*/  ISETP.GT.AND P4, PT, R0.reuse, 0x49, P3 ;  /* 0x000000490000780c */ /* 0x040fe40001f84270 */
[----:B------:R-:W-:-:S03]  /*16700*/  ISETP.GT.AND P6, PT, R0, 0x50, P2 ;  /* 0x000000500000780c */ /* 0x000fc600017c4270 */
[----:B------:R2:W-:Y:S01]  /*16710*/  @P5 STG.E desc[UR18][R12.64], R14 ;  /* 0x0000000e0c005986 */ /* 0x0005e2000c101912 */
[----:B------:R-:W-:Y:S01]  /*16720*/  ISETP.GT.AND P5, PT, R0, 0x51, P2 ;  /* 0x000000510000780c */ /* 0x000fe200017a4270 */
[----:B------:R-:W-:-:S04]  /*16730*/  IMAD.WIDE.U32 R6, R6, 0x1c, R10 ;  /* 0x0000001c06067825 */ /* 0x000fc800078e000a */
[----:B------:R-:W-:Y:S01]  /*16740*/  FMUL R15, R21, UR22 ;  /* 0x00000016150f7c20 */ /* 0x000fe20008400000 */
[----:B------:R-:W-:Y:S01]  /*16750*/  FMUL R19, R19, UR22 ;  /* 0x0000001613137c20 */ /* 0x000fe20008400000 */
[----:B------:R-:W-:Y:S01]  /*16760*/  VIADD R7, R7, UR8 ;  /* 0x0000000807077c36 */ /* 0x000fe20008000000 */
[----:B------:R-:W-:Y:S01]  /*16770*/  MOV R21, UR28 ;  /* 0x0000001c00157c02 */ /* 0x000fe20008000f00 */
[----:B--2---:R-:W-:Y:S01]  /*16780*/  FMUL R14, R17, UR22 ;  /* 0x00000016110e7c20 */ /* 0x004fe20008400000 */
[----:B---3--:R-:W-:Y:S01]  /*16790*/  FMUL R8, R8, UR22 ;  /* 0x0000001608087c20 */ /* 0x008fe20008400000 */
[----:B-----5:R-:W-:-:S04]  /*167a0*/  FMUL R9, R9, UR22 ;  /* 0x0000001609097c20 */ /* 0x020fc80008400000 */
[----:B------:R0:W-:Y:S04]  /*167b0*/  @P0 STG.E desc[UR18][R10.64], R8 ;  /* 0x000000080a000986 */ /* 0x0001e8000c101912 */
[----:B------:R1:W-:Y:S01]  /*167c0*/  @P1 STG.E desc[UR18][R12.64+0x20], R9 ;  /* 0x000020090c001986 */ /* 0x0003e2000c101912 */
[----:B0-----:R-:W-:-:S03]  /*167d0*/  IADD3 R8, P0, R10, UR9, RZ ;  /* 0x000000090a087c10 */ /* 0x001fc6000ff1e0ff */
[----:B------:R-:W-:Y:S01]  /*167e0*/  @P4 STG.E desc[UR18][R10.64+0x20], R14 ;  /* 0x0000200e0a004986 */ /* 0x000fe2000c101912 */
[----:B-1----:R-:W-:-:S03]  /*167f0*/  IADD3.X R9, R11, UR29, RZ, P0, !PT ;  /* 0x0000001d0b097c10 */ /* 0x002fc600087fe4ff */
[----:B------:R-:W-:Y:S04]  /*16800*/  @P6 STG.E desc[UR18][R6.64], R15 ;  /* 0x0000000f06006986 */ /* 0x000fe8000c101912 */
[----:B------:R0:W-:Y:S01]  /*16810*/  @P5 STG.E desc[UR18][R8.64], R19 ;  /* 0x0000001308005986 */ /* 0x0001e2000c101912 */
[----:B------:R-:W-:-:S03]  /*16820*/  IMAD.WIDE.U32 R12, R21, 0x1c, R8 ;  /* 0x0000001c150c7825 */ /* 0x000fc600078e0008 */
[----:B0-----:R-:W2:Y:S04]  /*16830*/  LDL.LU R19, [R1+0xb0] ;  /* 0x0000b00001137983 */ /* 0x001ea80000300800 */
[----:B------:R-:W3:Y:S01]  /*16840*/  LDL.LU R21, [R1+0xac] ;  /* 0x0000ac0001157983 */ /* 0x000ee20000300800 */
[----:B------:R-:W-:Y:S02]  /*16850*/  ISETP.GT.AND P6, PT, R0, 0x50, P3 ;  /* 0x000000500000780c */ /* 0x000fe40001fc4270 */
[----:B------:R-:W-:Y:S01]  /*16860*/  IADD3 R10, P0, R8, UR9, RZ ;  /* 0x00000009080a7c10 */ /* 0x000fe2000ff1e0ff */
[----:B------:R-:W-:Y:S01]  /*16870*/  FMUL R16, R16, UR22 ;  /* 0x0000001610107c20 */ /* 0x000fe20008400000 */
[----:B------:R-:W-:Y:S02]  /*16880*/  ISETP.GT.AND P5, PT, R0, 0x51, P3 ;  /* 0x000000510000780c */ /* 0x000fe40001fa4270 */
[----:B------:R-:W-:-:S02]  /*16890*/  IADD3.X R11, R9, UR29, RZ, P0, !PT ;  /* 0x0000001d090b7c10 */ /* 0x000fc400087fe4ff */
[C---:B------:R-:W-:Y:S01]  /*168a0*/  ISETP.GT.AND P0, PT, R0.reuse, 0x58, P2 ;  /* 0x000000580000780c */ /* 0x040fe20001704270 */
[----:B------:R-:W-:Y:S01]  /*168b0*/  IMAD.U32 R17, RZ, RZ, UR28 ;  /* 0x0000001cff117e24 */ /* 0x000fe2000f8e00ff */
[C---:B------:R-:W-:Y:S02]  /*168c0*/  ISETP.GT.AND P4, PT, R0.reuse, 0x59, P2 ;  /* 0x000000590000780c */ /* 0x040fe40001784270 */
[C---:B------:R-:W-:Y:S01]  /*168d0*/  ISETP.GT.AND P1, PT, R0.reuse, 0x58, P3 ;  /* 0x000000580000780c */ /* 0x040fe20001f24270 */
[----:B------:R0:W-:Y:S01]  /*168e0*/  @P6 STG.E desc[UR18][R6.64+0x20], R16 ;  /* 0x0000201006006986 */ /* 0x0001e2000c101912 */
[----:B------:R-:W-:Y:S01]  /*168f0*/  ISETP.GT.AND P6, PT, R0, 0x59, P3 ;  /* 0x000000590000780c */ /* 0x000fe20001fc4270 */
[----:B------:R-:W-:-:S04]  /*16900*/  IMAD.WIDE.U32 R14, R17, 0x1c, R10 ;  /* 0x0000001c110e7825 */ /* 0x000fc800078e000a */
[----:B------:R-:W-:Y:S01]  /*16910*/  FMUL R23, R23, UR22 ;  /* 0x0000001617177c20 */ /* 0x000fe20008400000 */
[----:B------:R-:W-:Y:S01]  /*16920*/  FMUL R153, R153, UR22 ;  /* 0x0000001699997c20 */ /* 0x000fe20008400000 */
[----:B------:R-:W-:Y:S02]  /*16930*/  VIADD R13, R13, UR8 ;  /* 0x000000080d0d7c36 */ /* 0x000fe40008000000 */
[----:B------:R-:W-:Y:S01]  /*16940*/  FMUL R155, R155, UR22 ;  /* 0x000000169b9b7c20 */ /* 0x000fe20008400000 */
[----:B------:R-:W-:Y:S01]  /*16950*/  IADD3 R15, R15, UR8, RZ ;  /* 0x000000080f0f7c10 */ /* 0x000fe2000fffe0ff */
[----:B------:R-:W-:Y:S01]  /*16960*/  FMUL R159, R159, UR22 ;  /* 0x000000169f9f7c20 */ /* 0x000fe20008400000 */
[----:B------:R-:W-:Y:S01]  /*16970*/  FMUL R163, R163, UR22 ;  /* 0x00000016a3a37c20 */ /* 0x000fe20008400000 */
[----:B------:R-:W-:Y:S01]  /*16980*/  FMUL R165, R165, UR22 ;  /* 0x00000016a5a57c20 */ /* 0x000fe20008400000 */
[----:B---3--:R-:W-:Y:S01]  /*16990*/  FMUL R17, R21, UR22 ;  /* 0x0000001615117c20 */ /* 0x008fe20008400000 */
[----:B--2---:R-:W-:-:S04]  /*169a0*/  FMUL R21, R19, UR22 ;  /* 0x0000001613157c20 */ /* 0x004fc80008400000 */
[----:B------:R1:W-:Y:S01]  /*169b0*/  @P5 STG.E desc[UR18][R8.64+0x20], R17 ;  /* 0x0000201108005986 */ /* 0x0003e2000c101912 */
[----:B0-----:R-:W-:-:S03]  /*169c0*/  IADD3 R6, P5, R10, UR9, RZ ;  /* 0x000000090a067c10 */ /* 0x001fc6000ffbe0ff */
[----:B------:R-:W-:Y:S04]  /*169d0*/  @P0 STG.E desc[UR18][R12.64], R21 ;  /* 0x000000150c000986 */ /* 0x000fe8000c101912 */
[----:B------:R-:W-:Y:S01]  /*169e0*/  @P4 STG.E desc[UR18][R10.64], R23 ;  /* 0x000000170a004986 */ /* 0x000fe2000c101912 */
[----:B------:R-:W-:-:S03]  /*169f0*/  IADD3.X R7, R11, UR29, RZ, P5, !PT ;  /* 0x0000001d0b077c10 */ /* 0x000fc6000affe4ff */
[----:B------:R-:W-:Y:S01]  /*16a00*/  @P1 STG.E desc[UR18][R12.64+0x20], R153 ;  /* 0x000020990c001986 */ /* 0x000fe2000c101912 */
[----:B-1----:R-:W-:-:S03]  /*16a10*/  IADD3 R8, P0, R6, UR9, RZ ;  /* 0x0000000906087c10 */ /* 0x002fc6000ff1e0ff */
[----:B------:R0:W-:Y:S01]  /*16a20*/  @P6 STG.E desc[UR18][R10.64+0x20], R155 ;  /* 0x0000209b0a006986 */ /* 0x0001e2000c101912 */
[C---:B------:R-:W-:Y:S02]  /*16a30*/  ISETP.GT.AND P6, PT, R0.reuse, 0x60, P2 ;  /* 0x000000600000780c */ /* 0x040fe400017c4270 */
[C---:B------:R-:W-:Y:S02]  /*16a40*/  ISETP.GT.AND P5, PT, R0.reuse, 0x61, P2 ;  /* 0x000000610000780c */ /* 0x040fe400017a4270 */
[----:B------:R-:W-:Y:S01]  /*16a50*/  IADD3.X R9, R7, UR29, RZ, P0, !PT ;  /* 0x0000001d07097c10 */ /* 0x000fe200087fe4ff */
[----:B------:R-:W-:Y:S01]  /*16a60*/  IMAD.U32 R17, RZ, RZ, UR28 ;  /* 0x0000001cff117e24 */ /* 0x000fe2000f8e00ff */
[C---:B------:R-:W-:Y:S01]  /*16a70*/  ISETP.GT.AND P0, PT, R0.reuse, 0x60, P3 ;  /* 0x000000600000780c */ /* 0x040fe20001f04270 */
[----:B------:R-:W-:Y:S01]  /*16a80*/  FMUL R19, R157, UR22 ;  /* 0x000000169d137c20 */ /* 0x000fe20008400000 */
[C---:B------:R-:W-:Y:S02]  /*16a90*/  ISETP.GT.AND P4, PT, R0.reuse, 0x61, P3 ;  /* 0x000000610000780c */ /* 0x040fe40001f84270 */
[----:B------:R-:W-:Y:S01]  /*16aa0*/  ISETP.GT.AND P1, PT, R0, 0x68, P2 ;  /* 0x000000680000780c */ /* 0x000fe20001724270 */
[----:B0-----:R-:W-:-:S04]  /*16ab0*/  IMAD.WIDE.U32 R10, R17, 0x1c, R6 ;  /* 0x0000001c110a7825 */ /* 0x001fc800078e0006 */
[----:B------:R-:W-:Y:S01]  /*16ac0*/  FMUL R21, R18, UR22 ;  /* 0x0000001612157c20 */ /* 0x000fe20008400000 */
[----:B------:R-:W-:Y:S01]  /*16ad0*/  @P6 STG.E desc[UR18][R14.64], R19 ;  /* 0x000000130e006986 */ /* 0x000fe2000c101912 */
[----:B------:R-:W-:Y:S01]  /*16ae0*/  ISETP.GT.AND P6, PT, R0, 0x69, P2 ;  /* 0x000000690000780c */ /* 0x000fe200017c4270 */
[----:B------:R-:W-:Y:S01]  /*16af0*/  FMUL R23, R235, UR22 ;  /* 0x00000016eb177c20 */ /* 0x000fe20008400000 */
[----:B------:R-:W-:Y:S01]  /*16b00*/  FMUL R153, R234, UR22 ;  /* 0x00000016ea997c20 */ /* 0x000fe20008400000 */
[----:B------:R-:W-:Y:S01]  /*16b10*/  IADD3 R11, R11, UR8, RZ ;  /* 0x000000080b0b7c10 */ /* 0x000fe2000fffe0ff */
[----:B------:R-:W-:Y:S01]  /*16b20*/  @P5 STG.E desc[UR18][R6.64], R21 ;  /* 0x0000001506005986 */ /* 0x000fe2000c101912 */
[----:B------:R-:W-:Y:S01]  /*16b30*/  FMUL R155, R233, UR22 ;  /* 0x00000016e99b7c20 */ /* 0x000fe20008400000 */
[----:B------:R-:W-:Y:S01]  /*16b40*/  IMAD.U32 R157, RZ, RZ, UR28 ;  /* 0x0000001cff9d7e24 */ /* 0x000fe2000f8e00ff */
[----:B------:R-:W-:Y:S01]  /*16b50*/  IADD3 R16, P5, R8, UR9, RZ ;  /* 0x0000000908107c10 */ /* 0x000fe2000ffbe0ff */
[----:B------:R0:W-:Y:S02]  /*16b60*/  @P0 STG.E desc[UR18][R14.64+0x20], R23 ;  /* 0x000020170e000986 */ /* 0x0001e4000c101912 */
[----:B------:R-:W-:Y:S01]  /*16b70*/  IMAD.WIDE.U32 R12, R157, 0x1c, R8 ;  /* 0x0000001c9d0c7825 */ /* 0x000fe200078e0008 */
[----:B------:R-:W-:Y:S01]  /*16b80*/  IADD3.X R17, R9, UR29, RZ, P5, !PT ;  /* 0x0000001d09117c10 */ /* 0x000fe2000affe4ff */
[----:B------:R1:W-:Y:S01]  /*16b90*/  @P4 STG.E desc[UR18][R6.64+0x20], R153 ;  /* 0x0000209906004986 */ /* 0x0003e2000c101912 */
[----:B------:R-:W-:Y:S01]  /*16ba0*/  ISETP.GT.AND P4, PT, R0, 0x68, P3 ;  /* 0x000000680000780c */ /* 0x000fe20001f84270 */
[----:B------:R-:W-:Y:S01]  /*16bb0*/  FMUL R157, R232, UR22 ;  /* 0x00000016e89d7c20 */ /* 0x000fe20008400000 */
[C---:B------:R-:W-:Y:S01]  /*16bc0*/  ISETP.GT.AND P5, PT, R0.reuse, 0x69, P3 ;  /* 0x000000690000780c */ /* 0x040fe20001fa4270 */
[----:B------:R2:W-:Y:S01]  /*16bd0*/  @P1 STG.E desc[UR18][R10.64], R155 ;  /* 0x0000009b0a001986 */ /* 0x0005e2000c101912 */
[----:B------:R-:W-:-:S02]  /*16be0*/  ISETP.GT.AND P0, PT, R0, 0x70, P2 ;  /* 0x000000700000780c */ /* 0x000fc40001704270 */
[----:B0-----:R-:W-:Y:S01]  /*16bf0*/  IADD3 R14, P1, R16, UR9, RZ ;  /* 0x00000009100e7c10 */ /* 0x001fe2000ff3e0ff */
[----:B------:R0:W-:Y:S01]  /*16c00*/  @P6 STG.E desc[UR18][R8.64], R157 ;  /* 0x0000009d08006986 */ /* 0x0001e2000c101912 */
[C---:B------:R-:W-:Y:S02]  /*16c10*/  ISETP.GT.AND P6, PT, R0.reuse, 0x70, P3 ;  /* 0x000000700000780c */ /* 0x040fe40001fc4270 */
[----:B------:R-:W-:Y:S02]  /*16c20*/  IADD3.X R15, R17, UR29, RZ, P1, !PT ;  /* 0x0000001d110f7c10 */ /* 0x000fe40008ffe4ff */
[----:B------:R-:W-:Y:S01]  /*16c30*/  ISETP.GT.AND P1, PT, R0, 0x71, P2 ;  /* 0x000000710000780c */ /* 0x000fe20001724270 */
[----:B------:R-:W-:Y:S01]  /*16c40*/  FMUL R21, R230, UR22 ;  /* 0x00000016e6157c20 */ /* 0x000fe20008400000 */
[----:B------:R-:W-:Y:S01]  /*16c50*/  FMUL R23, R229, UR22 ;  /* 0x00000016e5177c20 */ /* 0x000fe20008400000 */
[----:B------:R-:W-:Y:S02]  /*16c60*/  VIADD R13, R13, UR8 ;  /* 0x000000080d0d7c36 */ /* 0x000fe40008000000 */
[----:B-1----:R-:W-:Y:S01]  /*16c70*/  FMUL R153, R228, UR22 ;  /* 0x00000016e4997c20 */ /* 0x002fe20008400000 */
[----:B--2---:R-:W-:Y:S01]  /*16c80*/  FMUL R155, R227, UR22 ;  /* 0x00000016e39b7c20 */ /* 0x004fe20008400000 */
[----:B------:R1:W-:Y:S01]  /*16c90*/  @P4 STG.E desc[UR18][R10.64+0x20], R21 ;  /* 0x000020150a004986 */ /* 0x0003e2000c101912 */
[----:B------:R-:W-:Y:S01]  /*16ca0*/  IMAD.U32 R19, RZ, RZ, UR28 ;  /* 0x0000001cff137e24 */ /* 0x000fe2000f8e00ff */
[----:B------:R-:W-:Y:S01]  /*16cb0*/  ISETP.GT.AND P4, PT, R0, 0x71, P3 ;  /* 0x000000710000780c */ /* 0x000fe20001f84270 */
[----:B0-----:R-:W-:Y:S01]  /*16cc0*/  FMUL R157, R226, UR22 ;  /* 0x00000016e29d7c20 */ /* 0x001fe20008400000 */
[----:B------:R0:W-:Y:S04]  /*16cd0*/  @P5 STG.E desc[UR18][R8.64+0x20], R23 ;  /* 0x0000201708005986 */ /* 0x0001e8000c101912 */
[----:B------:R2:W-:Y:S01]  /*16ce0*/  @P0 STG.E desc[UR18][R12.64], R153 ;  /* 0x000000990c000986 */ /* 0x0005e2000c101912 */
[----:B------:R-:W-:Y:S01]  /*16cf0*/  ISETP.GT.AND P0, PT, R0, 0x78, P2 ;  /* 0x000000780000780c */ /* 0x000fe20001704270 */
[----:B------:R-:W-:-:S02]  /*16d00*/  IMAD.WIDE.U32 R6, R19, 0x1c, R16 ;  /* 0x0000001c13067825 */ /* 0x000fc400078e0010 */
[----:B------:R-:W-:Y:S01]  /*16d10*/  @P1 STG.E desc[UR18][R16.64], R155 ;  /* 0x0000009b10001986 */ /* 0x000fe2000c101912 */
[----:B------:R-:W-:Y:S02]  /*16d20*/  ISETP.GT.AND P1, PT, R0, 0x79, P2 ;  /* 0x000000790000780c */ /* 0x000fe40001724270 */
[----:B-1----:R-:W-:Y:S01]  /*16d30*/  IADD3 R10, P5, R14, UR9, RZ ;  /* 0x000000090e0a7c10 */ /* 0x002fe2000ffbe0ff */
[----:B------:R-:W-:Y:S01]  /*16d40*/  @P6 STG.E desc[UR18][R12.64+0x20], R157 ;  /* 0x0000209d0c006986 */ /* 0x000fe2000c101912 */
[C---:B------:R-:W-:Y:S01]  /*16d50*/  ISETP.GT.AND P6, PT, R0.reuse, 0x78, P3 ;  /* 0x000000780000780c */ /* 0x040fe20001fc4270 */
[----:B------:R-:W-:Y:S01]  /*16d60*/  FMUL R21, R225, UR22 ;  /* 0x00000016e1157c20 */ /* 0x000fe20008400000 */
[----:B------:R-:W-:Y:S02]  /*16d70*/  IADD3 R7, R7, UR8, RZ ;  /* 0x0000000807077c10 */ /* 0x000fe4000fffe0ff */
[----:B------:R-:W-:Y:S02]  /*16d80*/  IADD3.X R11, R15, UR29, RZ, P5, !PT ;  /* 0x0000001d0f0b7c10 */ /* 0x000fe4000affe4ff */
[----:B------:R-:W-:Y:S01]  /*16d90*/  ISETP.GT.AND P5, PT, R0, 0x79, P3 ;  /* 0x000000790000780c */ /* 0x000fe20001fa4270 */
[----:B------:R1:W-:Y:S01]  /*16da0*/  @P4 STG.E desc[UR18][R16.64+0x20], R21 ;  /* 0x0000201510004986 */ /* 0x0003e2000c101912 */
[----:B0-----:R-:W-:Y:S01]  /*16db0*/  FMUL R23, R224, UR22 ;  /* 0x00000016e0177c20 */ /* 0x001fe20008400000 */
[----:B--2---:R-:W-:Y:S01]  /*16dc0*/  FMUL R153, R223, UR22 ;  /* 0x00000016df997c20 */ /* 0x004fe20008400000 */
[C---:B------:R-:W-:Y:S01]  /*16dd0*/  ISETP.GT.AND P4, PT, R0.reuse, 0x80, P2 ;  /* 0x000000800000780c */ /* 0x040fe20001784270 */
[----:B------:R-:W-:Y:S01]  /*16de0*/  @P0 STG.E desc[UR18][R6.64], R159 ;  /* 0x0000009f06000986 */ /* 0x000fe2000c101912 */
[----:B------:R-:W-:Y:S01]  /*16df0*/  ISETP.GT.AND P0, PT, R0, 0x81, P2 ;  /* 0x000000810000780c */ /* 0x000fe20001704270 */
[----:B------:R-:W-:-:S02]  /*16e00*/  IMAD.WIDE.U32 R18, R19, 0x1c, R14 ;  /* 0x0000001c13127825 */ /* 0x000fc400078e000e */
[----:B------:R0:W-:Y:S01]  /*16e10*/  @P1 STG.E desc[UR18][R14.64], R23 ;  /* 0x000000170e001986 */ /* 0x0001e2000c101912 */
[----:B------:R-:W-:Y:S01]  /*16e20*/  ISETP.GT.AND P1, PT, R0, 0x80, P3 ;  /* 0x000000800000780c */ /* 0x000fe20001f24270 */
[----:B-1----:R-:W-:Y:S02]  /*16e30*/  FMUL R17, R222, UR22 ;  /* 0x00000016de117c20 */ /* 0x002fe40008400000 */
[----:B------:R1:W-:Y:S01]  /*16e40*/  @P6 STG.E desc[UR18][R6.64+0x20], R153 ;  /* 0x0000209906006986 */ /* 0x0003e2000c101912 */
[----:B------:R-:W-:Y:S01]  /*16e50*/  IADD3 R12, P6, R10, UR9, RZ ;  /* 0x000000090a0c7c10 */ /* 0x000fe2000ffde0ff */
[----:B------:R-:W-:Y:S02]  /*16e60*/  VIADD R19, R19, UR8 ;  /* 0x0000000813137c36 */ /* 0x000fe40008000000 */
[----:B------:R-:W-:Y:S01]  /*16e70*/  FMUL R21, R221, UR22 ;  /* 0x00000016dd157c20 */ /* 0x000fe20008400000 */
[----:B------:R2:W-:Y:S01]  /*16e80*/  @P5 STG.E desc[UR18][R14.64+0x20], R17 ;  /* 0x000020110e005986 */ /* 0x0005e2000c101912 */
[----:B------:R-:W-:Y:S01]  /*16e90*/  IMAD.U32 R9, RZ, RZ, UR28 ;  /* 0x0000001cff097e24 */ /* 0x000fe2000f8e00ff */
[----:B------:R-:W-:Y:S01]  /*16ea0*/  IADD3.X R13, R11, UR29, RZ, P6, !PT ;  /* 0x0000001d0b0d7c10 */ /* 0x000fe2000b7fe4ff */
[----:B0-----:R-:W-:Y:S01]  /*16eb0*/  FMUL R23, R220, UR22 ;  /* 0x00000016dc177c20 */ /* 0x001fe20008400000 */
[----:B------:R-:W-:-:S02]  /*16ec0*/  ISETP.GT.AND P5, PT, R0, 0x81, P3 ;  /* 0x000000810000780c */ /* 0x000fc40001fa4270 */
[C---:B------:R-:W-:Y:S01]  /*16ed0*/  ISETP.GT.AND P6, PT, R0.reuse, 0x88, P2 ;  /* 0x000000880000780c */ /* 0x040fe200017c4270 */
[----:B------:R0:W-:Y:S01]  /*16ee0*/  @P4 STG.E desc[UR18][R18.64], R21 ;  /* 0x0000001512004986 */ /* 0x0001e2000c101912 */
[----:B-1----:R-:W-:Y:S01]  /*16ef0*/  FMUL R153, R219, UR22 ;  /* 0x00000016db997c20 */ /* 0x002fe20008400000 */
[----:B------:R-:W-:Y:S02]  /*16f00*/  IMAD.WIDE.U32 R8, R9, 0x1c, R10 ;  /* 0x0000001c09087825 */ /* 0x000fe400078e000a */
[----:B------:R1:W-:Y:S01]  /*16f10*/  @P0 STG.E desc[UR18][R10.64], R23 ;  /* 0x000000170a000986 */ /* 0x0003e2000c101912 */
[----:B------:R-:W-:Y:S01]  /*16f20*/  ISETP.GT.AND P0, PT, R0, 0x89, P2 ;  /* 0x000000890000780c */ /* 0x000fe20001704270 */
[----:B--2---:R-:W-:Y:S01]  /*16f30*/  FMUL R17, R218, UR22 ;  /* 0x00000016da117c20 */ /* 0x004fe20008400000 */
[----:B------:R-:W-:Y:S01]  /*16f40*/  IADD3 R9, R9, UR8, RZ ;  /* 0x0000000809097c10 */ /* 0x000fe2000fffe0ff */
[----:B------:R2:W-:Y:S01]  /*16f50*/  @P1 STG.E desc[UR18][R18.64+0x20], R153 ;  /* 0x0000209912001986 */ /* 0x0005e2000c101912 */
[C---:B------:R-:W-:Y:S01]  /*16f60*/  ISETP.GT.AND P1, PT, R0.reuse, 0x88, P3 ;  /* 0x000000880000780c */ /* 0x040fe20001f24270 */
[----:B0-----:R-:W-:Y:S01]  /*16f70*/  FMUL R21, R217, UR22 ;  /* 0x00000016d9157c20 */ /* 0x001fe20008400000 */
[----:B------:R-:W-:Y:S01]  /*16f80*/  ISETP.GT.AND P4, PT, R0, 0x89, P3 ;  /* 0x000000890000780c */ /* 0x000fe20001f84270 */
[----:B------:R0:W-:Y:S01]  /*16f90*/  @P5 STG.E desc[UR18][R10.64+0x20], R17 ;  /* 0x000020110a005986 */ /* 0x0001e2000c101912 */
[----:B------:R-:W-:-:S02]  /*16fa0*/  IMAD.U32 R7, RZ, RZ, UR28 ;  /* 0x0000001cff077e24 */ /* 0x000fc4000f8e00ff */
[----:B-1----:R-:W-:Y:S01]  /*16fb0*/  FMUL R23, R216, UR22 ;  /* 0x00000016d8177c20 */ /* 0x002fe20008400000 */
[C---:B------:R-:W-:Y:S01]  /*16fc0*/  ISETP.GT.AND P5, PT, R0.reuse, 0x90, P2 ;  /* 0x000000900000780c */ /* 0x040fe200017a4270 */
[----:B------:R-:W-:Y:S01]  /*16fd0*/  @P6 STG.E desc[UR18][R8.64], R21 ;  /* 0x0000001508006986 */ /* 0x000fe2000c101912 */
[----:B------:R-:W-:Y:S01]  /*16fe0*/  ISETP.GT.AND P6, PT, R0, 0x91, P2 ;  /* 0x000000910000780c */ /* 0x000fe200017c4270 */
[----:B--2---:R-:W-:Y:S01]  /*16ff0*/  FMUL R19, R215, UR22 ;  /* 0x00000016d7137c20 */ /* 0x004fe20008400000 */
[----:B------:R-:W-:Y:S01]  /*17000*/  IMAD.WIDE.U32 R6, R7, 0x1c, R12 ;  /* 0x0000001c07067825 */ /* 0x000fe200078e000c */
[----:B------:R-:W-:Y:S01]  /*17010*/  @P0 STG.E desc[UR18][R12.64], R23 ;  /* 0x000000170c000986 */ /* 0x000fe2000c101912 */
[----:B------:R-:W-:Y:S02]  /*17020*/  IADD3 R14, P0, R12, UR9, RZ ;  /* 0x000000090c0e7c10 */ /* 0x000fe4000ff1e0ff */
[----:B------:R-:W-:Y:S01]  /*17030*/  FMUL R153, R214, UR22 ;  /* 0x00000016d6997c20 */ /* 0x000fe20008400000 */
[----:B------:R-:W-:-:S02]  /*17040*/  VIADD R7, R7, UR8 ;  /* 0x0000000807077c36 */ /* 0x000fc40008000000 */
[----:B------:R-:W-:Y:S01]  /*17050*/  FMUL R155, R213, UR22 ;  /* 0x00000016d59b7c20 */ /* 0x000fe20008400000 */
[----:B------:R1:W-:Y:S01]  /*17060*/  @P1 STG.E desc[UR18][R8.64+0x20], R19 ;  /* 0x0000201308001986 */ /* 0x0003e2000c101912 */
[----:B------:R-:W-:Y:S01]  /*17070*/  IADD3.X R15, R13, UR29, RZ, P0, !PT ;  /* 0x0000001d0d0f7c10 */ /* 0x000fe200087fe4ff */
[----:B------:R-:W-:Y:S01]  /*17080*/  FMUL R157, R212, UR22 ;  /* 0x00000016d49d7c20 */ /* 0x000fe20008400000 */
[----:B0-----:R-:W-:Y:S02]  /*17090*/  IADD3 R10, P1, R14, UR9, RZ ;  /* 0x000000090e0a7c10 */ /* 0x001fe4000ff3e0ff */
[----:B------:R-:W-:Y:S01]  /*170a0*/  ISETP.GT.AND P0, PT, R0, 0x90, P3 ;  /* 0x000000900000780c */ /* 0x000fe20001f04270 */
[----:B------:R0:W-:Y:S01]  /*170b0*/  @P4 STG.E desc[UR18][R12.64+0x20], R153 ;  /* 0x000020990c004986 */ /* 0x0001e2000c101912 */
[----:B------:R-:W-:-:S03]  /*170c0*/  IADD3.X R11, R15, UR29, RZ, P1, !PT ;  /* 0x0000001d0f0b7c10 */ /* 0x000fc60008ffe4ff */
[----:B------:R-:W-:Y:S01]  /*170d0*/  @P5 STG.E desc[UR18][R6.64], R155 ;  /* 0x0000009b06005986 */ /* 0x000fe2000c101912 */
[----:B------:R-:W-:Y:S01]  /*170e0*/  MOV R17, UR28 ;  /* 0x0000001c00117c02 */ /* 0x000fe20008000f00 */
[----:B-1----:R-:W-:Y:S02]  /*170f0*/  IMAD.U32 R9, RZ, RZ, UR28 ;  /* 0x0000001cff097e24 */ /* 0x002fe4000f8e00ff */
[----:B------:R-:W-:Y:S01]  /*17100*/  @P6 STG.E desc[UR18][R14.64], R157 ;  /* 0x0000009d0e006986 */ /* 0x000fe2000c101912 */
[C---:B------:R-:W-:Y:S02]  /*17110*/  ISETP.GT.AND P6, PT, R0.reuse, 0x91, P3 ;  /* 0x000000910000780c */ /* 0x040fe40001fc4270 */
[C---:B------:R-:W-:Y:S01]  /*17120*/  ISETP.GT.AND P5, PT, R0.reuse, 0x98, P2 ;  /* 0x000000980000780c */ /* 0x040fe200017a4270 */
[----:B------:R-:W-:Y:S01]  /*17130*/  FMUL R21, R211, UR22 ;  /* 0x00000016d3157c20 */ /* 0x000fe20008400000 */
[C---:B------:R-:W-:Y:S01]  /*17140*/  ISETP.GT.AND P4, PT, R0.reuse, 0x99, P2 ;  /* 0x000000990000780c */ /* 0x040fe20001784270 */
[----:B------:R-:W-:Y:S01]  /*17150*/  IMAD.WIDE.U32 R8, R9, 0x1c, R10 ;  /* 0x0000001c09087825 */ /* 0x000fe200078e000a */
[----:B------:R-:W-:-:S03]  /*17160*/  ISETP.GT.AND P1, PT, R0, 0x98, P3 ;  /* 0x000000980000780c */ /* 0x000fc60001f24270 */
[----:B------:R-:W-:Y:S01]  /*17170*/  IMAD.WIDE.U32 R16, R17, 0x1c, R14 ;  /* 0x0000001c11107825 */ /* 0x000fe200078e000e */
[----:B------:R1:W-:Y:S03]  /*17180*/  @P0 STG.E desc[UR18][R6.64+0x20], R21 ;  /* 0x0000201506000986 */ /* 0x0003e6000c101912 */
[----:B------:R-:W-:Y:S01]  /*17190*/  FMUL R19, R210, UR22 ;  /* 0x00000016d2137c20 */ /* 0x000fe20008400000 */
[----:B0-----:R-:W-:Y:S01]  /*171a0*/  IADD3 R13, R9, UR8, RZ ;  /* 0x00000008090d7c10 */ /* 0x001fe2000fffe0ff */
[----:B------:R-:W-:Y:S02]  /*171b0*/  VIADD R17, R17, UR8 ;  /* 0x0000000811117c36 */ /* 0x000fe40008000000 */
[----:B------:R-:W-:Y:S01]  /*171c0*/  FMUL R9, R209, UR22 ;  /* 0x00000016d1097c20 */ /* 0x000fe20008400000 */
[----:B------:R-:W-:Y:S01]  /*171d0*/  ISETP.GT.AND P0, PT, R0, 0x99, P3 ;  /* 0x000000990000780c */ /* 0x000fe20001f04270 */
[----:B------:R-:W-:Y:S01]  /*171e0*/  FMUL R23, R208, UR22 ;  /* 0x00000016d0177c20 */ /* 0x000fe20008400000 */
[----:B------:R-:W-:Y:S01]  /*171f0*/  FMUL R153, R207, UR22 ;  /* 0x00000016cf997c20 */ /* 0x000fe20008400000 */
[----:B------:R0:W-:Y:S04]  /*17200*/  @P6 STG.E desc[UR18][R14.64+0x20], R19 ;  /* 0x000020130e006986 */ /* 0x0001e8000c101912 */
[----:B------:R-:W-:Y:S01]  /*17210*/  @P5 STG.E desc[UR18][R16.64], R9 ;  /* 0x0000000910005986 */ /* 0x000fe2000c101912 */
[----:B-1----:R-:W-:-:S03]  /*17220*/  FMUL R21, R206, UR22 ;  /* 0x00000016ce157c20 */ /* 0x002fc60008400000 */
[----:B------:R-:W-:Y:S01]  /*17230*/  @P4 STG.E desc[UR18][R10.64], R23 ;  /* 0x000000170a004986 */ /* 0x000fe2000c101912 */
[----:B------:R-:W-:-:S03]  /*17240*/  ISETP.GT.AND P5, PT, R0, 0xa1, P2 ;  /* 0x000000a10000780c */ /* 0x000fc600017a4270 */
[----:B------:R1:W-:Y:S01]  /*17250*/  @P1 STG.E desc[UR18][R16.64+0x20], R153 ;  /* 0x0000209910001986 */ /* 0x0003e2000c101912 */
[C---:B------:R-:W-:Y:S02]  /*17260*/  ISETP.GT.AND P1, PT, R0.reuse, 0xa0, P2 ;  /* 0x000000a00000780c */ /* 0x040fe40001724270 */
[----:B------:R-:W-:Y:S01]  /*17270*/  ISETP.GT.AND P4, PT, R0, 0xa0, P3 ;  /* 0x000000a00000780c */ /* 0x000fe20001f84270 */
[----:B------:R2:W-:Y:S01]  /*17280*/  @P0 STG.E desc[UR18][R10.64+0x20], R21 ;  /* 0x000020150a000986 */ /* 0x0005e2000c101912 */
[----:B------:R-:W-:Y:S02]  /*17290*/  IADD3 R6, P6, R10, UR9, RZ ;  /* 0x000000090a067c10 */ /* 0x000fe4000ffde0ff */
[----:B------:R-:W-:Y:S01]  /*172a0*/  ISETP.GT.AND P0, PT, R0, 0xa1, P3 ;  /* 0x000000a10000780c */ /* 0x000fe20001f04270 */
[----:B------:R-:W-:Y:S02]  /*172b0*/  IMAD.MOV.U32 R12, RZ, RZ, R8 ;  /* 0x000000ffff0c7224 */ /* 0x000fe400078e0008 */
[----:B------:R-:W-:Y:S01]  /*172c0*/  FMUL R155, R205, UR22 ;  /* 0x00000016cd9b7c20 */ /* 0x000fe20008400000 */
[----:B0-----:R-:W-:Y:S01]  /*172d0*/  FMUL R19, R204, UR22 ;  /* 0x00000016cc137c20 */ /* 0x001fe20008400000 */
[----:B------:R-:W-:Y:S01]  /*172e0*/  IADD3.X R7, R11, UR29, RZ, P6, !PT ;  /* 0x0000001d0b077c10 */ /* 0x000fe2000b7fe4ff */
[----:B-1----:R-:W-:Y:S01]  /*172f0*/  FMUL R17, R203, UR22 ;  /* 0x00000016cb117c20 */ /* 0x002fe20008400000 */
[----:B------:R-:W-:Y:S01]  /*17300*/  IMAD.U32 R9, RZ, RZ, UR28 ;  /* 0x0000001cff097e24 */ /* 0x000fe2000f8e00ff */
[----:B------:R-:W-:Y:S01]  /*17310*/  @P1 STG.E desc[UR18][R12.64], R155 ;  /* 0x0000009b0c001986 */ /* 0x000fe2000c101912 */
[----:B------:R-:W-:Y:S01]  /*17320*/  ISETP.GT.AND P6, PT, R0, 0xa8, P2 ;  /* 0x000000a80000780c */ /* 0x000fe200017c4270 */
[----:B--2---:R-:W-:-:S02]  /*17330*/  FMUL R21, R202, UR22 ;  /* 0x00000016ca157c20 */ /* 0x004fc40008400000 */
[----:B------:R-:W-:Y:S01]  /*17340*/  @P5 STG.E desc[UR18][R6.64], R19 ;  /* 0x0000001306005986 */ /* 0x000fe2000c101912 */
[----:B------:R-:W-:-:S03]  /*17350*/  ISETP.GT.AND P1, PT, R0, 0xa8, P3 ;  /* 0x000000a80000780c */ /* 0x000fc60001f24270 */
[----:B------:R0:W-:Y:S01]  /*17360*/  @P4 STG.E desc[UR18][R12.64+0x20], R17 ;  /* 0x000020110c004986 */ /* 0x0001e2000c101912 */
[----:B------:R-:W-:Y:S01]  /*17370*/  ISETP.GT.AND P4, PT, R0, 0xa9, P2 ;  /* 0x000000a90000780c */ /* 0x000fe20001784270 */
[----:B------:R-:W-:Y:S01]  /*17380*/  IMAD.WIDE.U32 R8, R9, 0x1c, R6 ;  /* 0x0000001c09087825 */ /* 0x000fe200078e0006 */
[----:B------:R-:W-:Y:S01]  /*17390*/  IADD3 R10, P5, R6, UR9, RZ ;  /* 0x00000009060a7c10 */ /* 0x000fe2000ffbe0ff */
[----:B------:R1:W-:Y:S01]  /*173a0*/  @P0 STG.E desc[UR18][R6.64+0x20], R21 ;  /* 0x0000201506000986 */ /* 0x0003e2000c101912 */
[----:B------:R-:W-:Y:S01]  /*173b0*/  ISETP.GT.AND P0, PT, R0, 0xa9, P3 ;  /* 0x000000a90000780c */ /* 0x000fe20001f04270 */
[----:B------:R-:W-:Y:S01]  /*173c0*/  FMUL R23, R201, UR22 ;  /* 0x00000016c9177c20 */ /* 0x000fe20008400000 */
[----:B------:R-:W-:Y:S01]  /*173d0*/  IADD3 R15, R9, UR8, RZ ;  /* 0x00000008090f7c10 */ /* 0x000fe2000fffe0ff */
[----:B------:R-:W-:Y:S01]  /*173e0*/  IMAD.MOV.U32 R14, RZ, RZ, R8 ;  /* 0x000000ffff0e7224 */ /* 0x000fe200078e0008 */
[----:B------:R-:W-:Y:S01]  /*173f0*/  IADD3.X R11, R7, UR29, RZ, P5, !PT ;  /* 0x0000001d070b7c10 */ /* 0x000fe2000affe4ff */
[----:B------:R-:W-:-:S02]  /*17400*/  IMAD.U32 R9, RZ, RZ, UR28 ;  /* 0x0000001cff097e24 */ /* 0x000fc4000f8e00ff */
[----:B------:R-:W-:Y:S01]  /*17410*/  FMUL R153, R199, UR22 ;  /* 0x00000016c7997c20 */ /* 0x000fe20008400000 */
[----:B0-----:R-:W-:Y:S01]  /*17420*/  FMUL R17, R200, UR22 ;  /* 0x00000016c8117c20 */ /* 0x001fe20008400000 */
[----:B------:R-:W-:Y:S01]  /*17430*/  ISETP.GT.AND P5, PT, R0, 0xb0, P2 ;  /* 0x000000b00000780c */ /* 0x000fe200017a4270 */
[----:B------:R0:W-:Y:S01]  /*17440*/  @P6 STG.E desc[UR18][R14.64], R23 ;  /* 0x000000170e006986 */ /* 0x0001e2000c101912 */
[----:B------:R-:W-:-:S04]  /*17450*/  IMAD.WIDE.U32 R8, R9, 0x1c, R10 ;  /* 0x0000001c09087825 */ /* 0x000fc800078e000a */
[----:B-1----:R-:W-:Y:S01]  /*17460*/  FMUL R7, R198, UR22 ;  /* 0x00000016c6077c20 */ /* 0x002fe20008400000 */
[----:B------:R-:W-:Y:S01]  /*17470*/  IADD3 R12, P6, R10, UR9, RZ ;  /* 0x000000090a0c7c10 */ /* 0x000fe2000ffde0ff */
[----:B------:R1:W-:Y:S01]  /*17480*/  @P4 STG.E desc[UR18][R10.64], R17 ;  /* 0x000000110a004986 */ /* 0x0003e2000c101912 */
[----:B------:R-:W-:-:S03]  /*17490*/  ISETP.GT.AND P4, PT, R0, 0xb1, P2 ;  /* 0x000000b10000780c */ /* 0x000fc60001784270 */
[----:B------:R2:W-:Y:S01]  /*174a0*/  @P1 STG.E desc[UR18][R14.64+0x20], R153 ;  /* 0x000020990e001986 */ /* 0x0005e2000c101912 */
[----:B------:R-:W-:Y:S01]  /*174b0*/  ISETP.GT.AND P1, PT, R0, 0xb0, P3 ;  /* 0x000000b00000780c */ /* 0x000fe20001f24270 */
[----:B------:R-:W-:Y:S01]  /*174c0*/  FMUL R21, R197, UR22 ;  /* 0x00000016c5157c20 */ /* 0x000fe20008400000 */
[----:B------:R-:W-:Y:S01]  /*174d0*/  IADD3 R19, R9, UR8, RZ ;  /* 0x0000000809137c10 */ /* 0x000fe2000fffe0ff */
[----:B------:R3:W-:Y:S01]  /*174e0*/  @P0 STG.E desc[UR18][R10.64+0x20], R7 ;  /* 0x000020070a000986 */ /* 0x0007e2000c101912 */
[----:B------:R-:W-:Y:S01]  /*174f0*/  IMAD.MOV.U32 R18, RZ, RZ, R8 ;  /* 0x000000ffff127224 */ /* 0x000fe200078e0008 */
[----:B------:R-:W-:Y:S02]  /*17500*/  IADD3.X R13, R11, UR29, RZ, P6, !PT ;  /* 0x0000001d0b0d7c10 */ /* 0x000fe4000b7fe4ff */
[----:B------:R-:W-:Y:S01]  /*17510*/  IADD3 R16, P0, R12, UR9, RZ ;  /* 0x000000090c107c10 */ /* 0x000fe2000ff1e0ff */
[----:B0-----:R-:W-:Y:S01]  /*17520*/  FMUL R23, R196, UR22 ;  /* 0x00000016c4177c20 */ /* 0x001fe20008400000 */
[----:B------:R-:W-:Y:S02]  /*17530*/  @P5 STG.E desc[UR18][R18.64], R21 ;  /* 0x0000001512005986 */ /* 0x000fe4000c101912 */
[----:B-1----:R-:W-:Y:S01]  /*17540*/  IADD3.X R17, R13, UR29, RZ, P0, !PT ;  /* 0x0000001d0d117c10 */ /* 0x002fe200087fe4ff */
[----:B--2---:R-:W-:Y:S01]  /*17550*/  FMUL R153, R195, UR22 ;  /* 0x00000016c3997c20 */ /* 0x004fe20008400000 */
[----:B------:R-:W-:-:S02]  /*17560*/  IADD3 R8, P0, R16, UR9, RZ ;  /* 0x0000000910087c10 */ /* 0x000fc4000ff1e0ff */
[C---:B------:R-:W-:Y:S01]  /*17570*/  ISETP.GT.AND P5, PT, R0.reuse, 0xb1, P3 ;  /* 0x000000b10000780c */ /* 0x040fe20001fa4270 */
[----:B------:R0:W-:Y:S01]  /*17580*/  @P4 STG.E desc[UR18][R12.64], R23 ;  /* 0x000000170c004986 */ /* 0x0001e2000c101912 */
[----:B---3--:R-:W-:Y:S01]  /*17590*/  IMAD.U32 R7, RZ, RZ, UR28 ;  /* 0x0000001cff077e24 */ /* 0x008fe2000f8e00ff */
[----:B------:R-:W-:Y:S02]  /*175a0*/  IADD3.X R9, R17, UR29, RZ, P0, !PT ;  /* 0x0000001d11097c10 */ /* 0x000fe400087fe4ff */
[C---:B------:R-:W-:Y:S01]  /*175b0*/  ISETP.GT.AND P6, PT, R0.reuse, 0xb8, P2 ;  /* 0x000000b80000780c */ /* 0x040fe200017c4270 */
[----:B------:R1:W-:Y:S01]  /*175c0*/  @P1 STG.E desc[UR18][R18.64+0x20], R153 ;  /* 0x0000209912001986 */ /* 0x0003e2000c101912 */
[C---:B------:R-:W-:Y:S01]  /*175d0*/  ISETP.GT.AND P0, PT, R0.reuse, 0xb9, P2 ;  /* 0x000000b90000780c */ /* 0x040fe20001704270 */
[----:B------:R-:W-:Y:S01]  /*175e0*/  IMAD.U32 R15, RZ, RZ, UR28 ;  /* 0x0000001cff0f7e24 */ /* 0x000fe2000f8e00ff */
[C---:B------:R-:W-:Y:S01]  /*175f0*/  ISETP.GT.AND P1, PT, R0.reuse, 0xb8, P3 ;  /* 0x000000b80000780c */ /* 0x040fe20001f24270 */
[----:B------:R-:W-:Y:S01]  /*17600*/  IMAD.WIDE.U32 R6, R7, 0x1c, R12 ;  /* 0x0000001c07067825 */ /* 0x000fe200078e000c */
[----:B------:R-:W-:-:S03]  /*17610*/  ISETP.GT.AND P4, PT, R0, 0xb9, P3 ;  /* 0x000000b90000780c */ /* 0x000fc60001f84270 */
[----:B------:R-:W-:Y:S01]  /*17620*/  FMUL R155, R194, UR22 ;  /* 0x00000016c29b7c20 */ /* 0x000fe20008400000 */
[----:B------:R-:W-:Y:S01]  /*17630*/  MOV R11, UR28 ;  /* 0x0000001c000b7c02 */ /* 0x000fe20008000f00 */
[----:B------:R-:W-:-:S04]  /*17640*/  IMAD.WIDE.U32 R14, R15, 0x1c, R8 ;  /* 0x0000001c0f0e7825 */ /* 0x000fc800078e0008 */
[----:B0-----:R-:W-:Y:S01]  /*17650*/  FMUL R23, R193, UR22 ;  /* 0x00000016c1177c20 */ /* 0x001fe20008400000 */
[----:B------:R-:W-:Y:S01]  /*17660*/  FMUL R157, R191, UR22 ;  /* 0x00000016bf9d7c20 */ /* 0x000fe20008400000 */
[----:B-1----:R-:W-:Y:S02]  /*17670*/  VIADD R19, R7, UR8 ;  /* 0x0000000807137c36 */ /* 0x002fe40008000000 */
[----:B------:R-:W-:Y:S01]  /*17680*/  FMUL R153, R192, UR22 ;  /* 0x00000016c0997c20 */ /* 0x000fe20008400000 */
[----:B------:R-:W-:Y:S01]  /*17690*/  IMAD.MOV.U32 R18, RZ, RZ, R6 ;  /* 0x000000ffff127224 */ /* 0x000fe200078e0006 */
[----:B------:R0:W-:Y:S01]  /*176a0*/  @P5 STG.E desc[UR18][R12.64+0x20], R155 ;  /* 0x0000209b0c005986 */ /* 0x0001e2000c101912 */
[----:B------:R-:W-:-:S04]  /*176b0*/  IMAD.WIDE.U32 R10, R11, 0x1c, R16 ;  /* 0x0000001c0b0a7825 */ /* 0x000fc800078e0010 */
[----:B------:R-:W-:Y:S01]  /*176c0*/  FMUL R159, R190, UR22 ;  /* 0x00000016be9f7c20 */ /* 0x000fe20008400000 */
[----:B------:R-:W-:Y:S01]  /*176d0*/  IMAD.MOV.U32 R6, RZ, RZ, R14 ;  /* 0x000000ffff067224 */ /* 0x000fe200078e000e */
[----:B------:R-:W-:Y:S01]  /*176e0*/  IADD3 R14, P5, R8, UR9, RZ ;  /* 0x00000009080e7c10 */ /* 0x000fe2000ffbe0ff */
[----:B------:R-:W-:Y:S01]  /*176f0*/  @P6 STG.E desc[UR18][R18.64], R23 ;  /* 0x0000001712006986 */ /* 0x000fe2000c101912 */
[----:B------:R-:W-:Y:S01]  /*17700*/  VIADD R7, R15, UR8 ;  /* 0x000000080f077c36 */ /* 0x000fe20008000000 */
[----:B------:R-:W-:Y:S02]  /*17710*/  IADD3 R21, R11, UR8, RZ ;  /* 0x000000080b157c10 */ /* 0x000fe4000fffe0ff */
[----:B------:R1:W-:Y:S01]  /*17720*/  @P0 STG.E desc[UR18][R16.64], R153 ;  /* 0x0000009910000986 */ /* 0x0003e2000c101912 */
[----:B------:R-:W-:Y:S01]  /*17730*/  IADD3.X R15, R9, UR29, RZ, P5, !PT ;  /* 0x0000001d090f7c10 */ /* 0x000fe2000affe4ff */
[----:B------:R-:W-:Y:S01]  /*17740*/  IMAD.U32 R11, RZ, RZ, UR28 ;  /* 0x0000001cff0b7e24 */ /* 0x000fe2000f8e00ff */
[----:B------:R-:W-:Y:S01]  /*17750*/  MOV R20, R10 ;  /* 0x0000000a00147202 */ /* 0x000fe20000000f00 */
[----:B------:R2:W-:Y:S04]  /*17760*/  @P1 STG.E desc[UR18][R18.64+0x20], R157 ;  /* 0x0000209d12001986 */ /* 0x0005e8000c101912 */
[----:B------:R3:W-:Y:S01]  /*17770*/  @P4 STG.E desc[UR18][R16.64+0x20], R159 ;  /* 0x0000209f10004986 */ /* 0x0007e2000c101912 */
[----:B------:R-:W-:Y:S01]  /*17780*/  IADD3 R10, P4, R14, UR9, RZ ;  /* 0x000000090e0a7c10 */ /* 0x000fe2000ff9e0ff */
[----:B0-----:R-:W-:Y:S01]  /*17790*/  IMAD.WIDE.U32 R12, R11, 0x1c, R14 ;  /* 0x0000001c0b0c7825 */ /* 0x001fe200078e000e */
[----:B------:R-:W-:-:S02]  /*177a0*/  ISETP.GT.AND P0, PT, R0, 0xc0, P2 ;  /* 0x000000c00000780c */ /* 0x000fc40001704270 */
[C---:B------:R-:W-:Y:S02]  /*177b0*/  ISETP.GT.AND P1, PT, R0.reuse, 0xc1, P2 ;  /* 0x000000c10000780c */ /* 0x040fe40001724270 */
[----:B------:R-:W-:Y:S02]  /*177c0*/  IADD3.X R11, R15, UR29, RZ, P4, !PT ;  /* 0x0000001d0f0b7c10 */ /* 0x000fe4000a7fe4ff */
[C---:B------:R-:W-:Y:S02]  /*177d0*/  ISETP.GT.AND P4, PT, R0.reuse, 0xc0, P3 ;  /* 0x000000c00000780c */ /* 0x040fe40001f84270 */
[C---:B------:R-:W-:Y:S02]  /*177e0*/  ISETP.GT.AND P5, PT, R0.reuse, 0xc1, P3 ;  /* 0x000000c10000780c */ /* 0x040fe40001fa4270 */
[----:B-1----:R-:W-:Y:S02]  /*177f0*/  MOV R153, UR28 ;  /* 0x0000001c00997c02 */ /* 0x002fe40008000f00 */
[----:B------:R-:W-:Y:S01]  /*17800*/  ISETP.GT.AND P6, PT, R0, 0xc8, P2 ;  /* 0x000000c80000780c */ /* 0x000fe200017c4270 */
[----:B------:R-:W-:Y:S01]  /*17810*/  FMUL R155, R189, UR22 ;  /* 0x00000016bd9b7c20 */ /* 0x000fe20008400000 */
[----:B--2---:R-:W-:Y:S01]  /*17820*/  FMUL R19, R188, UR22 ;  /* 0x00000016bc137c20 */ /* 0x004fe20008400000 */
[----:B---3--:R-:W-:-:S04]  /*17830*/  IMAD.WIDE.U32 R16, R153, 0x1c, R10 ;  /* 0x0000001c99107825 */ /* 0x008fc800078e000a */
[----:B------:R-:W-:Y:S01]  /*17840*/  FMUL R153, R187, UR22 ;  /* 0x00000016bb997c20 */ /* 0x000fe20008400000 */
[----:B------:R-:W-:Y:S01]  /*17850*/  FMUL R157, R186, UR22 ;  /* 0x00000016ba9d7c20 */ /* 0x000fe20008400000 */
[----:B------:R-:W-:Y:S01]  /*17860*/  FMUL R159, R185, UR22 ;  /* 0x00000016b99f7c20 */ /* 0x000fe20008400000 */
[----:B------:R0:W-:Y:S01]  /*17870*/  @P0 STG.E desc[UR18][R20.64], R155 ;  /* 0x0000009b14000986 */ /* 0x0001e2000c101912 */
[----:B------:R-:W-:-:S03]  /*17880*/  ISETP.GT.AND P0, PT, R0, 0xc9, P2 ;  /* 0x000000c90000780c */ /* 0x000fc60001704270 */
[----:B------:R-:W-:Y:S04]  /*17890*/  @P1 STG.E desc[UR18][R8.64], R19 ;  /* 0x0000001308001986 */ /* 0x000fe8000c101912 */
[----:B------:R1:W-:Y:S01]  /*178a0*/  @P4 STG.E desc[UR18][R20.64+0x20], R153 ;  /* 0x0000209914004986 */ /* 0x0003e2000c101912 */
[----:B------:R-:W-:-:S03]  /*178b0*/  ISETP.GT.AND P4, PT, R0, 0xd0, P2 ;  /* 0x000000d00000780c */ /* 0x000fc60001784270 */
[----:B------:R-:W-:Y:S01]  /*178c0*/  @P5 STG.E desc[UR18][R8.64+0x20], R157 ;  /* 0x0000209d08005986 */ /* 0x000fe2000c101912 */
[----:B------:R-:W-:-:S03]  /*178d0*/  ISETP.GT.AND P5, PT, R0, 0xc8, P3 ;  /* 0x000000c80000780c */ /* 0x000fc60001fa4270 */
[----:B------:R-:W-:Y:S01]  /*178e0*/  @P6 STG.E desc[UR18][R6.64], R159 ;  /* 0x0000009f06006986 */ /* 0x000fe2000c101912 */
[----:B------:R-:W-:Y:S01]  /*178f0*/  ISETP.GT.AND P6, PT, R0, 0xc9, P3 ;  /* 0x000000c90000780c */ /* 0x000fe20001fc4270 */
[----:B------:R-:W-:Y:S02]  /*17900*/  IMAD.MOV.U32 R22, RZ, RZ, R12 ;  /* 0x000000ffff167224 */ /* 0x000fe400078e000c */
[----:B0-----:R-:W-:Y:S01]  /*17910*/  FMUL R155, R184, UR22 ;  /* 0x00000016b89b7c20 */ /* 0x001fe20008400000 */
[----:B------:R-:W-:Y:S01]  /*17920*/  IMAD.MOV.U32 R12, RZ, RZ, R16 ;  /* 0x000000ffff0c7224 */ /* 0x000fe200078e0010 */
[----:B------:R-:W-:Y:S01]  /*17930*/  IADD3 R16, P1, R10, UR9, RZ ;  /* 0x000000090a107c10 */ /* 0x000fe2000ff3e0ff */
[----:B------:R-:W-:Y:S02]  /*17940*/  VIADD R23, R13, UR8 ;  /* 0x000000080d177c36 */ /* 0x000fe40008000000 */
[----:B-1----:R-:W-:Y:S01]  /*17950*/  FMUL R21, R183, UR22 ;  /* 0x00000016b7157c20 */ /* 0x002fe20008400000 */
[----:B------:R-:W-:Y:S01]  /*17960*/  IADD3 R13, R17, UR8, RZ ;  /* 0x00000008110d7c10 */ /* 0x000fe2000fffe0ff */
[----:B------:R0:W-:Y:S01]  /*17970*/  @P0 STG.E desc[UR18][R14.64], R155 ;  /* 0x0000009b0e000986 */ /* 0x0001e2000c101912 */
[----:B------:R-:W-:-:S02]  /*17980*/  IADD3.X R17, R11, UR29, RZ, P1, !PT ;  /* 0x0000001d0b117c10 */ /* 0x000fc40008ffe4ff */
[C---:B------:R-:W-:Y:S01]  /*17990*/  ISETP.GT.AND P0, PT, R0.reuse, 0xd1, P2 ;  /* 0x000000d10000780c */ /* 0x040fe20001704270 */
[----:B------:R1:W-:Y:S01]  /*179a0*/  @P5 STG.E desc[UR18][R6.64+0x20], R163 ;  /* 0x000020a306005986 */ /* 0x0003e2000c101912 */
[C---:B------:R-:W-:Y:S02]  /*179b0*/  ISETP.GT.AND P1, PT, R0.reuse, 0xd0, P3 ;  /* 0x000000d00000780c */ /* 0x040fe40001f24270 */
[C---:B------:R-:W-:Y:S01]  /*179c0*/  ISETP.GT.AND P5, PT, R0.reuse, 0xd1, P3 ;  /* 0x000000d10000780c */ /* 0x040fe20001fa4270 */
[----:B------:R-:W-:Y:S04]  /*179d0*/  @P6 STG.E desc[UR18][R14.64+0x20], R165 ;  /* 0x000020a50e006986 */ /* 0x000fe8000c101912 */
[----:B------:R2:W-:Y:S01]  /*179e0*/  @P4 STG.E desc[UR18][R22.64], R21 ;  /* 0x0000001516004986 */ /* 0x0005e2000c101912 */
[----:B------:R-:W-:Y:S01]  /*179f0*/  ISETP.GT.AND P4, PT, R0, 0xd8, P2 ;  /* 0x000000d80000780c */ /* 0x000fe20001784270 */
[----:B------:R-:W-:Y:S01]  /*17a00*/  FMUL R153, R182, UR22 ;  /* 0x00000016b6997c20 */ /* 0x000fe20008400000 */
[----:B0-----:R-:W-:Y:S01]  /*17a10*/  FMUL R155, R181, UR22 ;  /* 0x00000016b59b7c20 */ /* 0x001fe20008400000 */
[----:B------:R-:W-:Y:S01]  /*17a20*/  IADD3 R18, P6, R16, UR9, RZ ;  /* 0x0000000910127c10 */ /* 0x000fe2000ffde0ff */
[----:B------:R-:W-:Y:S01]  /*17a30*/  FMUL R157, R179, UR22 ;  /* 0x00000016b39d7c20 */ /* 0x000fe20008400000 */
[----:B-1----:R-:W-:Y:S01]  /*17a40*/  IMAD.U32 R7, RZ, RZ, UR28 ;  /* 0x0000001cff077e24 */ /* 0x002fe2000f8e00ff */
[----:B------:R-:W-:Y:S01]  /*17a50*/  @P0 STG.E desc[UR18][R10.64], R153 ;  /* 0x000000990a000986 */ /* 0x000fe2000c101912 */
[----:B------:R-:W-:Y:S01]  /*17a60*/  IADD3.X R19, R17, UR29, RZ, P6, !PT ;  /* 0x0000001d11137c10 */ /* 0x000fe2000b7fe4ff */
[----:B--2---:R-:W-:-:S02]  /*17a70*/  FMUL R21, R180, UR22 ;  /* 0x00000016b4157c20 */ /* 0x004fc40008400000 */
[----:B------:R0:W-:Y:S01]  /*17a80*/  @P1 STG.E desc[UR18][R22.64+0x20], R155 ;  /* 0x0000209b16001986 */ /* 0x0001e2000c101912 */
[C---:B------:R-:W-:Y:S01]  /*17a90*/  ISETP.GT.AND P1, PT, R0.reuse, 0xd9, P2 ;  /* 0x000000d90000780c */ /* 0x040fe20001724270 */
[----:B------:R-:W-:Y:S01]  /*17aa0*/  IMAD.U32 R9, RZ, RZ, UR28 ;  /* 0x0000001cff097e24 */ /* 0x000fe2000f8e00ff */
[C---:B------:R-:W-:Y:S01]  /*17ab0*/  ISETP.GT.AND P0, PT, R0.reuse, 0xd8, P3 ;  /* 0x000000d80000780c */ /* 0x040fe20001f04270 */
[----:B------:R1:W-:Y:S01]  /*17ac0*/  @P5 STG.E desc[UR18][R10.64+0x20], R21 ;  /* 0x000020150a005986 */ /* 0x0003e2000c101912 */
[----:B------:R-:W-:Y:S01]  /*17ad0*/  IMAD.WIDE.U32 R6, R7, 0x1c, R18 ;  /* 0x0000001c07067825 */ /* 0x000fe200078e0012 */
[C---:B------:R-:W-:Y:S02]  /*17ae0*/  ISETP.GT.AND P5, PT, R0.reuse, 0xe0, P2 ;  /* 0x000000e00000780c */ /* 0x040fe400017a4270 */
[----:B------:R2:W-:Y:S01]  /*17af0*/  @P4 STG.E desc[UR18][R12.64], R157 ;  /* 0x0000009d0c004986 */ /* 0x0005e2000c101912 */
[C---:B------:R-:W-:Y:S01]  /*17b00*/  ISETP.GT.AND P4, PT, R0.reuse, 0xd9, P3 ;  /* 0x000000d90000780c */ /* 0x040fe20001f84270 */
[----:B------:R-:W-:Y:S01]  /*17b10*/  IMAD.WIDE.U32 R8, R9, 0x1c, R16 ;  /* 0x0000001c09087825 */ /* 0x000fe200078e0010 */
[----:B------:R-:W-:-:S03]  /*17b20*/  ISETP.GT.AND P6, PT, R0, 0xe1, P2 ;  /* 0x000000e10000780c */ /* 0x000fc600017c4270 */
[----:B0-----:R-:W-:Y:S01]  /*17b30*/  FMUL R23, R177, UR22 ;  /* 0x00000016b1177c20 */ /* 0x001fe20008400000 */
[----:B------:R-:W-:Y:S02]  /*17b40*/  VIADD R15, R7, UR8 ;  /* 0x00000008070f7c36 */ /* 0x000fe40008000000 */
[----:B------:R-:W-:Y:S01]  /*17b50*/  FMUL R7, R178, UR22 ;  /* 0x00000016b2077c20 */ /* 0x000fe20008400000 */
[----:B-1----:R-:W-:Y:S01]  /*17b60*/  FMUL R11, R176, UR22 ;  /* 0x00000016b00b7c20 */ /* 0x002fe20008400000 */
[----:B------:R-:W-:Y:S01]  /*17b70*/  IADD3 R9, R9, UR8, RZ ;  /* 0x0000000809097c10 */ /* 0x000fe2000fffe0ff */
[----:B------:R-:W-:Y:S02]  /*17b80*/  FMUL R21, R175, UR22 ;  /* 0x00000016af157c20 */ /* 0x000fe40008400000 */
[----:B------:R-:W-:Y:S01]  /*17b90*/  @P1 STG.E desc[UR18][R16.64], R7 ;  /* 0x0000000710001986 */ /* 0x000fe2000c101912 */
[----:B------:R-:W-:Y:S01]  /*17ba0*/  ISETP.GT.AND P1, PT, R0, 0xe0, P3 ;  /* 0x000000e00000780c */ /* 0x000fe20001f24270 */
[----:B------:R-:W-:-:S02]  /*17bb0*/  FMUL R153, R174, UR22 ;  /* 0x00000016ae997c20 */ /* 0x000fc40008400000 */
[----:B------:R0:W-:Y:S01]  /*17bc0*/  @P0 STG.E desc[UR18][R12.64+0x20], R23 ;  /* 0x000020170c000986 */ /* 0x0001e2000c101912 */
[----:B------:R-:W-:-:S03]  /*17bd0*/  ISETP.GT.AND P0, PT, R0, 0xe1, P3 ;  /* 0x000000e10000780c */ /* 0x000fc60001f04270 */
[----:B------:R1:W-:Y:S01]  /*17be0*/  @P4 STG.E desc[UR18][R16.64+0x20], R11 ;  /* 0x0000200b10004986 */ /* 0x0003e2000c101912 */
[----:B------:R-:W-:-:S03]  /*17bf0*/  ISETP.GT.AND P4, PT, R0, 0xe8, P2 ;  /* 0x000000e80000780c */ /* 0x000fc60001784270 */
[----:B------:R-:W-:Y:S01]  /*17c00*/  @P5 STG.E desc[UR18][R8.64], R21 ;  /* 0x0000001508005986 */ /* 0x000fe2000c101912 */
[----:B------:R-:W-:Y:S02]  /*17c10*/  ISETP.GT.AND P5, PT, R0, 0xe9, P2 ;  /* 0x000000e90000780c */ /* 0x000fe400017a4270 */
[----:B------:R-:W-:Y:S01]  /*17c20*/  MOV R14, R6 ;  /* 0x00000006000e7202 */ /* 0x000fe20000000f00 */
[----:B------:R-:W-:Y:S01]  /*17c30*/  @P6 STG.E desc[UR18][R18.64], R153 ;  /* 0x0000009912006986 */ /* 0x000fe2000c101912 */
[----:B------:R-:W-:Y:S01]  /*17c40*/  IADD3 R6, P6, R18, UR9, RZ ;  /* 0x0000000912067c10 */ /* 0x000fe2000ffde0ff */
[----:B------:R-:W-:Y:S01]  /*17c50*/  FMUL R155, R173, UR22 ;  /* 0x00000016ad9b7c20 */ /* 0x000fe20008400000 */
[----:B--2---:R-:W-:Y:S01]  /*17c60*/  FMUL R157, R172, UR22 ;  /* 0x00000016ac9d7c20 */ /* 0x004fe20008400000 */
[----:B0-----:R-:W-:Y:S01]  /*17c70*/  FMUL R13, R171, UR22 ;  /* 0x00000016ab0d7c20 */ /* 0x001fe20008400000 */
[----:B------:R-:W-:Y:S01]  /*17c80*/  IADD3.X R7, R19, UR29, RZ, P6, !PT ;  /* 0x0000001d13077c10 */ /* 0x000fe2000b7fe4ff */
[----:B-1----:R-:W-:Y:S01]  /*17c90*/  FMUL R17, R170, UR22 ;  /* 0x00000016aa117c20 */ /* 0x002fe20008400000 */
[----:B------:R0:W-:Y:S01]  /*17ca0*/  @P1 STG.E desc[UR18][R8.64+0x20], R155 ;  /* 0x0000209b08001986 */ /* 0x0001e2000c101912 */
[----:B------:R-:W-:-:S03]  /*17cb0*/  ISETP.GT.AND P1, PT, R0, 0xe8, P3 ;  /* 0x000000e80000780c */ /* 0x000fc60001f24270 */
[----:B------:R1:W-:Y:S01]  /*17cc0*/  @P0 STG.E desc[UR18][R18.64+0x20], R157 ;  /* 0x0000209d12000986 */ /* 0x0003e2000c101912 */
[C---:B------:R-:W-:Y:S01]  /*17cd0*/  ISETP.GT.AND P0, PT, R0.reuse, 0xe9, P3 ;  /* 0x000000e90000780c */ /* 0x040fe20001f04270 */
[----:B------:R-:W-:Y:S02]  /*17ce0*/  IMAD.U32 R11, RZ, RZ, UR28 ;  /* 0x0000001cff0b7e24 */ /* 0x000fe4000f8e00ff */
[----:B------:R2:W-:Y:S01]  /*17cf0*/  @P4 STG.E desc[UR18][R14.64], R13 ;  /* 0x0000000d0e004986 */ /* 0x0005e2000c101912 */
[----:B------:R-:W-:-:S03]  /*17d00*/  ISETP.GT.AND P4, PT, R0, 0xf1, P2 ;  /* 0x000000f10000780c */ /* 0x000fc60001784270 */
[----:B------:R3:W-:Y:S01]  /*17d10*/  @P5 STG.E desc[UR18][R6.64], R17 ;  /* 0x0000001106005986 */ /* 0x0007e2000c101912 */
[----:B------:R-:W-:Y:S01]  /*17d20*/  ISETP.GT.AND P5, PT, R0, 0xf0, P2 ;  /* 0x000000f00000780c */ /* 0x000fe200017a4270 */
[----:B0-----:R-:W-:Y:S01]  /*17d30*/  IMAD.WIDE.U32 R8, R11, 0x1c, R6 ;  /* 0x0000001c0b087825 */ /* 0x001fe200078e0006 */
[----:B------:R-:W-:-:S03]  /*17d40*/  IADD3 R10, P6, R6, UR9, RZ ;  /* 0x00000009060a7c10 */ /* 0x000fc6000ffde0ff */
[----:B------:R-:W-:Y:S01]  /*17d50*/  FMUL R21, R169, UR22 ;  /* 0x00000016a9157c20 */ /* 0x000fe20008400000 */
[----:B------:R-:W-:Y:S01]  /*17d60*/  FMUL R23, R168, UR22 ;  /* 0x00000016a8177c20 */ /* 0x000fe20008400000 */
[----:B-1----:R-:W-:Y:S01]  /*17d70*/  FMUL R19, R167, UR22 ;  /* 0x00000016a7137c20 */ /* 0x002fe20008400000 */
[----:B------:R-:W-:Y:S01]  /*17d80*/  VIADD R9, R9, UR8 ;  /* 0x0000000809097c36 */ /* 0x000fe20008000000 */
[----:B------:R-:W-:Y:S01]  /*17d90*/  IADD3.X R11, R7, UR29, RZ, P6, !PT ;  /* 0x0000001d070b7c10 */ /* 0x000fe2000b7fe4ff */
[----:B--2---:R-:W-:Y:S01]  /*17da0*/  FMUL R13, R166, UR22 ;  /* 0x00000016a60d7c20 */ /* 0x004fe20008400000 */
[----:B------:R0:W-:Y:S01]  /*17db0*/  @P1 STG.E desc[UR18][R14.64+0x20], R21 ;  /* 0x000020150e001986 */ /* 0x0001e2000c101912 */
[----:B------:R-:W-:-:S03]  /*17dc0*/  ISETP.GT.AND P6, PT, R0, 0xf0, P3 ;  /* 0x000000f00000780c */ /* 0x000fc60001fc4270 */
[----:B------:R1:W-:Y:S04]  /*17dd0*/  @P0 STG.E desc[UR18][R6.64+0x20], R23 ;  /* 0x0000201706000986 */ /* 0x0003e8000c101912 */
[----:B------:R-:W-:Y:S04]  /*17de0*/  @P5 STG.E desc[UR18][R8.64], R19 ;  /* 0x0000001308005986 */ /* 0x000fe8000c101912 */
[----:B------:R2:W-:Y:S01]  /*17df0*/  @P4 STG.E desc[UR18][R10.64], R13 ;  /* 0x0000000d0a004986 */ /* 0x0005e2000c101912 */
[----:B------:R-:W-:Y:S01]  /*17e00*/  ISETP.GT.AND P4, PT, R0, 0xf1, P3 ;  /* 0x000000f10000780c */ /* 0x000fe20001f84270 */
[----:B---3--:R-:W-:Y:S01]  /*17e10*/  FMUL R17, R164, UR22 ;  /* 0x00000016a4117c20 */ /* 0x008fe20008400000 */
[----:B0-----:R-:W-:Y:S01]  /*17e20*/  FMUL R21, R162, UR22 ;  /* 0x00000016a2157c20 */ /* 0x001fe20008400000 */
[----:B-1----:R-:W-:-:S02]  /*17e30*/  MOV R7, UR28 ;  /* 0x0000001c00077c02 */ /* 0x002fc40008000f00 */
[C---:B------:R-:W-:Y:S01]  /*17e40*/  ISETP.GT.AND P5, PT, R0.reuse, 0xf8, P2 ;  /* 0x000000f80000780c */ /* 0x040fe200017a4270 */
[----:B------:R0:W-:Y:S01]  /*17e50*/  @P6 STG.E desc[UR18][R8.64+0x20], R17 ;  /* 0x0000201108006986 */ /* 0x0001e2000c101912 */
[----:B------:R-:W-:Y:S01]  /*17e60*/  ISETP.GT.AND P2, PT, R0, 0xf9, P2 ;  /* 0x000000f90000780c */ /* 0x000fe20001744270 */
[----:B------:R-:W-:-:S04]  /*17e70*/  IMAD.WIDE.U32 R6, R7, 0x1c, R10 ;  /* 0x0000001c07067825 */ /* 0x000fc800078e000a */
[----:B------:R-:W-:Y:S01]  /*17e80*/  FMUL R23, R158, UR22 ;  /* 0x000000169e177c20 */ /* 0x000fe20008400000 */
[----:B------:R1:W-:Y:S01]  /*17e90*/  @P4 STG.E desc[UR18][R10.64+0x20], R21 ;  /* 0x000020150a004986 */ /* 0x0003e2000c101912 */
[----:B------:R-:W-:Y:S01]  /*17ea0*/  ISETP.GT.AND P4, PT, R0, 0xf8, P3 ;  /* 0x000000f80000780c */ /* 0x000fe20001f84270 */
[----:B--2---:R-:W-:Y:S01]  /*17eb0*/  VIADD R13, R7, UR8 ;  /* 0x00000008070d7c36 */ /* 0x004fe20008000000 */
[----:B------:R-:W-:Y:S01]  /*17ec0*/  IADD3 R14, P6, R10, UR9, RZ ;  /* 0x000000090a0e7c10 */ /* 0x000fe2000ffde0ff */
[----:B------:R-:W-:Y:S01]  /*17ed0*/  IMAD.MOV.U32 R12, RZ, RZ, R6 ;  /* 0x000000ffff0c7224 */ /* 0x000fe200078e0006 */
[----:B------:R-:W-:Y:S01]  /*17ee0*/  ISETP.GT.AND P1, PT, R231, 0x80, PT ;  /* 0x00000080e700780c */ /* 0x000fe20003f24270 */
[----:B------:R-:W-:Y:S01]  /*17ef0*/  FMUL R153, R156, UR22 ;  /* 0x000000169c997c20 */ /* 0x000fe20008400000 */
[----:B------:R-:W-:Y:S01]  /*17f00*/  IADD3.X R15, R11, UR29, RZ, P6, !PT ;  /* 0x0000001d0b0f7c10 */ /* 0x000fe2000b7fe4ff */
[----:B------:R-:W-:Y:S01]  /*17f10*/  FMUL R19, R154, UR22 ;  /* 0x000000169a137c20 */ /* 0x000fe20008400000 */
[----:B------:R-:W-:Y:S01]  /*17f20*/  @P5 STG.E desc[UR18][R12.64], R23 ;  /* 0x000000170c005986 */ /* 0x000fe2000c101912 */
[----:B------:R-:W-:-:S02]  /*17f30*/  ISETP.GT.AND P3, PT, R0, 0xf9, P3 ;  /* 0x000000f90000780c */ /* 0x000fc40001f64270 */
[C---:B------:R-:W-:Y:S02]  /*17f40*/  ISETP.GT.AND P5, PT, R0.reuse, RZ, P1 ;  /* 0x000000ff0000720c */ /* 0x040fe40000fa4270 */
[----:B------:R-:W-:Y:S01]  /*17f50*/  ISETP.GT.AND P0, PT, R231, 0x88, PT ;  /* 0x00000088e700780c */ /* 0x000fe20003f04270 */
[----:B------:R-:W-:Y:S01]  /*17f60*/  @P2 STG.E desc[UR18][R14.64], R153 ;  /* 0x000000990e002986 */ /* 0x000fe2000c101912 */
[----:B------:R-:W-:-:S03]  /*17f70*/  ISETP.GT.AND P2, PT, R0, 0x1, P1 ;  /* 0x000000010000780c */ /* 0x000fc60000f44270 */
[----:B------:R2:W-:Y:S01]  /*17f80*/  @P4 STG.E desc[UR18][R12.64+0x20], R19 ;  /* 0x000020130c004986 */ /* 0x0005e2000c101912 */
[----:B------:R-:W-:Y:S01]  /*17f90*/  ISETP.GT.AND P4, PT, R0, RZ, P0 ;  /* 0x000000ff0000720c */ /* 0x000fe20000784270 */
[----:B------:R-:W-:Y:S01]  /*17fa0*/  FMUL R155, R152, UR22 ;  /* 0x00000016989b7c20 */ /* 0x000fe20008400000 */
[----:B------:R-:W-:Y:S01]  /*17fb0*/  ISETP.GT.AND P6, PT, R0, 0x1, P0 ;  /* 0x000000010000780c */ /* 0x000fe200007c4270 */
[----:B0-----:R-:W-:Y:S01]  /*17fc0*/  FMUL R9, R24, UR22 ;  /* 0x0000001618097c20 */ /* 0x001fe20008400000 */
[----:B------:R-:W-:Y:S01]  /*17fd0*/  MOV R7, UR28 ;  /* 0x0000001c00077c02 */ /* 0x000fe20008000f00 */
[----:B------:R-:W-:Y:S01]  /*17fe0*/  FMUL R25, R25, UR22 ;  /* 0x0000001619197c20 */ /* 0x000fe20008400000 */
[----:B------:R-:W-:Y:S01]  /*17ff0*/  @P3 STG.E desc[UR18][R14.64+0x20], R155 ;  /* 0x0000209b0e003986 */ /* 0x000fe2000c101912 */
[----:B------:R-:W-:Y:S01]  /*18000*/  ISETP.GT.AND P3, PT, R0, 0x8, P1 ;  /* 0x000000080000780c */ /* 0x000fe20000f64270 */
[----:B------:R-:W-:Y:S01]  /*18010*/  FMUL R17, R26, UR22 ;  /* 0x000000161a117c20 */ /* 0x000fe20008400000 */
[----:B------:R-:W-:Y:S01]  /*18020*/  IMAD.WIDE.U32 R6, R7, 0x1c, R2 ;  /* 0x0000001c07067825 */ /* 0x000fe200078e0002 */
[----:B------:R-:W-:Y:S01]  /*18030*/  @P5 STG.E desc[UR18][R4.64+0x200], R9 ;  /* 0x0002000904005986 */ /* 0x000fe2000c101912 */
[----:B------:R-:W-:-:S02]  /*18040*/  ISETP.GT.AND P5, PT, R0, 0x9, P1 ;  /* 0x000000090000780c */ /* 0x000fc40000fa4270 */
[----:B------:R-:W-:Y:S01]  /*18050*/  FMUL R27, R27, UR22 ;  /* 0x000000161b1b7c20 */ /* 0x000fe20008400000 */
[----:B-1----:R-:W-:Y:S01]  /*18060*/  IMAD.MOV.U32 R10, RZ, RZ, R6 ;  /* 0x000000ffff0a7224 */ /* 0x002fe200078e0006 */
[----:B------:R-:W-:Y:S01]  /*18070*/  @P2 STG.E desc[UR18][R2.64+0x200], R25 ;  /* 0x0002001902002986 */ /* 0x000fe2000c101912 */
[----:B------:R-:W-:-:S03]  /*18080*/  IADD3 R6, P2, R2, UR9, RZ ;  /* 0x0000000902067c10 */ /* 0x000fc6000ff5e0ff */
[----:B------:R0:W-:Y:S01]  /*18090*/  @P4 STG.E desc[UR18][R4.64+0x220], R17 ;  /* 0x0002201104004986 */ /* 0x0001e2000c101912 */
[----:B------:R-:W-:Y:S02]  /*180a0*/  VIADD R11, R7, UR8 ;  /* 0x00000008070b7c36 */ /* 0x000fe40008000000 */
[----:B--2---:R-:W-:Y:S01]  /*180b0*/  FMUL R13, R28, UR22 ;  /* 0x000000161c0d7c20 */ /* 0x004fe20008400000 */
[----:B------:R1:W-:Y:S01]  /*180c0*/  @P6 STG.E desc[UR18][R2.64+0x220], R27 ;  /* 0x0002201b02006986 */ /* 0x0003e2000c101912 */
[----:B------:R-:W-:Y:S01]  /*180d0*/  ISETP.GT.AND P6, PT, R0, 0x8, P0 ;  /* 0x000000080000780c */ /* 0x000fe200007c4270 */
[----:B------:R-:W-:Y:S01]  /*180e0*/  FMUL R29, R29, UR22 ;  /* 0x000000161d1d7c20 */ /* 0x000fe20008400000 */
[----:B------:R-:W-:Y:S02]  /*180f0*/  IADD3.X R7, R3, UR29, RZ, P2, !PT ;  /* 0x0000001d03077c10 */ /* 0x000fe400097fe4ff */
[----:B------:R-:W-:Y:S01]  /*18100*/  IADD3 R8, P2, R6, UR9, RZ ;  /* 0x0000000906087c10 */ /* 0x000fe2000ff5e0ff */
[----:B------:R2:W-:Y:S01]  /*18110*/  @P3 STG.E desc[UR18][R10.64+0x200], R13 ;  /* 0x0002000d0a003986 */ /* 0x0005e2000c101912 */
[----:B------:R-:W-:-:S02]  /*18120*/  IMAD.U32 R19, RZ, RZ, UR28 ;  /* 0x0000001cff137e24 */ /* 0x000fc4000f8e00ff */
[----:B0-----:R-:W-:Y:S01]  /*18130*/  FMUL R17, R30, UR22 ;  /* 0x000000161e117c20 */ /* 0x001fe20008400000 */
[----:B------:R-:W-:Y:S01]  /*18140*/  IADD3.X R9, R7, UR29, RZ, P2, !PT ;  /* 0x0000001d07097c10 */ /* 0x000fe200097fe4ff */
[----:B------:R-:W-:Y:S01]  /*18150*/  @P5 STG.E desc[UR18][R6.64+0x200], R29 ;  /* 0x0002001d06005986 */ /* 0x000fe2000c101912 */
[C---:B------:R-:W-:Y:S02]  /*18160*/  ISETP.GT.AND P5, PT, R0.reuse, 0x9, P0 ;  /* 0x000000090000780c */ /* 0x040fe400007a4270 */
[----:B------:R-:W-:Y:S02]  /*18170*/  MOV R15, UR28 ;  /* 0x0000001c000f7c02 */ /* 0x000fe40008000f00 */
[C---:B------:R-:W-:Y:S01]  /*18180*/  ISETP.GT.AND P2, PT, R0.reuse, 0x10, P1 ;  /* 0x000000100000780c */ /* 0x040fe20000f44270 */
[----:B------:R-:W-:Y:S01]  /*18190*/  IMAD.WIDE.U32 R4, R19, 0x1c, R8 ;  /* 0x0000001c13047825 */ /* 0x000fe200078e0008 */
[C---:B------:R-:W-:Y:S01]  /*181a0*/  ISETP.GT.AND P4, PT, R0.reuse, 0x11, P1 ;  /* 0x000000110000780c */ /* 0x040fe20000f84270 */
[----:B------:R-:W-:Y:S01]  /*181b0*/  @P6 STG.E desc[UR18][R10.64+0x220], R17 ;  /* 0x000220110a006986 */ /* 0x000fe2000c101912 */
[C---:B------:R-:W-:Y:S01]  /*181c0*/  ISETP.GT.AND P3, PT, R0.reuse, 0x10, P0 ;  /* 0x000000100000780c */ /* 0x040fe20000764270 */
[----:B-1----:R-:W-:Y:S01]  /*181d0*/  IMAD.WIDE.U32 R2, R15, 0x1c, R6 ;  /* 0x0000001c0f027825 */ /* 0x002fe200078e0006 */
[----:B------:R-:W-:-:S03]  /*181e0*/  ISETP.GT.AND P6, PT, R0, 0x11, P0 ;  /* 0x000000110000780c */ /* 0x000fc600007c4270 */
[----:B------:R-:W-:Y:S01]  /*181f0*/  FMUL R31, R31, UR22 ;  /* 0x000000161f1f7c20 */ /* 0x000fe20008400000 */
[----:B------:R-:W-:Y:S01]  /*18200*/  IADD3 R15, R5, UR8, RZ ;  /* 0x00000008050f7c10 */ /* 0x000fe2000fffe0ff */
[----:B--2---:R-:W-:Y:S02]  /*18210*/  VIADD R13, R3, UR8 ;  /* 0x00000008030d7c36 */ /* 0x004fe40008000000 */
[----:B------:R-:W-:Y:S01]  /*18220*/  FMUL R5, R32, UR22 ;  /* 0x0000001620057c20 */ /* 0x000fe20008400000 */
[----:B------:R-:W-:Y:S02]  /*18230*/  IMAD.MOV.U32 R12, RZ, RZ, R2 ;  /* 0x000000ffff0c7224 */ /* 0x000fe400078e0002 */
[----:B------:R-:W-:Y:S01]  /*18240*/  FMUL R33, R33, UR22 ;  /* 0x0000001621217c20 */ /* 0x000fe20008400000 */
[----:B------:R0:W-:Y:S01]  /*18250*/  @P5 STG.E desc[UR18][R6.64+0x220], R31 ;  /* 0x0002201f06005986 */ /* 0x0001e2000c101912 */
[----:B------:R-:W-:Y:S01]  /*18260*/  FMUL R19, R34, UR22 ;  /* 0x0000001622137c20 */ /* 0x000fe20008400000 */
[----:B------:R-:W-:Y:S01]  /*18270*/  FMUL R35, R35, UR22 ;  /* 0x0000001623237c20 */ /* 0x000fe20008400000 */
[----:B------:R-:W-:Y:S01]  /*18280*/  IADD3 R2, P5, R8, UR9, RZ ;  /* 0x0000000908027c10 */ /* 0x000fe2000ffbe0ff */
[----:B------:R1:W-:Y:S03]  /*18290*/  @P2 STG.E desc[UR18][R12.64+0x200], R5 ;  /* 0x000200050c002986 */ /* 0x0003e6000c101912 */
[----:B------:R-:W-:Y:S01]  /*182a0*/  IADD3.X R3, R9, UR29, RZ, P5, !PT ;  /* 0x0000001d09037c10 */ /* 0x000fe2000affe4ff */
[----:B------:R-:W-:Y:S01]  /*182b0*/  @P4 STG.E desc[UR18][R8.64+0x200], R33 ;  /* 0x0002002108004986 */ /* 0x000fe2000c101912 */
[----:B------:R-:W-:-:S03]  /*182c0*/  ISETP.GT.AND P5, PT, R0, 0x19, P1 ;  /* 0x000000190000780c */ /* 0x000fc60000fa4270 */
[----:B------:R2:W-:Y:S01]  /*182d0*/  @P3 STG.E desc[UR18][R12.64+0x220], R19 ;  /* 0x000220130c003986 */ /* 0x0005e2000c101912 */
[----:B0-----:R-:W-:-:S03]  /*182e0*/  IADD3 R6, P2, R2, UR9, RZ ;  /* 0x0000000902067c10 */ /* 0x001fc6000ff5e0ff */
[----:B------:R-:W-:Y:S01]  /*182f0*/  @P6 STG.E desc[UR18][R8.64+0x220], R35 ;  /* 0x0002202308006986 */ /* 0x000fe2000c101912 */
[C---:B------:R-:W-:Y:S02]  /*18300*/  ISETP.GT.AND P6, PT, R0.reuse, 0x18, P1 ;  /* 0x000000180000780c */ /* 0x040fe40000fc4270 */
[----:B------:R-:W-:Y:S02]  /*18310*/  IADD3.X R7, R3, UR29, RZ, P2, !PT ;  /* 0x0000001d03077c10 */ /* 0x000fe400097fe4ff */
[C---:B------:R-:W-:Y:S02]  /*18320*/  ISETP.GT.AND P2, PT, R0.reuse, 0x18, P0 ;  /* 0x000000180000780c */ /* 0x040fe40000744270 */
[----:B------:R-:W-:Y:S02]  /*18330*/  MOV R11, UR28 ;  /* 0x0000001c000b7c02 */ /* 0x000fe40008000f00 */
[C---:B------:R-:W-:Y:S02]  /*18340*/  ISETP.GT.AND P4, PT, R0.reuse, 0x19, P0 ;  /* 0x000000190000780c */ /* 0x040fe40000784270 */
[----:B------:R-:W-:Y:S01]  /*18350*/  ISETP.GT.AND P3, PT, R0, 0x20, P1 ;  /* 0x000000200000780c */ /* 0x000fe20000f64270 */
[----:B------:R-:W-:-:S02]  /*18360*/  IMAD.MOV.U32 R14, RZ, RZ, R4 ;  /* 0x000000ffff0e7224 */ /* 0x000fc400078e0004 */
[----:B------:R-:W-:Y:S01]  /*18370*/  FMUL R21, R36, UR22 ;  /* 0x0000001624157c20 */ /* 0x000fe20008400000 */
[----:B-1----:R-:W-:-:S04]  /*18380*/  IMAD.WIDE.U32 R4, R11, 0x1c, R2 ;  /* 0x0000001c0b047825 */ /* 0x002fc800078e0002 */
[----:B------:R-:W-:Y:S01]  /*18390*/  FMUL R37, R37, UR22 ;  /* 0x0000001625257c20 */ /* 0x000fe20008400000 */
[----:B--2---:R-:W-:Y:S01]  /*183a0*/  FMUL R19, R38, UR22 ;  /* 0x0000001626137c20 */ /* 0x004fe20008400000 */
[----:B------:R-:W-:Y:S02]  /*183b0*/  IMAD.U32 R17, RZ, RZ, UR28 ;  /* 0x0000001cff117e24 */ /* 0x000fe4000f8e00ff */
[----:B------:R-:W-:Y:S01]  /*183c0*/  FMUL R39, R39, UR22 ;  /* 0x0000001627277c20 */ /* 0x000fe20008400000 */
[----:B------:R-:W-:Y:S01]  /*183d0*/  VIADD R13, R5, UR8 ;  /* 0x00000008050d7c36 */ /* 0x000fe20008000000 */
[----:B------:R0:W-:Y:S01]  /*183e0*/  @P6 STG.E desc[UR18][R14.64+0x200], R21 ;  /* 0x000200150e006986 */ /* 0x0001e2000c101912 */
[----:B------:R-:W-:Y:S02]  /*183f0*/  IMAD.MOV.U32 R12, RZ, RZ, R4 ;  /* 0x000000ffff0c7224 */ /* 0x000fe400078e0004 */
[----:B------:R-:W-:Y:S01]  /*18400*/  FMUL R23, R40, UR22 ;  /* 0x0000001628177c20 */ /* 0x000fe20008400000 */
[----:B------:R-:W-:Y:S01]  /*18410*/  IMAD.WIDE.U32 R10, R17, 0x1c, R6 ;  /* 0x0000001c110a7825 */ /* 0x000fe200078e0006 */
[----:B------:R-:W-:Y:S01]  /*18420*/  @P5 STG.E desc[UR18][R2.64+0x200], R37 ;  /* 0x0002002502005986 */ /* 0x000fe2000c101912 */
[----:B------:R-:W-:-:S02]  /*18430*/  IADD3 R4, P5, R6, UR9, RZ ;  /* 0x0000000906047c10 */ /* 0x000fc4000ffbe0ff */
[C---:B------:R-:W-:Y:S01]  /*18440*/  ISETP.GT.AND P6, PT, R0.reuse, 0x21, P1 ;  /* 0x000000210000780c */ /* 0x040fe20000fc4270 */
[----:B------:R1:W-:Y:S01]  /*18450*/  @P2 STG.E desc[UR18][R14.64+0x220], R19 ;  /* 0x000220130e002986 */ /* 0x0003e2000c101912 */
[----:B------:R-:W-:Y:S01]  /*18460*/  ISETP.GT.AND P2, PT, R0, 0x20, P0 ;  /* 0x000000200000780c */ /* 0x000fe20000744270 */
[----:B------:R-:W-:Y:S02]  /*18470*/  IMAD.MOV.U32 R16, RZ, RZ, R10 ;  /* 0x000000ffff107224 */ /* 0x000fe400078e000a */
[----:B------:R2:W-:Y:S01]  /*18480*/  @P4 STG.E desc[UR18][R2.64+0x220], R39 ;  /* 0x0002202702004986 */ /* 0x0005e2000c101912 */
[----:B------:R-:W-:-:S03]  /*18490*/  IADD3.X R5, R7, UR29, RZ, P5, !PT ;  /* 0x0000001d07057c10 */ /* 0x000fc6000affe4ff */
[----:B------:R3:W-:Y:S01]  /*184a0*/  @P3 STG.E desc[UR18][R12.64+0x200], R23 ;  /* 0x000200170c003986 */ /* 0x0007e2000c101912 */
[----:B------:R-:W-:Y:S02]  /*184b0*/  IADD3 R10, P3, R4, UR9, RZ ;  /* 0x00000009040a7c10 */ /* 0x000fe4000ff7e0ff */
[----:B------:R-:W-:Y:S01]  /*184c0*/  IADD3 R17, R11, UR8, RZ ;  /* 0x000000080b117c10 */ /* 0x000fe2000fffe0ff */
[----:B------:R-:W-:Y:S01]  /*184d0*/  FMUL R41, R41, UR22 ;  /* 0x0000001629297c20 */ /* 0x000fe20008400000 */
[----:B------:R-:W-:Y:S01]  /*184e0*/  IADD3.X R11, R5, UR29, RZ, P3, !PT ;  /* 0x0000001d050b7c10 */ /* 0x000fe20009ffe4ff */
[----:B0-----:R-:W-:Y:S01]  /*184f0*/  FMUL R21, R42, UR22 ;  /* 0x000000162a157c20 */ /* 0x001fe20008400000 */
[C---:B------:R-:W-:Y:S02]  /*18500*/  ISETP.GT.AND P3, PT, R0.reuse, 0x21, P0 ;  /* 0x000000210000780c */ /* 0x040fe40000764270 */
[C---:B------:R-:W-:Y:S02]  /*18510*/  ISETP.GT.AND P4, PT, R0.reuse, 0x28, P1 ;  /* 0x000000280000780c */ /* 0x040fe40000f84270 */
[C---:B------:R-:W-:Y:S01]  /*18520*/  ISETP.GT.AND P5, PT, R0.reuse, 0x29, P1 ;  /* 0x000000290000780c */ /* 0x040fe20000fa4270 */
[----:B------:R-:W-:Y:S01]  /*18530*/  @P6 STG.E desc[UR18][R6.64+0x200], R41 ;  /* 0x0002002906006986 */ /* 0x000fe2000c101912 */
[----:B------:R-:W-:Y:S01]  /*18540*/  ISETP.GT.AND P6, PT, R0, 0x28, P0 ;  /* 0x000000280000780c */ /* 0x000fe200007c4270 */
[----:B------:R-:W-:-:S02]  /*18550*/  IMAD.U32 R25, RZ, RZ, UR28 ;  /* 0x0000001cff197e24 */ /* 0x000fc4000f8e00ff */
[----:B------:R0:W-:Y:S01]  /*18560*/  @P2 STG.E desc[UR18][R12.64+0x220], R21 ;  /* 0x000220150c002986 */ /* 0x0001e2000c101912 */
[----:B------:R-:W-:Y:S01]  /*18570*/  ISETP.GT.AND P2, PT, R0, 0x29, P0 ;  /* 0x000000290000780c */ /* 0x000fe20000744270 */
[----:B------:R-:W-:Y:S01]  /*18580*/  FMUL R43, R43, UR22 ;  /* 0x000000162b2b7c20 */ /* 0x000fe20008400000 */
[----:B-1----:R-:W-:Y:S01]  /*18590*/  FMUL R19, R44, UR22 ;  /* 0x000000162c137c20 */ /* 0x002fe20008400000 */
[----:B------:R-:W-:Y:S01]  /*185a0*/  FMUL R45, R45, UR22 ;  /* 0x000000162d2d7c20 */ /* 0x000fe20008400000 */
[----:B--2---:R-:W-:Y:S01]  /*185b0*/  IMAD.WIDE.U32 R2, R25, 0x1c, R10 ;  /* 0x0000001c19027825 */ /* 0x004fe200078e000a */
[----:B------:R-:W-:Y:S01]  /*185c0*/  MOV R9, UR28 ;  /* 0x0000001c00097c02 */ /* 0x000fe20008000f00 */
[----:B------:R-:W-:Y:S02]  /*185d0*/  @P3 STG.E desc[UR18][R6.64+0x220], R43 ;  /* 0x0002202b06003986 */ /* 0x000fe4000c101912 */
[----:B---3--:R-:W-:Y:S01]  /*185e0*/  FMUL R23, R46, UR22 ;  /* 0x000000162e177c20 */ /* 0x008fe20008400000 */
[----:B------:R-:W-:Y:S01]  /*185f0*/  FMUL R47, R47, UR22 ;  /* 0x000000162f2f7c20 */ /* 0x000fe20008400000 */
[----:B------:R-:W-:Y:S01]  /*18600*/  @P4 STG.E desc[UR18][R16.64+0x200], R19 ;  /* 0x0002001310004986 */ /* 0x000fe2000c101912 */
[----:B------:R-:W-:Y:S01]  /*18610*/  ISETP.GT.AND P4, PT, R0, 0x30, P1 ;  /* 0x000000300000780c */ /* 0x000fe20000f84270 */
[----:B------:R-:W-:-:S02]  /*18620*/  IMAD.MOV.U32 R14, RZ, RZ, R2 ;  /* 0x000000ffff0e7224 */ /* 0x000fc400078e0002 */
[----:B------:R-:W-:Y:S01]  /*18630*/  @P5 STG.E desc[UR18][R4.64+0x200], R45 ;  /* 0x0002002d04005986 */ /* 0x000fe2000c101912 */
[----:B------:R-:W-:Y:S02]  /*18640*/  ISETP.GT.AND P5, PT, R0, 0x31, P1 ;  /* 0x000000310000780c */ /* 0x000fe40000fa4270 */
[----:B------:R-:W-:Y:S01]  /*18650*/  IADD3 R2, P3, R10, UR9, RZ ;  /* 0x000000090a027c10 */ /* 0x000fe2000ff7e0ff */
[----:B------:R-:W-:Y:S01]  /*18660*/  IMAD.WIDE.U32 R8, R9, 0x1c, R4 ;  /* 0x0000001c09087825 */ /* 0x000fe200078e0004 */
[----:B------:R1:W-:Y:S01]  /*18670*/  @P6 STG.E desc[UR18][R16.64+0x220], R23 ;  /* 0x0002201710006986 */ /* 0x0003e2000c101912 */
[----:B------:R-:W-:Y:S02]  /*18680*/  IADD3 R15, R3, UR8, RZ ;  /* 0x00000008030f7c10 */ /* 0x000fe4000fffe0ff */
[----:B------:R-:W-:Y:S01]  /*18690*/  ISETP.GT.AND P6, PT, R0, 0x30, P0 ;  /* 0x000000300000780c */ /* 0x000fe200007c4270 */
[----:B------:R-:W-:Y:S01]  /*186a0*/  @P2 STG.E desc[UR18][R4.64+0x220], R47 ;  /* 0x0002202f04002986 */ /* 0x000fe2000c101912 */
[----:B------:R-:W-:-:S02]  /*186b0*/  IADD3.X R3, R11, UR29, RZ, P3, !PT ;  /* 0x0000001d0b037c10 */ /* 0x000fc40009ffe4ff */
[C---:B------:R-:W-:Y:S01]  /*186c0*/  ISETP.GT.AND P2, PT, R0.reuse, 0x31, P0 ;  /* 0x000000310000780c */ /* 0x040fe20000744270 */
[----:B------:R-:W-:Y:S01]  /*186d0*/  VIADD R9, R9, UR8 ;  /* 0x0000000809097c36 */ /* 0x000fe20008000000 */
[----:B------:R-:W-:Y:S01]  /*186e0*/  ISETP.GT.AND P3, PT, R0, 0x38, P1 ;  /* 0x000000380000780c */ /* 0x000fe20000f64270 */
[----:B0-----:R-:W-:Y:S01]  /*186f0*/  FMUL R21, R48, UR22 ;  /* 0x0000001630157c20 */ /* 0x001fe20008400000 */
[----:B------:R-:W-:Y:S01]  /*18700*/  FMUL R49, R49, UR22 ;  /* 0x0000001631317c20 */ /* 0x000fe20008400000 */
[----:B-1----:R-:W-:Y:S01]  /*18710*/  FMUL R17, R50, UR22 ;  /* 0x0000001632117c20 */ /* 0x002fe20008400000 */
[----:B------:R-:W-:Y:S02]  /*18720*/  FMUL R51, R51, UR22 ;  /* 0x0000001633337c20 */ /* 0x000fe40008400000 */
[----:B------:R-:W-:Y:S01]  /*18730*/  @P4 STG.E desc[UR18][R8.64+0x200], R21 ;  /* 0x0002001508004986 */ /* 0x000fe2000c101912 */
[----:B------:R-:W-:Y:S01]  /*18740*/  ISETP.GT.AND P4, PT, R0, 0x39, P1 ;  /* 0x000000390000780c */ /* 0x000fe20000f84270 */
[----:B------:R-:W-:-:S02]  /*18750*/  FMUL R19, R52, UR22 ;  /* 0x0000001634137c20 */ /* 0x000fc40008400000 */
[----:B------:R-:W-:Y:S01]  /*18760*/  @P5 STG.E desc[UR18][R10.64+0x200], R49 ;  /* 0x000200310a005986 */ /* 0x000fe2000c101912 */
[----:B------:R-:W-:-:S03]  /*18770*/  ISETP.GT.AND P5, PT, R0, 0x38, P0 ;  /* 0x000000380000780c */ /* 0x000fc600007a4270 */
[----:B------:R0:W-:Y:S01]  /*18780*/  @P6 STG.E desc[UR18][R8.64+0x220], R17 ;  /* 0x0002201108006986 */ /* 0x0001e2000c101912 */
[----:B------:R-:W-:-:S03]  /*18790*/  FMUL R53, R53, UR22 ;  /* 0x0000001635357c20 */ /* 0x000fc60008400000 */
[----:B------:R-:W-:Y:S04]  /*187a0*/  @P2 STG.E desc[UR18][R10.64+0x220], R51 ;  /* 0x000220330a002986 */ /* 0x000fe8000c101912 */
[----:B------:R-:W-:Y:S01]  /*187b0*/  @P3 STG.E desc[UR18][R14.64+0x200], R19 ;  /* 0x000200130e003986 */ /* 0x000fe2000c101912 */
[----:B------:R-:W-:Y:S01]  /*187c0*/  ISETP.GT.AND P3, PT, R0, 0x39, P0 ;  /* 0x000000390000780c */ /* 0x000fe20000764270 */
[----:B------:R-:W-:Y:S02]  /*187d0*/  IMAD.U32 R7, RZ, RZ, UR28 ;  /* 0x0000001cff077e24 */ /* 0x000fe4000f8e00ff */
[----:B0-----:R-:W-:Y:S01]  /*187e0*/  FMUL R9, R54, UR22 ;  /* 0x0000001636097c20 */ /* 0x001fe20008400000 */
[----:B------:R-:W-:Y:S01]  /*187f0*/  IADD3 R4, P6, R2, UR9, RZ ;  /* 0x0000000902047c10 */ /* 0x000fe2000ffde0ff */
[----:B------:R-:W-:Y:S01]  /*18800*/  @P4 STG.E desc[UR18][R2.64+0x200], R53 ;  /* 0x0002003502004986 */ /* 0x000fe2000c101912 */
[C---:B------:R-:W-:Y:S01]  /*18810*/  ISETP.GT.AND P2, PT, R0.reuse, 0x40, P1 ;  /* 0x000000400000780c */ /* 0x040fe20000f44270 */
[----:B------:R-:W-:Y:S01]  /*18820*/  IMAD.WIDE.U32 R6, R7, 0x1c, R2 ;  /* 0x0000001c07067825 */ /* 0x000fe200078e0002 */
[C---:B------:R-:W-:Y:S01]  /*18830*/  ISETP.GT.AND P4, PT, R0.reuse, 0x41, P1 ;  /* 0x000000410000780c */ /* 0x040fe20000f84270 */
[----:B------:R0:W-:Y:S01]  /*18840*/  @P5 STG.E desc[UR18][R14.64+0x220], R9 ;  /* 0x000220090e005986 */ /* 0x0001e2000c101912 */
[----:B------:R-:W-:Y:S01]  /*18850*/  IADD3.X R5, R3, UR29, RZ, P6, !PT ;  /* 0x0000001d03057c10 */ /* 0x000fe2000b7fe4ff */
[----:B------:R-:W-:Y:S01]  /*18860*/  FMUL R55, R55, UR22 ;  /* 0x0000001637377c20 */ /* 0x000fe20008400000 */
[----:B------:R-:W-:-:S02]  /*18870*/  ISETP.GT.AND P5, PT, R0, 0x40, P0 ;  /* 0x000000400000780c */ /* 0x000fc400007a4270 */
[----:B------:R-:W-:Y:S02]  /*18880*/  ISETP.GT.AND P6, PT, R0, 0x41, P0 ;  /* 0x000000410000780c */ /* 0x000fe400007c4270 */
[----:B------:R-:W-:Y:S01]  /*18890*/  IADD3 R13, R7, UR8, RZ ;  /* 0x00000008070d7c10 */ /* 0x000fe2000fffe0ff */
[----:B------:R-:W-:Y:S01]  /*188a0*/  IMAD.U32 R7, RZ, RZ, UR28 ;  /* 0x0000001cff077e24 */ /* 0x000fe2000f8e00ff */
[----:B------:R-:W-:Y:S01]  /*188b0*/  @P3 STG.E desc[UR18][R2.64+0x220], R55 ;  /* 0x0002203702003986 */ /* 0x000fe2000c101912 */
[----:B------:R-:W-:Y:S02]  /*188c0*/  IMAD.MOV.U32 R12, RZ, RZ, R6 ;  /* 0x000000ffff0c7224 */ /* 0x000fe400078e0006 */
[----:B------:R-:W-:Y:S01]  /*188d0*/  FMUL R17, R56, UR22 ;  /* 0x0000001638117c20 */ /* 0x000fe20008400000 */
[----:B------:R-:W-:Y:S01]  /*188e0*/  ISETP.GT.AND P3, PT, R0, 0x48, P1 ;  /* 0x000000480000780c */ /* 0x000fe20000f64270 */
[----:B------:R-:W-:Y:S01]  /*188f0*/  FMUL R57, R57, UR22 ;  /* 0x0000001639397c20 */ /* 0x000fe20008400000 */
[----:B0-----:R-:W-:Y:S01]  /*18900*/  FMUL R15, R58, UR22 ;  /* 0x000000163a0f7c20 */ /* 0x001fe20008400000 */
[----:B------:R-:W-:-:S04]  /*18910*/  IMAD.WIDE.U32 R6, R7, 0x1c, R4 ;  /* 0x0000001c07067825 */ /* 0x000fc800078e0004 */
[----:B------:R-:W-:Y:S01]  /*18920*/  FMUL R59, R59, UR22 ;  /* 0x000000163b3b7c20 */ /* 0x000fe20008400000 */
[----:B------:R0:W-:Y:S01]  /*18930*/  @P2 STG.E desc[UR18][R12.64+0x200], R17 ;  /* 0x000200110c002986 */ /* 0x0001e2000c101912 */
[----:B------:R-:W-:Y:S01]  /*18940*/  ISETP.GT.AND P2, PT, R0, 0x49, P1 ;  /* 0x000000490000780c */ /* 0x000fe20000f44270 */
[----:B------:R-:W-:Y:S02]  /*18950*/  IMAD.MOV.U32 R10, RZ, RZ, R6 ;  /* 0x000000ffff0a7224 */ /* 0x000fe400078e0006 */
[----:B------:R-:W-:Y:S01]  /*18960*/  @P4 STG.E desc[UR18][R4.64+0x200], R57 ;  /* 0x0002003904004986 */ /* 0x000fe2000c101912 */
[----:B------:R-:W-:Y:S01]  /*18970*/  IADD3 R11, R7, UR8, RZ ;  /* 0x00000008070b7c10 */ /* 0x000fe2000fffe0ff */
[----:B------:R-:W-:Y:S02]  /*18980*/  FMUL R19, R60, UR22 ;  /* 0x000000163c137c20 */ /* 0x000fe40008400000 */
[----:B------:R-:W-:Y:S01]  /*18990*/  @P5 STG.E desc[UR18][R12.64+0x220], R15 ;  /* 0x0002200f0c005986 */ /* 0x000fe2000c101912 */
[----:B------:R-:W-:-:S03]  /*189a0*/  IADD3 R6, P4, R4, UR9, RZ ;  /* 0x0000000904067c10 */ /* 0x000fc6000ff9e0ff */
[----:B------:R1:W-:Y:S01]  /*189b0*/  @P6 STG.E desc[UR18][R4.64+0x220], R59 ;  /* 0x0002203b04006986 */ /* 0x0003e2000c101912 */
[----:B------:R-:W-:Y:S01]  /*189c0*/  ISETP.GT.AND P6, PT, R0, 0x48, P0 ;  /* 0x000000480000780c */ /* 0x000fe200007c4270 */
[----:B------:R-:W-:Y:S01]  /*189d0*/  FMUL R61, R61, UR22 ;  /* 0x000000163d3d7c20 */ /* 0x000fe20008400000 */
[----:B------:R-:W-:Y:S01]  /*189e0*/  IADD3.X R7, R5, UR29, RZ, P4, !PT ;  /* 0x0000001d05077c10 */ /* 0x000fe2000a7fe4ff */
[----:B------:R2:W-:Y:S01]  /*189f0*/  @P3 STG.E desc[UR18][R10.64+0x200], R19 ;  /* 0x000200130a003986 */ /* 0x0005e2000c101912 */
[----:B------:R-:W-:Y:S01]  /*18a00*/  IADD3 R8, P3, R6, UR9, RZ ;  /* 0x0000000906087c10 */ /* 0x000fe2000ff7e0ff */
[----:B0-----:R-:W-:Y:S01]  /*18a10*/  FMUL R17, R62, UR22 ;  /* 0x000000163e117c20 */ /* 0x001fe20008400000 */
[----:B------:R-:W-:Y:S01]  /*18a20*/  ISETP.GT.AND P5, PT, R0, 0x49, P0 ;  /* 0x000000490000780c */ /* 0x000fe200007a4270 */
[----:B------:R-:W-:Y:S01]  /*18a30*/  IMAD.U32 R3, RZ, RZ, UR28 ;  /* 0x0000001cff037e24 */ /* 0x000fe2000f8e00ff */
[----:B------:R-:W-:Y:S01]  /*18a40*/  IADD3.X R9, R7, UR29, RZ, P3, !PT ;  /* 0x0000001d07097c10 */ /* 0x000fe20009ffe4ff */
[----:B------:R-:W-:Y:S01]  /*18a50*/  @P2 STG.E desc[UR18][R6.64+0x200], R61 ;  /* 0x0002003d06002986 */ /* 0x000fe2000c101912 */
[----:B------:R-:W-:-:S02]  /*18a60*/  MOV R21, UR28 ;  /* 0x0000001c00157c02 */ /* 0x000fc40008000f00 */
[C---:B------:R-:W-:Y:S01]  /*18a70*/  ISETP.GT.AND P2, PT, R0.reuse, 0x50, P1 ;  /* 0x000000500000780c */ /* 0x040fe20000f44270 */
[----:B------:R-:W-:Y:S01]  /*18a80*/  @P6 STG.E desc[UR18][R10.64+0x220], R17 ;  /* 0x000220110a006986 */ /* 0x000fe2000c101912 */
[C---:B------:R-:W-:Y:S01]  /*18a90*/  ISETP.GT.AND P4, PT, R0.reuse, 0x51, P1 ;  /* 0x000000510000780c */ /* 0x040fe20000f84270 */
[----:B------:R-:W-:Y:S01]  /*18aa0*/  IMAD.WIDE.U32 R2, R3, 0x1c, R6 ;  /* 0x0000001c03027825 */ /* 0x000fe200078e0006 */
[----:B------:R-:W-:-:S03]  /*18ab0*/  ISETP.GT.AND P3, PT, R0, 0x50, P0 ;  /* 0x000000500000780c */ /* 0x000fc60000764270 */
[----:B------:R-:W-:Y:S01]  /*18ac0*/  FMUL R63, R63, UR22 ;  /* 0x000000163f3f7c20 */ /* 0x000fe20008400000 */
[----:B------:R-:W-:Y:S01]  /*18ad0*/  ISETP.GT.AND P6, PT, R0, 0x51, P0 ;  /* 0x000000510000780c */ /* 0x000fe200007c4270 */
[----:B-1----:R-:W-:Y:S01]  /*18ae0*/  IMAD.WIDE.U32 R4, R21, 0x1c, R8 ;  /* 0x0000001c15047825 */ /* 0x002fe200078e0008 */
[----:B------:R-:W-:-:S03]  /*18af0*/  MOV R12, R2 ;  /* 0x00000002000c7202 */ /* 0x000fc60000000f00 */
[----:B------:R-:W-:Y:S01]  /*18b00*/  FMUL R65, R65, UR22 ;  /* 0x0000001641417c20 */ /* 0x000fe20008400000 */
[----:B------:R-:W-:Y:S02]  /*18b10*/  VIADD R15, R5, UR8 ;  /* 0x00000008050f7c36 */ /* 0x000fe40008000000 */
[----:B------:R-:W-:Y:S01]  /*18b20*/  FMUL R5, R64, UR22 ;  /* 0x0000001640057c20 */ /* 0x000fe20008400000 */
[----:B------:R-:W-:Y:S01]  /*18b30*/  VIADD R13, R3, UR8 ;  /* 0x00000008030d7c36 */ /* 0x000fe20008000000 */
[----:B------:R0:W-:Y:S01]  /*18b40*/  @P5 STG.E desc[UR18][R6.64+0x220], R63 ;  /* 0x0002203f06005986 */ /* 0x0001e2000c101912 */
[----:B--2---:R-:W-:Y:S01]  /*18b50*/  FMUL R19, R66, UR22 ;  /* 0x0000001642137c20 */ /* 0x004fe20008400000 */
[----:B------:R-:W-:Y:S01]  /*18b60*/  IADD3 R2, P5, R8, UR9, RZ ;  /* 0x0000000908027c10 */ /* 0x000fe2000ffbe0ff */
[----:B------:R-:W-:Y:S01]  /*18b70*/  FMUL R67, R67, UR22 ;  /* 0x0000001643437c20 */ /* 0x000fe20008400000 */
[----:B------:R1:W-:Y:S02]  /*18b80*/  @P2 STG.E desc[UR18][R12.64+0x200], R5 ;  /* 0x000200050c002986 */ /* 0x0003e4000c101912 */
[----:B------:R-:W-:-:S02]  /*18b90*/  IADD3.X R3, R9, UR29, RZ, P5, !PT ;  /* 0x0000001d09037c10 */ /* 0x000fc4000affe4ff */
[----:B------:R-:W-:Y:S01]  /*18ba0*/  @P4 STG.E desc[UR18][R8.64+0x200], R65 ;  /* 0x0002004108004986 */ /* 0x000fe2000c101912 */
[----:B0-----:R-:W-:-:S03]  /*18bb0*/  IADD3 R6, P2, R2, UR9, RZ ;  /* 0x0000000902067c10 */ /* 0x001fc6000ff5e0ff */
[----:B------:R0:W-:Y:S01]  /*18bc0*/  @P3 STG.E desc[UR18][R12.64+0x220], R19 ;  /* 0x000220130c003986 */ /* 0x0001e2000c101912 */
[----:B------:R-:W-:-:S03]  /*18bd0*/  ISETP.GT.AND P5, PT, R0, 0x59, P1 ;  /* 0x000000590000780c */ /* 0x000fc60000fa4270 */
[----:B------:R-:W-:Y:S01]  /*18be0*/  @P6 STG.E desc[UR18][R8.64+0x220], R67 ;  /* 0x0002204308006986 */ /* 0x000fe2000c101912 */
[C---:B------:R-:W-:Y:S02]  /*18bf0*/  ISETP.GT.AND P6, PT, R0.reuse, 0x58, P1 ;  /* 0x000000580000780c */ /* 0x040fe40000fc4270 */
[----:B------:R-:W-:Y:S02]  /*18c00*/  IADD3.X R7, R3, UR29, RZ, P2, !PT ;  /* 0x0000001d03077c10 */ /* 0x000fe400097fe4ff */
[C---:B------:R-:W-:Y:S01]  /*18c10*/  ISETP.GT.AND P2, PT, R0.reuse, 0x58, P0 ;  /* 0x000000580000780c */ /* 0x040fe20000744270 */
[----:B------:R-:W-:Y:S01]  /*18c20*/  IMAD.U32 R11, RZ, RZ, UR28 ;  /* 0x0000001cff0b7e24 */ /* 0x000fe2000f8e00ff */
[C---:B------:R-:W-:Y:S02]  /*18c30*/  ISETP.GT.AND P4, PT, R0.reuse, 0x59, P0 ;  /* 0x000000590000780c */ /* 0x040fe40000784270 */
[----:B------:R-:W-:Y:S01]  /*18c40*/  ISETP.GT.AND P3, PT, R0, 0x60, P1 ;  /* 0x000000600000780c */ /* 0x000fe20000f64270 */
[----:B------:R-:W-:-:S02]  /*18c50*/  IMAD.MOV.U32 R14, RZ, RZ, R4 ;  /* 0x000000ffff0e7224 */ /* 0x000fc400078e0004 */
[----:B------:R-:W-:Y:S01]  /*18c60*/  FMUL R21, R68, UR22 ;  /* 0x0000001644157c20 */ /* 0x000fe20008400000 */
[----:B-1----:R-:W-:Y:S01]  /*18c70*/  IMAD.WIDE.U32 R4, R11, 0x1c, R2 ;  /* 0x0000001c0b047825 */ /* 0x002fe200078e0002 */
[----:B------:R-:W-:-:S03]  /*18c80*/  MOV R17, UR28 ;  /* 0x0000001c00117c02 */ /* 0x000fc60008000f00 */
[----:B------:R-:W-:Y:S01]  /*18c90*/  FMUL R69, R69, UR22 ;  /* 0x0000001645457c20 */ /* 0x000fe20008400000 */
[----:B0-----:R-:W-:Y:S01]  /*18ca0*/  FMUL R19, R70, UR22 ;  /* 0x0000001646137c20 */ /* 0x001fe20008400000 */
[----:B------:R-:W-:Y:S01]  /*18cb0*/  FMUL R71, R71, UR22 ;  /* 0x0000001647477c20 */ /* 0x000fe20008400000 */
[----:B------:R-:W-:Y:S01]  /*18cc0*/  VIADD R13, R5, UR8 ;  /* 0x00000008050d7c36 */ /* 0x000fe20008000000 */
[----:B------:R0:W-:Y:S01]  /*18cd0*/  @P6 STG.E desc[UR18][R14.64+0x200], R21 ;  /* 0x000200150e006986 */ /* 0x0001e2000c101912 */
[----:B------:R-:W-:Y:S01]  /*18ce0*/  MOV R12, R4 ;  /* 0x00000004000c7202 */ /* 0x000fe20000000f00 */
[----:B------:R-:W-:Y:S01]  /*18cf0*/  FMUL R23, R72, UR22 ;  /* 0x0000001648177c20 */ /* 0x000fe20008400000 */
[----:B------:R-:W-:Y:S01]  /*18d00*/  IMAD.WIDE.U32 R10, R17, 0x1c, R6 ;  /* 0x0000001c110a7825 */ /* 0x000fe200078e0006 */
[----:B------:R-:W-:Y:S01]  /*18d10*/  @P5 STG.E desc[UR18][R2.64+0x200], R69 ;  /* 0x0002004502005986 */ /* 0x000fe2000c101912 */
[----:B------:R-:W-:Y:S02]  /*18d20*/  ISETP.GT.AND P6, PT, R0, 0x61, P1 ;  /* 0x000000610000780c */ /* 0x000fe40000fc4270 */
[----:B------:R-:W-:Y:S01]  /*18d30*/  IADD3 R4, P5, R6, UR9, RZ ;  /* 0x0000000906047c10 */ /* 0x000fe2000ffbe0ff */
[----:B------:R1:W-:Y:S01]  /*18d40*/  @P2 STG.E desc[UR18][R14.64+0x220], R19 ;  /* 0x000220130e002986 */ /* 0x0003e2000c101912 */
[----:B------:R-:W-:Y:S01]  /*18d50*/  ISETP.GT.AND P2, PT, R0, 0x60, P0 ;  /* 0x000000600000780c */ /* 0x000fe20000744270 */
[----:B------:R-:W-:-:S02]  /*18d60*/  IMAD.MOV.U32 R16, RZ, RZ, R10 ;  /* 0x000000ffff107224 */ /* 0x000fc400078e000a */
[----:B------:R2:W-:Y:S01]  /*18d70*/  @P4 STG.E desc[UR18][R2.64+0x220], R71 ;  /* 0x0002204702004986 */ /* 0x0005e2000c101912 */
[----:B------:R-:W-:-:S03]  /*18d80*/  IADD3.X R5, R7, UR29, RZ, P5, !PT ;  /* 0x0000001d07057c10 */ /* 0x000fc6000affe4ff */
[----:B------:R3:W-:Y:S01]  /*18d90*/  @P3 STG.E desc[UR18][R12.64+0x200], R23 ;  /* 0x000200170c003986 */ /* 0x0007e2000c101912 */
[----:B------:R-:W-:Y:S01]  /*18da0*/  IADD3 R10, P3, R4, UR9, RZ ;  /* 0x00000009040a7c10 */ /* 0x000fe2000ff7e0ff */
[----:B------:R-:W-:Y:S02]  /*18db0*/  VIADD R17, R11, UR8 ;  /* 0x000000080b117c36 */ /* 0x000fe40008000000 */
[----:B------:R-:W-:Y:S01]  /*18dc0*/  FMUL R73, R73, UR22 ;  /* 0x0000001649497c20 */ /* 0x000fe20008400000 */
[----:B0-----:R-:W-:Y:S01]  /*18dd0*/  FMUL R21, R74, UR22 ;  /* 0x000000164a157c20 */ /* 0x001fe20008400000 */
[----:B------:R-:W-:Y:S02]  /*18de0*/  IADD3.X R11, R5, UR29, RZ, P3, !PT ;  /* 0x0000001d050b7c10 */ /* 0x000fe40009ffe4ff */
[C---:B------:R-:W-:Y:S02]  /*18df0*/  ISETP.GT.AND P3, PT, R0.reuse, 0x61, P0 ;  /* 0x000000610000780c */ /* 0x040fe40000764270 */
[----:B------:R-:W-:-:S02]  /*18e00*/  ISETP.GT.AND P4, PT, R0, 0x68, P1 ;  /* 0x000000680000780c */ /* 0x000fc40000f84270 */
[C---:B------:R-:W-:Y:S01]  /*18e10*/  ISETP.GT.AND P5, PT, R0.reuse, 0x69, P1 ;  /* 0x000000690000780c */ /* 0x040fe20000fa4270 */
[----:B------:R-:W-:Y:S01]  /*18e20*/  @P6 STG.E desc[UR18][R6.64+0x200], R73 ;  /* 0x0002004906006986 */ /* 0x000fe2000c101912 */
[----:B------:R-:W-:-:S03]  /*18e30*/  ISETP.GT.AND P6, PT, R0, 0x68, P0 ;  /* 0x000000680000780c */ /* 0x000fc600007c4270 */
[----:B------:R0:W-:Y:S01]  /*18e40*/  @P2 STG.E desc[UR18][R12.64+0x220], R21 ;  /* 0x000220150c002986 */ /* 0x0001e2000c101912 */
[----:B------:R-:W-:Y:S01]  /*18e50*/  ISETP.GT.AND P2, PT, R0, 0x69, P0 ;  /* 0x000000690000780c */ /* 0x000fe20000744270 */
[----:B------:R-:W-:Y:S01]  /*18e60*/  FMUL R75, R75, UR22 ;  /* 0x000000164b4b7c20 */ /* 0x000fe20008400000 */
[----:B-1----:R-:W-:Y:S01]  /*18e70*/  FMUL R19, R76, UR22 ;  /* 0x000000164c137c20 */ /* 0x002fe20008400000 */
[----:B------:R-:W-:Y:S01]  /*18e80*/  FMUL R77, R77, UR22 ;  /* 0x000000164d4d7c20 */ /* 0x000fe20008400000 */
[----:B--2---:R-:W-:-:S04]  /*18e90*/  IMAD.WIDE.U32 R2, R25, 0x1c, R10 ;  /* 0x0000001c19027825 */ /* 0x004fc800078e000a */
[----:B---3--:R-:W-:Y:S01]  /*18ea0*/  FMUL R23, R78, UR22 ;  /* 0x000000164e177c20 */ /* 0x008fe20008400000 */
[----:B------:R-:W-:Y:S01]  /*18eb0*/  @P3 STG.E desc[UR18][R6.64+0x220], R75 ;  /* 0x0002204b06003986 */ /* 0x000fe2000c101912 */
[----:B------:R-:W-:Y:S01]  /*18ec0*/  FMUL R79, R79, UR22 ;  /* 0x000000164f4f7c20 */ /* 0x000fe20008400000 */
[----:B------:R-:W-:Y:S02]  /*18ed0*/  IMAD.U32 R9, RZ, RZ, UR28 ;  /* 0x0000001cff097e24 */ /* 0x000fe4000f8e00ff */
[----:B------:R-:W-:Y:S01]  /*18ee0*/  @P4 STG.E desc[UR18][R16.64+0x200], R19 ;  /* 0x0002001310004986 */ /* 0x000fe2000c101912 */
[----:B------:R-:W-:Y:S01]  /*18ef0*/  IMAD.MOV.U32 R14, RZ, RZ, R2 ;  /* 0x000000ffff0e7224 */ /* 0x000fe200078e0002 */
[C---:B------:R-:W-:Y:S02]  /*18f00*/  ISETP.GT.AND P4, PT, R0.reuse, 0x70, P1 ;  /* 0x000000700000780c */ /* 0x040fe40000f84270 */
[----:B------:R-:W-:Y:S01]  /*18f10*/  @P5 STG.E desc[UR18][R4.64+0x200], R77 ;  /* 0x0002004d04005986 */ /* 0x000fe2000c101912 */
[----:B------:R-:W-:-:S02]  /*18f20*/  ISETP.GT.AND P5, PT, R0, 0x71, P1 ;  /* 0x000000710000780c */ /* 0x000fc40000fa4270 */
[----:B------:R-:W-:Y:S01]  /*18f30*/  IADD3 R2, P3, R10, UR9, RZ ;  /* 0x000000090a027c10 */ /* 0x000fe2000ff7e0ff */
[----:B------:R-:W-:Y:S01]  /*18f40*/  IMAD.WIDE.U32 R8, R9, 0x1c, R4 ;  /* 0x0000001c09087825 */ /* 0x000fe200078e0004 */
[----:B------:R1:W-:Y:S01]  /*18f50*/  @P6 STG.E desc[UR18][R16.64+0x220], R23 ;  /* 0x0002201710006986 */ /* 0x0003e2000c101912 */
[C---:B------:R-:W-:Y:S02]  /*18f60*/  ISETP.GT.AND P6, PT, R0.reuse, 0x70, P0 ;  /* 0x000000700000780c */ /* 0x040fe400007c4270 */
[----:B------:R-:W-:Y:S01]  /*18f70*/  VIADD R15, R3, UR8 ;  /* 0x00000008030f7c36 */ /* 0x000fe20008000000 */
[----:B------:R-:W-:Y:S01]  /*18f80*/  @P2 STG.E desc[UR18][R4.64+0x220], R79 ;  /* 0x0002204f04002986 */ /* 0x000fe2000c101912 */
[----:B------:R-:W-:Y:S02]  /*18f90*/  IADD3.X R3, R11, UR29, RZ, P3, !PT ;  /* 0x0000001d0b037c10 */ /* 0x000fe40009ffe4ff */
[C---:B------:R-:W-:Y:S02]  /*18fa0*/  ISETP.GT.AND P2, PT, R0.reuse, 0x71, P0 ;  /* 0x000000710000780c */ /* 0x040fe40000744270 */
[----:B------:R-:W-:Y:S01]  /*18fb0*/  ISETP.GT.AND P3, PT, R0, 0x78, P1 ;  /* 0x000000780000780c */ /* 0x000fe20000f64270 */
[----:B0-----:R-:W-:Y:S01]  /*18fc0*/  FMUL R21, R80, UR22 ;  /* 0x0000001650157c20 */ /* 0x001fe20008400000 */
[----:B------:R-:W-:Y:S01]  /*18fd0*/  IADD3 R9, R9, UR8, RZ ;  /* 0x0000000809097c10 */ /* 0x000fe2000fffe0ff */
[----:B------:R-:W-:Y:S01]  /*18fe0*/  FMUL R81, R81, UR22 ;  /* 0x0000001651517c20 */ /* 0x000fe20008400000 */
[----:B-1----:R-:W-:Y:S01]  /*18ff0*/  FMUL R17, R82, UR22 ;  /* 0x0000001652117c20 */ /* 0x002fe20008400000 */
[----:B------:R-:W-:Y:S01]  /*19000*/  FMUL R83, R83, UR22 ;  /* 0x0000001653537c20 */ /* 0x000fe20008400000 */
[----:B------:R-:W-:Y:S01]  /*19010*/  FMUL R19, R84, UR22 ;  /* 0x0000001654137c20 */ /* 0x000fe20008400000 */
[----:B------:R-:W-:Y:S01]  /*19020*/  @P4 STG.E desc[UR18][R8.64+0x200], R21 ;  /* 0x0002001508004986 */ /* 0x000fe2000c101912 */
[----:B------:R-:W-:-:S03]  /*19030*/  ISETP.GT.AND P4, PT, R0, 0x79, P1 ;  /* 0x000000790000780c */ /* 0x000fc60000f84270 */
[----:B------:R-:W-:Y:S01]  /*19040*/  @P5 STG.E desc[UR18][R10.64+0x200], R81 ;  /* 0x000200510a005986 */ /* 0x000fe2000c101912 */
[----:B------:R-:W-:-:S03]  /*19050*/  ISETP.GT.AND P5, PT, R0, 0x78, P0 ;  /* 0x000000780000780c */ /* 0x000fc600007a4270 */
[----:B------:R0:W-:Y:S04]  /*19060*/  @P6 STG.E desc[UR18][R8.64+0x220], R17 ;  /* 0x0002201108006986 */ /* 0x0001e8000c101912 */
[----:B------:R-:W-:Y:S01]  /*19070*/  @P2 STG.E desc[UR18][R10.64+0x220], R83 ;  /* 0x000220530a002986 */ /* 0x000fe2000c101912 */
[----:B------:R-:W-:-:S03]  /*19080*/  FMUL R85, R85, UR22 ;  /* 0x0000001655557c20 */ /* 0x000fc60008400000 */
[----:B------:R-:W-:Y:S01]  /*19090*/  @P3 STG.E desc[UR18][R14.64+0x200], R19 ;  /* 0x000200130e003986 */ /* 0x000fe2000c101912 */
[----:B------:R-:W-:Y:S02]  /*190a0*/  ISETP.GT.AND P3, PT, R0, 0x79, P0 ;  /* 0x000000790000780c */ /* 0x000fe40000764270 */
[----:B------:R-:W-:Y:S01]  /*190b0*/  MOV R7, UR28 ;  /* 0x0000001c00077c02 */ /* 0x000fe20008000f00 */
[----:B0-----:R-:W-:Y:S01]  /*190c0*/  FMUL R9, R86, UR22 ;  /* 0x0000001656097c20 */ /* 0x001fe20008400000 */
[----:B------:R-:W-:Y:S01]  /*190d0*/  IADD3 R4, P6, R2, UR9, RZ ;  /* 0x0000000902047c10 */ /* 0x000fe2000ffde0ff */
[----:B------:R-:W-:Y:S01]  /*190e0*/  @P4 STG.E desc[UR18][R2.64+0x200], R85 ;  /* 0x0002005502004986 */ /* 0x000fe2000c101912 */
[C---:B------:R-:W-:Y:S01]  /*190f0*/  ISETP.GT.AND P2, PT, R0.reuse, 0x80, P1 ;  /* 0x000000800000780c */ /* 0x040fe20000f44270 */
[----:B------:R-:W-:Y:S01]  /*19100*/  IMAD.WIDE.U32 R6, R7, 0x1c, R2 ;  /* 0x0000001c07067825 */ /* 0x000fe200078e0002 */
[----:B------:R-:W-:Y:S01]  /*19110*/  ISETP.GT.AND P4, PT, R0, 0x81, P1 ;  /* 0x000000810000780c */ /* 0x000fe20000f84270 */
[----:B------:R0:W-:Y:S02]  /*19120*/  @P5 STG.E desc[UR18][R14.64+0x220], R9 ;  /* 0x000220090e005986 */ /* 0x0001e4000c101912 */
[----:B------:R-:W-:Y:S01]  /*19130*/  FMUL R87, R87, UR22 ;  /* 0x0000001657577c20 */ /* 0x000fe20008400000 */
[----:B------:R-:W-:-:S02]  /*19140*/  IADD3.X R5, R3, UR29, RZ, P6, !PT ;  /* 0x0000001d03057c10 */ /* 0x000fc4000b7fe4ff */
[C---:B------:R-:W-:Y:S02]  /*19150*/  ISETP.GT.AND P5, PT, R0.reuse, 0x80, P0 ;  /* 0x000000800000780c */ /* 0x040fe400007a4270 */
[C---:B------:R-:W-:Y:S01]  /*19160*/  ISETP.GT.AND P6, PT, R0.reuse, 0x81, P0 ;  /* 0x000000810000780c */ /* 0x040fe200007c4270 */
[----:B------:R-:W-:Y:S01]  /*19170*/  VIADD R13, R7, UR8 ;  /* 0x00000008070d7c36 */ /* 0x000fe20008000000 */
[----:B------:R-:W-:Y:S01]  /*19180*/  MOV R7, UR28 ;  /* 0x0000001c00077c02 */ /* 0x000fe20008000f00 */
[----:B------:R-:W-:Y:S01]  /*19190*/  @P3 STG.E desc[UR18][R2.64+0x220], R87 ;  /* 0x0002205702003986 */ /* 0x000fe2000c101912 */
[----:B------:R-:W-:Y:S01]  /*191a0*/  ISETP.GT.AND P3, PT, R0, 0x88, P1 ;  /* 0x000000880000780c */ /* 0x000fe20000f64270 */
[----:B------:R-:W-:Y:S02]  /*191b0*/  IMAD.MOV.U32 R12, RZ, RZ, R6 ;  /* 0x000000ffff0c7224 */ /* 0x000fe400078e0006 */
[----:B------:R-:W-:Y:S01]  /*191c0*/  FMUL R17, R88, UR22 ;  /* 0x0000001658117c20 */ /* 0x000fe20008400000 */
[----:B------:R-:W-:Y:S01]  /*191d0*/  FMUL R89, R89, UR22 ;  /* 0x0000001659597c20 */ /* 0x000fe20008400000 */
[----:B0-----:R-:W-:Y:S01]  /*191e0*/  FMUL R15, R90, UR22 ;  /* 0x000000165a0f7c20 */ /* 0x001fe20008400000 */
[----:B------:R-:W-:-:S04]  /*191f0*/  IMAD.WIDE.U32 R6, R7, 0x1c, R4 ;  /* 0x0000001c07067825 */ /* 0x000fc800078e0004 */
[----:B------:R-:W-:Y:S01]  /*19200*/  FMUL R91, R91, UR22 ;  /* 0x000000165b5b7c20 */ /* 0x000fe20008400000 */
[----:B------:R0:W-:Y:S01]  /*19210*/  @P2 STG.E desc[UR18][R12.64+0x200], R17 ;  /* 0x000200110c002986 */ /* 0x0001e2000c101912 */
[----:B------:R-:W-:Y:S01]  /*19220*/  ISETP.GT.AND P2, PT, R0, 0x89, P1 ;  /* 0x000000890000780c */ /* 0x000fe20000f44270 */
[----:B------:R-:W-:Y:S02]  /*19230*/  VIADD R11, R7, UR8 ;  /* 0x00000008070b7c36 */ /* 0x000fe40008000000 */
[----:B------:R-:W-:Y:S01]  /*19240*/  FMUL R19, R92, UR22 ;  /* 0x000000165c137c20 */ /* 0x000fe20008400000 */
[----:B------:R-:W-:Y:S01]  /*19250*/  @P4 STG.E desc[UR18][R4.64+0x200], R89 ;  /* 0x0002005904004986 */ /* 0x000fe2000c101912 */
[----:B------:R-:W-:Y:S01]  /*19260*/  IMAD.MOV.U32 R10, RZ, RZ, R6 ;  /* 0x000000ffff0a7224 */ /* 0x000fe200078e0006 */
[----:B------:R-:W-:Y:S02]  /*19270*/  IADD3 R6, P4, R4, UR9, RZ ;  /* 0x0000000904067c10 */ /* 0x000fe4000ff9e0ff */
[----:B------:R-:W-:Y:S04]  /*19280*/  @P5 STG.E desc[UR18][R12.64+0x220], R15 ;  /* 0x0002200f0c005986 */ /* 0x000fe8000c101912 */
[----:B------:R1:W-:Y:S01]  /*19290*/  @P6 STG.E desc[UR18][R4.64+0x220], R91 ;  /* 0x0002205b04006986 */ /* 0x0003e2000c101912 */
[----:B------:R-:W-:Y:S01]  /*192a0*/  ISETP.GT.AND P6, PT, R0, 0x88, P0 ;  /* 0x000000880000780c */ /* 0x000fe200007c4270 */
[----:B------:R-:W-:Y:S01]  /*192b0*/  FMUL R93, R93, UR22 ;  /* 0x000000165d5d7c20 */ /* 0x000fe20008400000 */
[----:B------:R-:W-:Y:S01]  /*192c0*/  IADD3.X R7, R5, UR29, RZ, P4, !PT ;  /* 0x0000001d05077c10 */ /* 0x000fe2000a7fe4ff */
[----:B------:R2:W-:Y:S01]  /*192d0*/  @P3 STG.E desc[UR18][R10.64+0x200], R19 ;  /* 0x000200130a003986 */ /* 0x0005e2000c101912 */
[----:B------:R-:W-:Y:S01]  /*192e0*/  IADD3 R8, P3, R6, UR9, RZ ;  /* 0x0000000906087c10 */ /* 0x000fe2000ff7e0ff */
[----:B0-----:R-:W-:Y:S01]  /*192f0*/  FMUL R17, R94, UR22 ;  /* 0x000000165e117c20 */ /* 0x001fe20008400000 */
[----:B------:R-:W-:-:S02]  /*19300*/  IMAD.U32 R21, RZ, RZ, UR28 ;  /* 0x0000001cff157e24 */ /* 0x000fc4000f8e00ff */
[----:B------:R-:W-:Y:S01]  /*19310*/  IADD3.X R9, R7, UR29, RZ, P3, !PT ;  /* 0x0000001d07097c10 */ /* 0x000fe20009ffe4ff */
[----:B------:R-:W-:Y:S01]  /*19320*/  @P2 STG.E desc[UR18][R6.64+0x200], R93 ;  /* 0x0002005d06002986 */ /* 0x000fe2000c101912 */
[----:B------:R-:W-:Y:S02]  /*19330*/  MOV R3, UR28 ;  /* 0x0000001c00037c02 */ /* 0x000fe40008000f00 */
[C---:B------:R-:W-:Y:S02]  /*19340*/  ISETP.GT.AND P5, PT, R0.reuse, 0x89, P0 ;  /* 0x000000890000780c */ /* 0x040fe400007a4270 */
[C---:B------:R-:W-:Y:S01]  /*19350*/  ISETP.GT.AND P2, PT, R0.reuse, 0x90, P1 ;  /* 0x000000900000780c */ /* 0x040fe20000f44270 */
[----:B-1----:R-:W-:Y:S01]  /*19360*/  IMAD.WIDE.U32 R4, R21, 0x1c, R8 ;  /* 0x0000001c15047825 */ /* 0x002fe200078e0008 */
[C---:B------:R-:W-:Y:S01]  /*19370*/  ISETP.GT.AND P4, PT, R0.reuse, 0x91, P1 ;  /* 0x000000910000780c */ /* 0x040fe20000f84270 */
[----:B------:R-:W-:Y:S01]  /*19380*/  @P6 STG.E desc[UR18][R10.64+0x220], R17 ;  /* 0x000220110a006986 */ /* 0x000fe2000c101912 */
[C---:B------:R-:W-:Y:S01]  /*19390*/  ISETP.GT.AND P3, PT, R0.reuse, 0x90, P0 ;  /* 0x000000900000780c */ /* 0x040fe20000764270 */
[----:B------:R-:W-:Y:S01]  /*193a0*/  IMAD.WIDE.U32 R2, R3, 0x1c, R6 ;  /* 0x0000001c03027825 */ /* 0x000fe200078e0006 */
[----:B------:R-:W-:-:S03]  /*193b0*/  ISETP.GT.AND P6, PT, R0, 0x91, P0 ;  /* 0x000000910000780c */ /* 0x000fc600007c4270 */
[----:B------:R-:W-:Y:S01]  /*193c0*/  FMUL R95, R95, UR22 ;  /* 0x000000165f5f7c20 */ /* 0x000fe20008400000 */
[----:B------:R-:W-:Y:S01]  /*193d0*/  IADD3 R15, R5, UR8, RZ ;  /* 0x00000008050f7c10 */ /* 0x000fe2000fffe0ff */
[----:B------:R-:W-:Y:S02]  /*193e0*/  VIADD R13, R3, UR8 ;  /* 0x00000008030d7c36 */ /* 0x000fe40008000000 */
[----:B------:R-:W-:Y:S01]  /*193f0*/  FMUL R5, R96, UR22 ;  /* 0x0000001660057c20 */ /* 0x000fe20008400000 */
[----:B------:R-:W-:Y:S02]  /*19400*/  IMAD.MOV.U32 R12, RZ, RZ, R2 ;  /* 0x000000ffff0c7224 */ /* 0x000fe400078e0002 */
[----:B------:R-:W-:Y:S01]  /*19410*/  FMUL R97, R97, UR22 ;  /* 0x0000001661617c20 */ /* 0x000fe20008400000 */
[----:B--2---:R-:W-:Y:S01]  /*19420*/  FMUL R19, R98, UR22 ;  /* 0x0000001662137c20 */ /* 0x004fe20008400000 */
[----:B------:R-:W-:Y:S01]  /*19430*/  FMUL R99, R99, UR22 ;  /* 0x0000001663637c20 */ /* 0x000fe20008400000 */
[----:B------:R0:W-:Y:S01]  /*19440*/  @P5 STG.E desc[UR18][R6.64+0x220], R95 ;  /* 0x0002205f06005986 */ /* 0x0001e2000c101912 */
[----:B------:R-:W-:-:S03]  /*19450*/  IADD3 R2, P5, R8, UR9, RZ ;  /* 0x0000000908027c10 */ /* 0x000fc6000ffbe0ff */
[----:B------:R1:W-:Y:S01]  /*19460*/  @P2 STG.E desc[UR18][R12.64+0x200], R5 ;  /* 0x000200050c002986 */ /* 0x0003e2000c101912 */
[----:B------:R-:W-:-:S03]  /*19470*/  IADD3.X R3, R9, UR29, RZ, P5, !PT ;  /* 0x0000001d09037c10 */ /* 0x000fc6000affe4ff */
[----:B------:R-:W-:Y:S01]  /*19480*/  @P4 STG.E desc[UR18][R8.64+0x200], R97 ;  /* 0x0002006108004986 */ /* 0x000fe2000c101912 */
[----:B------:R-:W-:-:S03]  /*19490*/  ISETP.GT.AND P5, PT, R0, 0x99, P1 ;  /* 0x000000990000780c */ /* 0x000fc60000fa4270 */
[----:B------:R2:W-:Y:S01]  /*194a0*/  @P3 STG.E desc[UR18][R12.64+0x220], R19 ;  /* 0x000220130c003986 */ /* 0x0005e2000c101912 */
[----:B0-----:R-:W-:-:S03]  /*194b0*/  IADD3 R6, P2, R2, UR9, RZ ;  /* 0x0000000902067c10 */ /* 0x001fc6000ff5e0ff */
[----:B------:R-:W-:Y:S01]  /*194c0*/  @P6 STG.E desc[UR18][R8.64+0x220], R99 ;  /* 0x0002206308006986 */ /* 0x000fe2000c101912 */
[C---:B------:R-:W-:Y:S02]  /*194d0*/  ISETP.GT.AND P6, PT, R0.reuse, 0x98, P1 ;  /* 0x000000980000780c */ /* 0x040fe40000fc4270 */
[----:B------:R-:W-:Y:S02]  /*194e0*/  IADD3.X R7, R3, UR29, RZ, P2, !PT ;  /* 0x0000001d03077c10 */ /* 0x000fe400097fe4ff */
[----:B------:R-:W-:Y:S02]  /*194f0*/  MOV R11, UR28 ;  /* 0x0000001c000b7c02 */ /* 0x000fe40008000f00 */
[C---:B------:R-:W-:Y:S01]  /*19500*/  ISETP.GT.AND P2, PT, R0.reuse, 0x98, P0 ;  /* 0x000000980000780c */ /* 0x040fe20000744270 */
[----:B------:R-:W-:Y:S01]  /*19510*/  IMAD.MOV.U32 R14, RZ, RZ, R4 ;  /* 0x000000ffff0e7224 */ /* 0x000fe200078e0004 */
[----:B------:R-:W-:Y:S01]  /*19520*/  ISETP.GT.AND P4, PT, R0, 0x99, P0 ;  /* 0x000000990000780c */ /* 0x000fe20000784270 */
[----:B------:R-:W-:Y:S01]  /*19530*/  FMUL R21, R100, UR22 ;  /* 0x0000001664157c20 */ /* 0x000fe20008400000 */
[----:B------:R-:W-:Y:S01]  /*19540*/  FMUL R101, R101, UR22 ;  /* 0x0000001665657c20 */ /* 0x000fe20008400000 */
[----:B------:R-:W-:-:S02]  /*19550*/  IMAD.U32 R17, RZ, RZ, UR28 ;  /* 0x0000001cff117e24 */ /* 0x000fc4000f8e00ff */
[----:B-1----:R-:W-:Y:S01]  /*19560*/  IMAD.WIDE.U32 R4, R11, 0x1c, R2 ;  /* 0x0000001c0b047825 */ /* 0x002fe200078e0002 */
[----:B------:R0:W-:Y:S03]  /*19570*/  @P6 STG.E desc[UR18][R14.64+0x200], R21 ;  /* 0x000200150e006986 */ /* 0x0001e6000c101912 */
[----:B--2---:R-:W-:Y:S01]  /*19580*/  FMUL R19, R102, UR22 ;  /* 0x0000001666137c20 */ /* 0x004fe20008400000 */
[----:B------:R-:W-:Y:S01]  /*19590*/  FMUL R103, R103, UR22 ;  /* 0x0000001667677c20 */ /* 0x000fe20008400000 */
[----:B------:R-:W-:Y:S01]  /*195a0*/  IMAD.WIDE.U32 R10, R17, 0x1c, R6 ;  /* 0x0000001c110a7825 */ /* 0x000fe200078e0006 */
[----:B------:R-:W-:Y:S01]  /*195b0*/  @P5 STG.E desc[UR18][R2.64+0x200], R101 ;  /* 0x0002006502005986 */ /* 0x000fe2000c101912 */
[----:B------:R-:W-:Y:S02]  /*195c0*/  ISETP.GT.AND P3, PT, R0, 0xa0, P1 ;  /* 0x000000a00000780c */ /* 0x000fe40000f64270 */
[----:B------:R-:W-:Y:S01]  /*195d0*/  IMAD.MOV.U32 R12, RZ, RZ, R4 ;  /* 0x000000ffff0c7224 */ /* 0x000fe200078e0004 */
[----:B------:R-:W-:Y:S01]  /*195e0*/  IADD3 R4, P5, R6, UR9, RZ ;  /* 0x0000000906047c10 */ /* 0x000fe2000ffbe0ff */
[----:B------:R-:W-:Y:S01]  /*195f0*/  VIADD R13, R5, UR8 ;  /* 0x00000008050d7c36 */ /* 0x000fe20008000000 */
[----:B------:R1:W-:Y:S01]  /*19600*/  @P2 STG.E desc[UR18][R14.64+0x220], R19 ;  /* 0x000220130e002986 */ /* 0x0003e2000c101912 */
[----:B------:R-:W-:Y:S01]  /*19610*/  IMAD.MOV.U32 R16, RZ, RZ, R10 ;  /* 0x000000ffff107224 */ /* 0x000fe200078e000a */
[----:B------:R-:W-:-:S02]  /*19620*/  IADD3.X R5, R7, UR29, RZ, P5, !PT ;  /* 0x0000001d07057c10 */ /* 0x000fc4000affe4ff */
[----:B------:R-:W-:Y:S01]  /*19630*/  IADD3 R10, P2, R4, UR9, RZ ;  /* 0x00000009040a7c10 */ /* 0x000fe2000ff5e0ff */
[----:B------:R2:W-:Y:S01]  /*19640*/  @P4 STG.E desc[UR18][R2.64+0x220], R103 ;  /* 0x0002206702004986 */ /* 0x0005e2000c101912 */
[C---:B------:R-:W-:Y:S02]  /*19650*/  ISETP.GT.AND P6, PT, R0.reuse, 0xa1, P1 ;  /* 0x000000a10000780c */ /* 0x040fe40000fc4270 */
[----:B------:R-:W-:Y:S02]  /*19660*/  ISETP.GT.AND P4, PT, R0, 0xa0, P0 ;  /* 0x000000a00000780c */ /* 0x000fe40000784270 */
[----:B------:R-:W-:Y:S01]  /*19670*/  IADD3 R17, R11, UR8, RZ ;  /* 0x000000080b117c10 */ /* 0x000fe2000fffe0ff */
[----:B------:R-:W-:Y:S01]  /*19680*/  FMUL R23, R104, UR22 ;  /* 0x0000001668177c20 */ /* 0x000fe20008400000 */
[----:B------:R-:W-:Y:S02]  /*19690*/  IADD3.X R11, R5, UR29, RZ, P2, !PT ;  /* 0x0000001d050b7c10 */ /* 0x000fe400097fe4ff */
[----:B------:R-:W-:Y:S01]  /*196a0*/  ISETP.GT.AND P2, PT, R0, 0xa1, P0 ;  /* 0x000000a10000780c */ /* 0x000fe20000744270 */
[----:B------:R-:W-:Y:S01]  /*196b0*/  FMUL R105, R105, UR22 ;  /* 0x0000001669697c20 */ /* 0x000fe20008400000 */
[----:B------:R3:W-:Y:S01]  /*196c0*/  @P3 STG.E desc[UR18][R12.64+0x200], R23 ;  /* 0x000200170c003986 */ /* 0x0007e2000c101912 */
[----:B0-----:R-:W-:Y:S01]  /*196d0*/  FMUL R21, R106, UR22 ;  /* 0x000000166a157c20 */ /* 0x001fe20008400000 */
[C---:B------:R-:W-:Y:S01]  /*196e0*/  ISETP.GT.AND P3, PT, R0.reuse, 0xa8, P1 ;  /* 0x000000a80000780c */ /* 0x040fe20000f64270 */
[----:B------:R-:W-:Y:S01]  /*196f0*/  FMUL R107, R107, UR22 ;  /* 0x000000166b6b7c20 */ /* 0x000fe20008400000 */
[C---:B------:R-:W-:Y:S01]  /*19700*/  ISETP.GT.AND P5, PT, R0.reuse, 0xa9, P1 ;  /* 0x000000a90000780c */ /* 0x040fe20000fa4270 */
[----:B------:R-:W-:Y:S01]  /*19710*/  @P6 STG.E desc[UR18][R6.64+0x200], R105 ;  /* 0x0002006906006986 */ /* 0x000fe2000c101912 */
[----:B------:R-:W-:-:S03]  /*19720*/  ISETP.GT.AND P6, PT, R0, 0xa8, P0 ;  /* 0x000000a80000780c */ /* 0x000fc600007c4270 */
[----:B------:R0:W-:Y:S01]  /*19730*/  @P4 STG.E desc[UR18][R12.64+0x220], R21 ;  /* 0x000220150c004986 */ /* 0x0001e2000c101912 */
[----:B------:R-:W-:Y:S01]  /*19740*/  ISETP.GT.AND P4, PT, R0, 0xa9, P0 ;  /* 0x000000a90000780c */ /* 0x000fe20000784270 */
[----:B-1----:R-:W-:Y:S01]  /*19750*/  FMUL R19, R108, UR22 ;  /* 0x000000166c137c20 */ /* 0x002fe20008400000 */
[----:B------:R-:W-:Y:S01]  /*19760*/  MOV R9, UR28 ;  /* 0x0000001c00097c02 */ /* 0x000fe20008000f00 */
[----:B------:R-:W-:Y:S01]  /*19770*/  @P2 STG.E desc[UR18][R6.64+0x220], R107 ;  /* 0x0002206b06002986 */ /* 0x000fe2000c101912 */
[----:B------:R-:W-:Y:S01]  /*19780*/  ISETP.GT.AND P2, PT, R0, 0xb0, P1 ;  /* 0x000000b00000780c */ /* 0x000fe20000f44270 */
[----:B--2---:R-:W-:-:S04]  /*19790*/  IMAD.WIDE.U32 R2, R25, 0x1c, R10 ;  /* 0x0000001c19027825 */ /* 0x004fc800078e000a */
[----:B------:R-:W-:Y:S01]  /*197a0*/  FMUL R109, R109, UR22 ;  /* 0x000000166d6d7c20 */ /* 0x000fe20008400000 */
[----:B---3--:R-:W-:Y:S01]  /*197b0*/  FMUL R23, R110, UR22 ;  /* 0x000000166e177c20 */ /* 0x008fe20008400000 */
[----:B------:R-:W-:Y:S01]  /*197c0*/  @P3 STG.E desc[UR18][R16.64+0x200], R19 ;  /* 0x0002001310003986 */ /* 0x000fe2000c101912 */
[----:B------:R-:W-:-:S04]  /*197d0*/  IMAD.WIDE.U32 R8, R9, 0x1c, R4 ;  /* 0x0000001c09087825 */ /* 0x000fc800078e0004 */
[----:B------:R-:W-:Y:S01]  /*197e0*/  FMUL R111, R111, UR22 ;  /* 0x000000166f6f7c20 */ /* 0x000fe20008400000 */
[----:B------:R-:W-:Y:S01]  /*197f0*/  MOV R14, R2 ;  /* 0x00000002000e7202 */ /* 0x000fe20000000f00 */
[----:B------:R-:W-:Y:S01]  /*19800*/  @P5 STG.E desc[UR18][R4.64+0x200], R109 ;  /* 0x0002006d04005986 */ /* 0x000fe2000c101912 */
[----:B------:R-:W-:Y:S01]  /*19810*/  ISETP.GT.AND P3, PT, R0, 0xb1, P1 ;  /* 0x000000b10000780c */ /* 0x000fe20000f64270 */
[----:B------:R-:W-:Y:S01]  /*19820*/  VIADD R9, R9, UR8 ;  /* 0x0000000809097c36 */ /* 0x000fe20008000000 */
[----:B------:R-:W-:Y:S01]  /*19830*/  IADD3 R2, P5, R10, UR9, RZ ;  /* 0x000000090a027c10 */ /* 0x000fe2000ffbe0ff */
[----:B0-----:R-:W-:Y:S01]  /*19840*/  FMUL R21, R112, UR22 ;  /* 0x0000001670157c20 */ /* 0x001fe20008400000 */
[----:B------:R0:W-:Y:S01]  /*19850*/  @P6 STG.E desc[UR18][R16.64+0x220], R23 ;  /* 0x0002201710006986 */ /* 0x0001e2000c101912 */
[----:B------:R-:W-:Y:S01]  /*19860*/  VIADD R15, R3, UR8 ;  /* 0x00000008030f7c36 */ /* 0x000fe20008000000 */
[----:B------:R-:W-:Y:S02]  /*19870*/  ISETP.GT.AND P6, PT, R0, 0xb0, P0 ;  /* 0x000000b00000780c */ /* 0x000fe400007c4270 */
[----:B------:R1:W-:Y:S01]  /*19880*/  @P4 STG.E desc[UR18][R4.64+0x220], R111 ;  /* 0x0002206f04004986 */ /* 0x0003e2000c101912 */
[----:B------:R-:W-:-:S02]  /*19890*/  IADD3.X R3, R11, UR29, RZ, P5, !PT ;  /* 0x0000001d0b037c10 */ /* 0x000fc4000affe4ff */
[C---:B------:R-:W-:Y:S01]  /*198a0*/  ISETP.GT.AND P4, PT, R0.reuse, 0xb1, P0 ;  /* 0x000000b10000780c */ /* 0x040fe20000784270 */
[----:B------:R-:W-:Y:S01]  /*198b0*/  @P2 STG.E desc[UR18][R8.64+0x200], R21 ;  /* 0x0002001508002986 */ /* 0x000fe2000c101912 */
[C---:B------:R-:W-:Y:S01]  /*198c0*/  ISETP.GT.AND P5, PT, R0.reuse, 0xb8, P1 ;  /* 0x000000b80000780c */ /* 0x040fe20000fa4270 */
[----:B------:R-:W-:Y:S01]  /*198d0*/  FMUL R113, R113, UR22 ;  /* 0x0000001671717c20 */ /* 0x000fe20008400000 */
[----:B------:R-:W-:Y:S01]  /*198e0*/  ISETP.GT.AND P2, PT, R0, 0xb9, P1 ;  /* 0x000000b90000780c */ /* 0x000fe20000f44270 */
[----:B0-----:R-:W-:Y:S01]  /*198f0*/  FMUL R17, R114, UR22 ;  /* 0x0000001672117c20 */ /* 0x001fe20008400000 */
[----:B------:R-:W-:Y:S01]  /*19900*/  FMUL R115, R115, UR22 ;  /* 0x0000001673737c20 */ /* 0x000fe20008400000 */
[----:B------:R-:W-:Y:S01]  /*19910*/  FMUL R19, R116, UR22 ;  /* 0x0000001674137c20 */ /* 0x000fe20008400000 */
[----:B------:R-:W-:Y:S01]  /*19920*/  @P3 STG.E desc[UR18][R10.64+0x200], R113 ;  /* 0x000200710a003986 */ /* 0x000fe2000c101912 */
[----:B------:R-:W-:Y:S01]  /*19930*/  ISETP.GT.AND P3, PT, R0, 0xb8, P0 ;  /* 0x000000b80000780c */ /* 0x000fe20000764270 */
[----:B------:R-:W-:Y:S01]  /*19940*/  FMUL R117, R117, UR22 ;  /* 0x0000001675757c20 */ /* 0x000fe20008400000 */
[----:B------:R-:W-:Y:S01]  /*19950*/  IMAD.U32 R7, RZ, RZ, UR28 ;  /* 0x0000001cff077e24 */ /* 0x000fe2000f8e00ff */
[----:B------:R0:W-:Y:S01]  /*19960*/  @P6 STG.E desc[UR18][R8.64+0x220], R17 ;  /* 0x0002201108006986 */ /* 0x0001e2000c101912 */
[----:B-1----:R-:W-:-:S03]  /*19970*/  IADD3 R4, P6, R2, UR9, RZ ;  /* 0x0000000902047c10 */ /* 0x002fc6000ffde0ff */
[----:B------:R1:W-:Y:S01]  /*19980*/  @P4 STG.E desc[UR18][R10.64+0x220], R115 ;  /* 0x000220730a004986 */ /* 0x0003e2000c101912 */
[----:B------:R-:W-:Y:S01]  /*19990*/  IMAD.WIDE.U32 R6, R7, 0x1c, R2 ;  /* 0x0000001c07067825 */ /* 0x000fe200078e0002 */
[C---:B------:R-:W-:Y:S02]  /*199a0*/  ISETP.GT.AND P4, PT, R0.reuse, 0xc0, P1 ;  /* 0x000000c00000780c */ /* 0x040fe40000f84270 */
[----:B------:R-:W-:Y:S01]  /*199b0*/  @P5 STG.E desc[UR18][R14.64+0x200], R19 ;  /* 0x000200130e005986 */ /* 0x000fe2000c101912 */
[----:B------:R-:W-:-:S03]  /*199c0*/  ISETP.GT.AND P5, PT, R0, 0xb9, P0 ;  /* 0x000000b90000780c */ /* 0x000fc600007a4270 */
[----:B------:R-:W-:Y:S01]  /*199d0*/  @P2 STG.E desc[UR18][R2.64+0x200], R117 ;  /* 0x0002007502002986 */ /* 0x000fe2000c101912 */
[----:B------:R-:W-:Y:S01]  /*199e0*/  ISETP.GT.AND P2, PT, R0, 0xc1, P1 ;  /* 0x000000c10000780c */ /* 0x000fe20000f44270 */
[----:B0-----:R-:W-:Y:S01]  /*199f0*/  FMUL R9, R118, UR22 ;  /* 0x0000001676097c20 */ /* 0x001fe20008400000 */
[----:B------:R-:W-:Y:S01]  /*19a00*/  VIADD R13, R7, UR8 ;  /* 0x00000008070d7c36 */ /* 0x000fe20008000000 */
[----:B------:R-:W-:Y:S01]  /*19a10*/  IADD3.X R5, R3, UR29, RZ, P6, !PT ;  /* 0x0000001d03057c10 */ /* 0x000fe2000b7fe4ff */
[----:B------:R-:W-:Y:S02]  /*19a20*/  IMAD.U32 R7, RZ, RZ, UR28 ;  /* 0x0000001cff077e24 */ /* 0x000fe4000f8e00ff */
[----:B------:R-:W-:Y:S01]  /*19a30*/  FMUL R119, R119, UR22 ;  /* 0x0000001677777c20 */ /* 0x000fe20008400000 */
[----:B------:R0:W-:Y:S01]  /*19a40*/  @P3 STG.E desc[UR18][R14.64+0x220], R9 ;  /* 0x000220090e003986 */ /* 0x0001e2000c101912 */
[----:B------:R-:W-:Y:S01]  /*19a50*/  MOV R12, R6 ;  /* 0x00000006000c7202 */ /* 0x000fe20000000f00 */
[----:B------:R-:W-:Y:S01]  /*19a60*/  FMUL R17, R120, UR22 ;  /* 0x0000001678117c20 */ /* 0x000fe20008400000 */
[----:B------:R-:W-:Y:S01]  /*19a70*/  ISETP.GT.AND P3, PT, R0, 0xc0, P0 ;  /* 0x000000c00000780c */ /* 0x000fe20000764270 */
[----:B------:R-:W-:-:S04]  /*19a80*/  IMAD.WIDE.U32 R6, R7, 0x1c, R4 ;  /* 0x0000001c07067825 */ /* 0x000fc800078e0004 */
[----:B------:R-:W-:Y:S01]  /*19a90*/  FMUL R121, R121, UR22 ;  /* 0x0000001679797c20 */ /* 0x000fe20008400000 */
[----:B------:R2:W-:Y:S01]  /*19aa0*/  @P5 STG.E desc[UR18][R2.64+0x220], R119 ;  /* 0x0002207702005986 */ /* 0x0005e2000c101912 */
[----:B-1----:R-:W-:-:S03]  /*19ab0*/  MOV R10, R6 ;  /* 0x00000006000a7202 */ /* 0x002fc60000000f00 */
[----:B------:R1:W-:Y:S01]  /*19ac0*/  @P4 STG.E desc[UR18][R12.64+0x200], R17 ;  /* 0x000200110c004986 */ /* 0x0003e2000c101912 */
[----:B------:R-:W-:Y:S01]  /*19ad0*/  ISETP.GT.AND P6, PT, R0, 0xc1, P0 ;  /* 0x000000c10000780c */ /* 0x000fe200007c4270 */
[----:B0-----:R-:W-:Y:S02]  /*19ae0*/  FMUL R15, R122, UR22 ;  /* 0x000000167a0f7c20 */ /* 0x001fe40008400000 */
[----:B------:R-:W-:Y:S01]  /*19af0*/  @P2 STG.E desc[UR18][R4.64+0x200], R121 ;  /* 0x0002007904002986 */ /* 0x000fe2000c101912 */
[----:B------:R-:W-:Y:S01]  /*19b00*/  IADD3 R6, P2, R4, UR9, RZ ;  /* 0x0000000904067c10 */ /* 0x000fe2000ff5e0ff */
[----:B------:R-:W-:Y:S01]  /*19b10*/  VIADD R11, R7, UR8 ;  /* 0x00000008070b7c36 */ /* 0x000fe20008000000 */
[C---:B------:R-:W-:Y:S02]  /*19b20*/  ISETP.GT.AND P5, PT, R0.reuse, 0xc8, P1 ;  /* 0x000000c80000780c */ /* 0x040fe40000fa4270 */
[----:B------:R-:W-:Y:S01]  /*19b30*/  IADD3.X R7, R5, UR29, RZ, P2, !PT ;  /* 0x0000001d05077c10 */ /* 0x000fe200097fe4ff */
[----:B------:R0:W-:Y:S01]  /*19b40*/  @P3 STG.E desc[UR18][R12.64+0x220], R15 ;  /* 0x0002200f0c003986 */ /* 0x0001e2000c101912 */
[----:B------:R-:W-:-:S02]  /*19b50*/  ISETP.GT.AND P4, PT, R0, 0xc9, P1 ;  /* 0x000000c90000780c */ /* 0x000fc40000f84270 */
[----:B------:R-:W-:Y:S02]  /*19b60*/  IADD3 R8, P2, R6, UR9, RZ ;  /* 0x0000000906087c10 */ /* 0x000fe4000ff5e0ff */
[----:B------:R-:W-:Y:S01]  /*19b70*/  ISETP.GT.AND P3, PT, R0, 0xc8, P0 ;  /* 0x000000c80000780c */ /* 0x000fe20000764270 */
[----:B------:R-:W-:Y:S01]  /*19b80*/  FMUL R123, R123, UR22 ;  /* 0x000000167b7b7c20 */ /* 0x000fe20008400000 */
[----:B------:R-:W-:Y:S01]  /*19b90*/  IADD3.X R9, R7, UR29, RZ, P2, !PT ;  /* 0x0000001d07097c10 */ /* 0x000fe200097fe4ff */
[----:B------:R-:W-:Y:S01]  /*19ba0*/  FMUL R19, R124, UR22 ;  /* 0x000000167c137c20 */ /* 0x000fe20008400000 */
[----:B------:R-:W-:Y:S01]  /*19bb0*/  ISETP.GT.AND P2, PT, R0, 0xc9, P0 ;  /* 0x000000c90000780c */ /* 0x000fe20000744270 */
[----:B------:R-:W-:Y:S01]  /*19bc0*/  FMUL R125, R125, UR22 ;  /* 0x000000167d7d7c20 */ /* 0x000fe20008400000 */
[----:B------:R3:W-:Y:S01]  /*19bd0*/  @P6 STG.E desc[UR18][R4.64+0x220], R123 ;  /* 0x0002207b04006986 */ /* 0x0007e2000c101912 */
[----:B--2---:R-:W-:Y:S02]  /*19be0*/  IMAD.U32 R3, RZ, RZ, UR28 ;  /* 0x0000001cff037e24 */ /* 0x004fe4000f8e00ff */
[----:B-1----:R-:W-:Y:S01]  /*19bf0*/  FMUL R17, R126, UR22 ;  /* 0x000000167e117c20 */ /* 0x002fe20008400000 */
[----:B0-----:R-:W-:Y:S01]  /*19c00*/  IMAD.U32 R13, RZ, RZ, UR28 ;  /* 0x0000001cff0d7e24 */ /* 0x001fe2000f8e00ff */
[----:B------:R-:W-:Y:S01]  /*19c10*/  @P5 STG.E desc[UR18][R10.64+0x200], R19 ;  /* 0x000200130a005986 */ /* 0x000fe2000c101912 */
[C---:B------:R-:W-:Y:S01]  /*19c20*/  ISETP.GT.AND P5, PT, R0.reuse, 0xd0, P1 ;  /* 0x000000d00000780c */ /* 0x040fe20000fa4270 */
[----:B------:R-:W-:Y:S01]  /*19c30*/  FMUL R127, R127, UR22 ;  /* 0x000000167f7f7c20 */ /* 0x000fe20008400000 */
[C---:B------:R-:W-:Y:S01]  /*19c40*/  ISETP.GT.AND P6, PT, R0.reuse, 0xd1, P1 ;  /* 0x000000d10000780c */ /* 0x040fe20000fc4270 */
[----:B------:R-:W-:Y:S01]  /*19c50*/  @P4 STG.E desc[UR18][R6.64+0x200], R125 ;  /* 0x0002007d06004986 */ /* 0x000fe2000c101912 */
[----:B------:R-:W-:Y:S01]  /*19c60*/  IMAD.WIDE.U32 R2, R3, 0x1c, R6 ;  /* 0x0000001c03027825 */ /* 0x000fe200078e0006 */
[----:B------:R-:W-:-:S02]  /*19c70*/  ISETP.GT.AND P4, PT, R0, 0xd0, P0 ;  /* 0x000000d00000780c */ /* 0x000fc40000784270 */
[----:B------:R0:W-:Y:S01]  /*19c80*/  @P3 STG.E desc[UR18][R10.64+0x220], R17 ;  /* 0x000220110a003986 */ /* 0x0001e2000c101912 */
[----:B---3--:R-:W-:Y:S01]  /*19c90*/  IMAD.WIDE.U32 R4, R13, 0x1c, R8 ;  /* 0x0000001c0d047825 */ /* 0x008fe200078e0008 */
[----:B------:R-:W-:Y:S02]  /*19ca0*/  ISETP.GT.AND P3, PT, R0, 0xd1, P0 ;  /* 0x000000d10000780c */ /* 0x000fe40000764270 */
[----:B------:R-:W-:Y:S01]  /*19cb0*/  @P2 STG.E desc[UR18][R6.64+0x220], R127 ;  /* 0x0002207f06002986 */ /* 0x000fe2000c101912 */
[----:B------:R-:W-:Y:S01]  /*19cc0*/  IMAD.MOV.U32 R12, RZ, RZ, R2 ;  /* 0x000000ffff0c7224 */ /* 0x000fe200078e0002 */
[----:B------:R-:W-:Y:S01]  /*19cd0*/  IADD3 R2, P2, R8, UR9, RZ ;  /* 0x0000000908027c10 */ /* 0x000fe2000ff5e0ff */
[----:B------:R-:W-:Y:S01]  /*19ce0*/  VIADD R15, R5, UR8 ;  /* 0x00000008050f7c36 */ /* 0x000fe20008000000 */
[----:B------:R-:W-:Y:S01]  /*19cf0*/  IADD3 R13, R3, UR8, RZ ;  /* 0x00000008030d7c10 */ /* 0x000fe2000fffe0ff */
[----:B------:R-:W-:Y:S01]  /*19d00*/  FMUL R5, R128, UR22 ;  /* 0x0000001680057c20 */ /* 0x000fe20008400000 */
[----:B------:R-:W-:Y:S01]  /*19d10*/  FMUL R129, R129, UR22 ;  /* 0x0000001681817c20 */ /* 0x000fe20008400000 */
[----:B------:R-:W-:Y:S01]  /*19d20*/  IADD3.X R3, R9, UR29, RZ, P2, !PT ;  /* 0x0000001d09037c10 */ /* 0x000fe200097fe4ff */
[----:B0-----:R-:W-:Y:S01]  /*19d30*/  FMUL R17, R130, UR22 ;  /* 0x0000001682117c20 */ /* 0x001fe20008400000 */
[----:B------:R-:W-:Y:S01]  /*19d40*/  FMUL R131, R131, UR22 ;  /* 0x0000001683837c20 */ /* 0x000fe20008400000 */
[----:B------:R-:W-:Y:S01]  /*19d50*/  IADD3 R10, P2, R2, UR9, RZ ;  /* 0x00000009020a7c10 */ /* 0x000fe2000ff5e0ff */
[----:B------:R-:W-:Y:S04]  /*19d60*/  @P5 STG.E desc[UR18][R12.64+0x200], R5 ;  /* 0x000200050c005986 */ /* 0x000fe8000c101912 */
[----:B------:R-:W-:Y:S01]  /*19d70*/  @P6 STG.E desc[UR18][R8.64+0x200], R129 ;  /* 0x0002008108006986 */ /* 0x000fe2000c101912 */
[----:B------:R-:W-:-:S03]  /*19d80*/  IADD3.X R11, R3, UR29, RZ, P2, !PT ;  /* 0x0000001d030b7c10 */ /* 0x000fc600097fe4ff */
[----:B------:R0:W-:Y:S01]  /*19d90*/  @P4 STG.E desc[UR18][R12.64+0x220], R17 ;  /* 0x000220110c004986 */ /* 0x0001e2000c101912 */
[C---:B------:R-:W-:Y:S02]  /*19da0*/  ISETP.GT.AND P4, PT, R0.reuse, 0xd8, P1 ;  /* 0x000000d80000780c */ /* 0x040fe40000f84270 */
[C---:B------:R-:W-:Y:S01]  /*19db0*/  ISETP.GT.AND P2, PT, R0.reuse, 0xd9, P1 ;  /* 0x000000d90000780c */ /* 0x040fe20000f44270 */
[----:B------:R1:W-:Y:S01]  /*19dc0*/  @P3 STG.E desc[UR18][R8.64+0x220], R131 ;  /* 0x0002208308003986 */ /* 0x0003e2000c101912 */
[C---:B------:R-:W-:Y:S02]  /*19dd0*/  ISETP.GT.AND P3, PT, R0.reuse, 0xd8, P0 ;  /* 0x000000d80000780c */ /* 0x040fe40000764270 */
[----:B------:R-:W-:Y:S01]  /*19de0*/  ISETP.GT.AND P5, PT, R0, 0xd9, P0 ;  /* 0x000000d90000780c */ /* 0x000fe200007a4270 */
[----:B------:R-:W-:Y:S01]  /*19df0*/  FMUL R19, R132, UR22 ;  /* 0x0000001684137c20 */ /* 0x000fe20008400000 */
[----:B------:R-:W-:Y:S01]  /*19e00*/  MOV R14, R4 ;  /* 0x00000004000e7202 */ /* 0x000fe20000000f00 */
[----:B------:R-:W-:Y:S01]  /*19e10*/  FMUL R133, R133, UR22 ;  /* 0x0000001685857c20 */ /* 0x000fe20008400000 */
[----:B------:R-:W-:Y:S01]  /*19e20*/  FMUL R135, R135, UR22 ;  /* 0x0000001687877c20 */ /* 0x000fe20008400000 */
[----:B0-----:R-:W-:Y:S01]  /*19e30*/  FMUL R13, R134, UR22 ;  /* 0x00000016860d7c20 */ /* 0x001fe20008400000 */
[----:B------:R-:W-:Y:S01]  /*19e40*/  IMAD.U32 R7, RZ, RZ, UR28 ;  /* 0x0000001cff077e24 */ /* 0x000fe2000f8e00ff */
[----:B------:R-:W-:Y:S01]  /*19e50*/  @P4 STG.E desc[UR18][R14.64+0x200], R19 ;  /* 0x000200130e004986 */ /* 0x000fe2000c101912 */
[----:B------:R-:W-:-:S03]  /*19e60*/  ISETP.GT.AND P4, PT, R0, 0xe0, P1 ;  /* 0x000000e00000780c */ /* 0x000fc60000f84270 */
[----:B------:R-:W-:Y:S01]  /*19e70*/  @P2 STG.E desc[UR18][R2.64+0x200], R133 ;  /* 0x0002008502002986 */ /* 0x000fe2000c101912 */
[----:B------:R-:W-:-:S03]  /*19e80*/  ISETP.GT.AND P6, PT, R0, 0xe1, P1 ;  /* 0x000000e10000780c */ /* 0x000fc60000fc4270 */
[----:B------:R0:W-:Y:S01]  /*19e90*/  @P3 STG.E desc[UR18][R14.64+0x220], R13 ;  /* 0x0002200d0e003986 */ /* 0x0001e2000c101912 */
[----:B------:R-:W-:-:S03]  /*19ea0*/  IMAD.WIDE.U32 R4, R7, 0x1c, R2 ;  /* 0x0000001c07047825 */ /* 0x000fc600078e0002 */
[----:B------:R-:W-:Y:S01]  /*19eb0*/  @P5 STG.E desc[UR18][R2.64+0x220], R135 ;  /* 0x0002208702005986 */ /* 0x000fe2000c101912 */
[C---:B------:R-:W-:Y:S02]  /*19ec0*/  ISETP.GT.AND P5, PT, R0.reuse, 0xe0, P0 ;  /* 0x000000e00000780c */ /* 0x040fe400007a4270 */
[----:B------:R-:W-:Y:S01]  /*19ed0*/  ISETP.GT.AND P3, PT, R0, 0xe1, P0 ;  /* 0x000000e10000780c */ /* 0x000fe20000764270 */
[----:B-1----:R-:W-:Y:S01]  /*19ee0*/  IMAD.MOV.U32 R8, RZ, RZ, R4 ;  /* 0x000000ffff087224 */ /* 0x002fe200078e0004 */
[----:B------:R-:W-:Y:S01]  /*19ef0*/  IADD3 R9, R5, UR8, RZ ;  /* 0x0000000805097c10 */ /* 0x000fe2000fffe0ff */
[----:B------:R-:W-:Y:S01]  /*19f00*/  FMUL R17, R136, UR22 ;  /* 0x0000001688117c20 */ /* 0x000fe20008400000 */
[----:B------:R-:W-:Y:S01]  /*19f10*/  FMUL R137, R137, UR22 ;  /* 0x0000001689897c20 */ /* 0x000fe20008400000 */
[----:B------:R-:W-:Y:S01]  /*19f20*/  IADD3 R4, P2, R10, UR9, RZ ;  /* 0x000000090a047c10 */ /* 0x000fe2000ff5e0ff */
[----:B0-----:R-:W-:Y:S01]  /*19f30*/  FMUL R15, R138, UR22 ;  /* 0x000000168a0f7c20 */ /* 0x001fe20008400000 */
[----:B------:R-:W-:Y:S01]  /*19f40*/  FMUL R139, R139, UR22 ;  /* 0x000000168b8b7c20 */ /* 0x000fe20008400000 */
[----:B------:R0:W-:Y:S01]  /*19f50*/  @P4 STG.E desc[UR18][R8.64+0x200], R17 ;  /* 0x0002001108004986 */ /* 0x0001e2000c101912 */
[----:B------:R-:W-:Y:S01]  /*19f60*/  IADD3.X R5, R11, UR29, RZ, P2, !PT ;  /* 0x0000001d0b057c10 */ /* 0x000fe200097fe4ff */
[----:B------:R-:W-:Y:S01]  /*19f70*/  IMAD.U32 R21, RZ, RZ, UR28 ;  /* 0x0000001cff157e24 */ /* 0x000fe2000f8e00ff */
[C---:B------:R-:W-:Y:S01]  /*19f80*/  ISETP.GT.AND P2, PT, R0.reuse, 0xe8, P1 ;  /* 0x000000e80000780c */ /* 0x040fe20000f44270 */
[----:B------:R-:W-:Y:S01]  /*19f90*/  @P6 STG.E desc[UR18][R10.64+0x200], R137 ;  /* 0x000200890a006986 */ /* 0x000fe2000c101912 */
[----:B------:R-:W-:-:S03]  /*19fa0*/  ISETP.GT.AND P4, PT, R0, 0xe9, P1 ;  /* 0x000000e90000780c */ /* 0x000fc60000f84270 */
[----:B------:R1:W-:Y:S01]  /*19fb0*/  @P5 STG.E desc[UR18][R8.64+0x220], R15 ;  /* 0x0002200f08005986 */ /* 0x0003e2000c101912 */
[C---:B------:R-:W-:Y:S01]  /*19fc0*/  ISETP.GT.AND P5, PT, R0.reuse, 0xe8, P0 ;  /* 0x000000e80000780c */ /* 0x040fe200007a4270 */
[----:B------:R-:W-:Y:S01]  /*19fd0*/  IMAD.WIDE.U32 R6, R21, 0x1c, R10 ;  /* 0x0000001c15067825 */ /* 0x000fe200078e000a */
[----:B------:R-:W-:Y:S01]  /*19fe0*/  MOV R19, UR28 ;  /* 0x0000001c00137c02 */ /* 0x000fe20008000f00 */
[----:B------:R2:W-:Y:S01]  /*19ff0*/  @P3 STG.E desc[UR18][R10.64+0x220], R139 ;  /* 0x0002208b0a003986 */ /* 0x0005e2000c101912 */
[C---:B------:R-:W-:Y:S02]  /*1a000*/  ISETP.GT.AND P6, PT, R0.reuse, 0xe9, P0 ;  /* 0x000000e90000780c */ /* 0x040fe400007c4270 */
[----:B------:R-:W-:Y:S01]  /*1a010*/  ISETP.GT.AND P3, PT, R0, 0xf0, P1 ;  /* 0x000000f00000780c */ /* 0x000fe20000f64270 */
[----:B------:R-:W-:Y:S02]  /*1a020*/  VIADD R7, R7, UR8 ;  /* 0x0000000807077c36 */ /* 0x000fe40008000000 */
[----:B0-----:R-:W-:Y:S01]  /*1a030*/  FMUL R17, R140, UR22 ;  /* 0x000000168c117c20 */ /* 0x001fe20008400000 */
[----:B------:R-:W-:-:S04]  /*1a040*/  IMAD.WIDE.U32 R2, R19, 0x1c, R4 ;  /* 0x0000001c13027825 */ /* 0x000fc800078e0004 */
[----:B------:R-:W-:Y:S01]  /*1a050*/  FMUL R141, R141, UR22 ;  /* 0x000000168d8d7c20 */ /* 0x000fe20008400000 */
[----:B------:R-:W-:Y:S01]  /*1a060*/  FMUL R19, R142, UR22 ;  /* 0x000000168e137c20 */ /* 0x000fe20008400000 */
[----:B------:R-:W-:Y:S01]  /*1a070*/  FMUL R143, R143, UR22 ;  /* 0x000000168f8f7c20 */ /* 0x000fe20008400000 */
[----:B------:R-:W-:Y:S02]  /*1a080*/  VIADD R13, R3, UR8 ;  /* 0x00000008030d7c36 */ /* 0x000fe40008000000 */
[----:B-1----:R-:W-:Y:S01]  /*1a090*/  FMUL R9, R144, UR22 ;  /* 0x0000001690097c20 */ /* 0x002fe20008400000 */
[----:B------:R-:W-:Y:S01]  /*1a0a0*/  IMAD.MOV.U32 R12, RZ, RZ, R2 ;  /* 0x000000ffff0c7224 */ /* 0x000fe200078e0002 */
[----:B------:R-:W-:Y:S01]  /*1a0b0*/  @P2 STG.E desc[UR18][R6.64+0x200], R17 ;  /* 0x0002001106002986 */ /* 0x000fe2000c101912 */
[----:B------:R-:W-:-:S03]  /*1a0c0*/  ISETP.GT.AND P2, PT, R0, 0xf1, P1 ;  /* 0x000000f10000780c */ /* 0x000fc60000f44270 */
[----:B------:R-:W-:Y:S04]  /*1a0d0*/  @P4 STG.E desc[UR18][R4.64+0x200], R141 ;  /* 0x0002008d04004986 */ /* 0x000fe8000c101912 */
[----:B------:R-:W-:Y:S04]  /*1a0e0*/  @P5 STG.E desc[UR18][R6.64+0x220], R19 ;  /* 0x0002201306005986 */ /* 0x000fe8000c101912 */
[----:B------:R0:W-:Y:S04]  /*1a0f0*/  @P6 STG.E desc[UR18][R4.64+0x220], R143 ;  /* 0x0002208f04006986 */ /* 0x0001e8000c101912 */
[----:B------:R1:W-:Y:S01]  /*1a100*/  @P3 STG.E desc[UR18][R12.64+0x200], R9 ;  /* 0x000200090c003986 */ /* 0x0003e2000c101912 */
[----:B------:R-:W-:Y:S01]  /*1a110*/  IADD3 R2, P3, R4, UR9, RZ ;  /* 0x0000000904027c10 */ /* 0x000fe2000ff7e0ff */
[----:B------:R-:W-:Y:S01]  /*1a120*/  FMUL R145, R145, UR22 ;  /* 0x0000001691917c20 */ /* 0x000fe20008400000 */
[----:B------:R-:W-:-:S02]  /*1a130*/  ISETP.GT.AND P5, PT, R0, 0xf0, P0 ;  /* 0x000000f00000780c */ /* 0x000fc400007a4270 */
[----:B--2---:R-:W-:Y:S02]  /*1a140*/  MOV R11, UR28 ;  /* 0x0000001c000b7c02 */ /* 0x004fe40008000f00 */
[C---:B------:R-:W-:Y:S02]  /*1a150*/  ISETP.GT.AND P4, PT, R0.reuse, 0xf1, P0 ;  /* 0x000000f10000780c */ /* 0x040fe40000784270 */
[----:B------:R-:W-:Y:S02]  /*1a160*/  IADD3.X R3, R5, UR29, RZ, P3, !PT ;  /* 0x0000001d05037c10 */ /* 0x000fe40009ffe4ff */
[C---:B------:R-:W-:Y:S02]  /*1a170*/  ISETP.GT.AND P3, PT, R0.reuse, 0xf8, P1 ;  /* 0x000000f80000780c */ /* 0x040fe40000f64270 */
[C---:B------:R-:W-:Y:S02]  /*1a180*/  ISETP.GT.AND P1, PT, R0.reuse, 0xf9, P1 ;  /* 0x000000f90000780c */ /* 0x040fe40000f24270 */
[C---:B------:R-:W-:Y:S01]  /*1a190*/  ISETP.GT.AND P6, PT, R0.reuse, 0xf8, P0 ;  /* 0x000000f80000780c */ /* 0x040fe200007c4270 */
[----:B------:R2:W-:Y:S01]  /*1a1a0*/  @P2 STG.E desc[UR18][R2.64+0x200], R145 ;  /* 0x0002009102002986 */ /* 0x0005e2000c101912 */
[----:B------:R-:W-:Y:S01]  /*1a1b0*/  ISETP.GT.AND P0, PT, R0, 0xf9, P0 ;  /* 0x000000f90000780c */ /* 0x000fe20000704270 */
[----:B0-----:R-:W-:Y:S01]  /*1a1c0*/  IMAD.WIDE.U32 R4, R11, 0x1c, R2 ;  /* 0x0000001c0b047825 */ /* 0x001fe200078e0002 */
[----:B------:R-:W-:-:S03]  /*1a1d0*/  IADD3 R6, P2, R2, UR9, RZ ;  /* 0x0000000902067c10 */ /* 0x000fc6000ff5e0ff */
[----:B-1----:R-:W-:Y:S01]  /*1a1e0*/  FMUL R9, R146, UR22 ;  /* 0x0000001692097c20 */ /* 0x002fe20008400000 */
[----:B------:R-:W-:Y:S01]  /*1a1f0*/  FMUL R147, R147, UR22 ;  /* 0x0000001693937c20 */ /* 0x000fe20008400000 */
[----:B------:R-:W-:Y:S01]  /*1a200*/  FMUL R11, R148, UR22 ;  /* 0x00000016940b7c20 */ /* 0x000fe20008400000 */
[----:B------:R-:W-:Y:S02]  /*1a210*/  VIADD R5, R5, UR8 ;  /* 0x0000000805057c36 */ /* 0x000fe40008000000 */
[----:B------:R-:W-:Y:S01]  /*1a220*/  FMUL R149, R149, UR22 ;  /* 0x0000001695957c20 */ /* 0x000fe20008400000 */
[----:B------:R-:W-:Y:S01]  /*1a230*/  IADD3.X R7, R3, UR29, RZ, P2, !PT ;  /* 0x0000001d03077c10 */ /* 0x000fe200097fe4ff */
[----:B------:R-:W-:Y:S01]  /*1a240*/  FMUL R15, R150, UR22 ;  /* 0x00000016960f7c20 */ /* 0x000fe20008400000 */
[----:B------:R-:W-:Y:S01]  /*1a250*/  FMUL R151, R151, UR22 ;  /* 0x0000001697977c20 */ /* 0x000fe20008400000 */
[----:B------:R2:W-:Y:S04]  /*1a260*/  @P5 STG.E desc[UR18][R12.64+0x220], R9 ;  /* 0x000220090c005986 */ /* 0x0005e8000c101912 */
[----:B------:R2:W-:Y:S04]  /*1a270*/  @P4 STG.E desc[UR18][R2.64+0x220], R147 ;  /* 0x0002209302004986 */ /* 0x0005e8000c101912 */
[----:B------:R2:W-:Y:S04]  /*1a280*/  @P3 STG.E desc[UR18][R4.64+0x200], R11 ;  /* 0x0002000b04003986 */ /* 0x0005e8000c101912 */
[----:B------:R2:W-:Y:S04]  /*1a290*/  @P1 STG.E desc[UR18][R6.64+0x200], R149 ;  /* 0x0002009506001986 */ /* 0x0005e8000c101912 */
[----:B------:R2:W-:Y:S04]  /*1a2a0*/  @P6 STG.E desc[UR18][R4.64+0x220], R15 ;  /* 0x0002200f04006986 */ /* 0x0005e8000c101912 */
[----:B------:R2:W-:Y:S02]  /*1a2b0*/  @P0 STG.E desc[UR18][R6.64+0x220], R151 ;  /* 0x0002209706000986 */ /* 0x0005e4000c101912 */
.L_x_409:
[----:B------:R-:W-:Y:S05]  /*1a2c0*/  BSYNC B0 ;  /* 0x0000000000007941 */ /* 0x000fea0003800000 */
.L_x_25:
[----:B0-2---:R-:W2:Y:S04]  /*1a2d0*/  LDL.LU R3, [R1+0x204] ;  /* 0x0002040001037983 */ /* 0x005ea80000300800 */
[----:B------:R-:W2:Y:S01]  /*1a2e0*/  LDL.LU R2, [R1+0x208] ;  /* 0x0002080001027983 */ /* 0x000ea20000300800 */
[----:B------:R-:W-:Y:S01]  /*1a2f0*/  ULDC UR8, c[0x0][0xc] ;  /* 0x0000030000087ab9 */ /* 0x000fe20000000800 */
[----:B------:R-:W-:Y:S01]  /*1a300*/  ULDC UR9, c[0x0][0x10] ;  /* 0x0000040000097ab9 */ /* 0x000fe20000000800 */
[----:B------:R-:W2:Y:S01]  /*1a310*/  LDC R5, c[0x0][0x14] ;  /* 0x00000500ff057b82 */ /* 0x000ea20000000800 */
[----:B------:R-:W-:Y:S01]  /*1a320*/  UIMAD.WIDE.U32 UR8, UR8, UR9, URZ ;  /* 0x00000009080872a5 */ /* 0x000fe2000f8e003f */
[----:B------:R-:W-:Y:S01]  /*1a330*/  PRMT R0, RZ, 0x7610, R0 ;  /* 0x00007610ff007816 */ /* 0x000fe20000000000 */
[----:B------:R-:W-:Y:S01]  /*1a340*/  UMOV UR14, 0xffffffff ;  /* 0xffffffff000e7882 */ /* 0x000fe20000000000 */
[----:B------:R-:W-:Y:S01]  /*1a350*/  UMOV UR13, 0xffffffff ;  /* 0xffffffff000d7882 */ /* 0x000fe20000000000 */
[----:B------:R-:W-:-:S02]  /*1a360*/  UMOV UR12, 0xffffffff ;  /* 0xffffffff000c7882 */ /* 0x000fc40000000000 */
[----:B--2---:R-:W-:-:S04]  /*1a370*/  IMAD.WIDE.U32 R2, R5, UR8, R2 ;  /* 0x0000000805027c25 */ /* 0x004fc8000f8e0002 */
[----:B------:R-:W-:Y:S01]  /*1a380*/  IMAD R5, R5, UR9, RZ ;  /* 0x0000000905057c24 */ /* 0x000fe2000f8e02ff */
[----:B------:R-:W-:Y:S01]  /*1a390*/  MOV R6, R2 ;  /* 0x0000000200067202 */ /* 0x000fe20000000f00 */
[----:B------:R-:W-:Y:S02]  /*1a3a0*/  ULDC.64 UR8, c[0x0][0x750] ;  /* 0x0001d40000087ab9 */ /* 0x000fe40000000a00 */
[----:B------:R-:W-:Y:S01]  /*1a3b0*/  IMAD.IADD R4, R3, 0x1, R5 ;  /* 0x0000000103047824 */ /* 0x000fe200078e0205 */
[----:B------:R-:W-:-:S04]  /*1a3c0*/  ISETP.GE.U32.AND P0, PT, R2, UR8, PT ;  /* 0x0000000802007c0c */ /* 0x000fc8000bf06070 */
[----:B------:R0:W-:Y:S01]  /*1a3d0*/  STL [R1+0x204], R4 ;  /* 0x0002040401007387 */ /* 0x0001e20000100800 */
[----:B------:R-:W-:-:S03]  /*1a3e0*/  ISETP.GE.U32.AND.EX P0, PT, R4, UR9, PT, P0 ;  /* 0x0000000904007c0c */ /* 0x000fc6000bf06100 */
[----:B------:R0:W-:Y:S10]  /*1a3f0*/  STL [R1+0x208], R6 ;  /* 0x0002080601007387 */ /* 0x0001f40000100800 */
[----:B0-----:R-:W-:Y:S05]  /*1a400*/  @P0 BRA `(.L_x_410) ;  /* 0x0000000400840947 */ /* 0x001fea0003800000 */
[----:B------:R-:W0:Y:S01]  /*1a410*/  S2UR UR10, SR_CTAID.X ;  /* 0x00000000000a79c3 */ /* 0x000e220000002500 */
[----:B------:R-:W-:Y:S01]  /*1a420*/  ULDC.64 UR16, c[0x0][0x728] ;  /* 0x0001ca0000107ab9 */ /* 0x000fe20000000a00 */
[----:B------:R-:W-:Y:S01]  /*1a430*/  ULDC UR8, c[0x0][0x150] ;  /* 0x0000540000087ab9 */ /* 0x000fe20000000800 */
[----:B------:R-:W-:Y:S01]  /*1a440*/  ISETP.NE.U32.AND P0, PT, RZ, UR16, PT ;  /* 0x00000010ff007c0c */ /* 0x000fe2000bf05070 */
[----:B------:R-:W-:Y:S01]  /*1a450*/  ULDC UR21, c[0x0][0x730] ;  /* 0x0001cc0000157ab9 */ /* 0x000fe20000000800 */
[----:B------:R-:W-:Y:S01]  /*1a460*/  R2UR UR25, R6 ;  /* 0x00000000061972ca */ /* 0x000fe200000e0000 */
[----:B------:R-:W-:Y:S01]  /*1a470*/  ULDC UR27, c[0x0][0x154] ;  /* 0x00005500001b7ab9 */ /* 0x000fe20000000800 */
[----:B------:R-:W-:Y:S01]  /*1a480*/  ISETP.NE.AND.EX P0, PT, RZ, UR17, PT, P0 ;  /* 0x00000011ff007c0c */ /* 0x000fe2000bf05300 */
[----:B------:R-:W2:Y:S01]  /*1a490*/  S2UR UR29, SR_CTAID.Y ;  /* 0x00000000001d79c3 */ /* 0x000ea20000002600 */
[----:B------:R-:W-:Y:S02]  /*1a4a0*/  R2UR UR26, R4 ;  /* 0x00000000041a72ca */ /* 0x000fe400000e0000 */
[----:B------:R-:W-:-:S02]  /*1a4b0*/  R2UR UR14, R6 ;  /* 0x00000000060e72ca */ /* 0x000fc400000e0000 */
[----:B------:R-:W-:Y:S02]  /*1a4c0*/  R2UR UR15, R4 ;  /* 0x00000000040f72ca */ /* 0x000fe400000e0000 */
[----:B0-----:R-:W-:-:S05]  /*1a4d0*/  I2FP.F32.U32 R0, UR10 ;  /* 0x0000000a00007c45 */ /* 0x001fca0008201000 */
[----:B------:R-:W-:-:S04]  /*1a4e0*/  FMUL R0, R0, UR8 ;  /* 0x0000000800007c20 */ /* 0x000fc80008400000 */
[----:B------:R0:W0:Y:S01]  /*1a4f0*/  F2I.U32.TRUNC.NTZ R2, R0 ;  /* 0x0000000000027305 */ /* 0x000022000020f000 */
[----:B--2---:R-:W-:Y:S05]  /*1a500*/  @!P0 BRA `(.L_x_411) ;  /* 0x0000000000308947 */ /* 0x004fea0003800000 */
        /* <DEDUP_REMOVED lines=12> */
.L_x_411:
[----:B------:R-:W-:Y:S01]  /*1a5d0*/  USHF.R.U64 UR12, UR14, UR21, UR15 ;  /* 0x000000150e0c7299 */ /* 0x000fe2000800120f */
[----:B0-----:R-:W-:Y:S01]  /*1a5e0*/  I2FP.F32.U32 R0, UR29 ;  /* 0x0000001d00007c45 */ /* 0x001fe20008201000 */
[----:B------:R-:W-:Y:S01]  /*1a5f0*/  USHF.R.U32.HI UR8, URZ, UR21, UR15 ;  /* 0x000000153f087299 */ /* 0x000fe2000801160f */
[----:B------:R-:W-:Y:S01]  /*1a600*/  R2UR UR20, R2 ;  /* 0x00000000021472ca */ /* 0x000fe200000e0000 */
[----:B------:R-:W-:Y:S02]  /*1a610*/  UIADD3 UR13, UP0, URZ, -UR12, URZ ;  /* 0x8000000c3f0d7290 */ /* 0x000fe4000ff1e03f */
[----:B------:R-:W-:Y:S01]  /*1a620*/  FMUL R0, R0, UR27 ;  /* 0x0000001b00007c20 */ /* 0x000fe20008400000 */
[----:B------:R-:W-:Y:S01]  /*1a630*/  ULDC.64 UR16, c[0x0][0x720] ;  /* 0x0001c80000107ab9 */ /* 0x000fe20000000a00 */
[----:B------:R-:W-:Y:S01]  /*1a640*/  UIADD3.X UR8, URZ, ~UR8, URZ, UP0, !UPT ;  /* 0x800000083f087290 */ /* 0x000fe200087fe43f */
[----:B------:R-:W-:Y:S01]  /*1a650*/  UMOV UR14, UR25 ;  /* 0x00000019000e7c82 */ /* 0x000fe20008000000 */
[----:B------:R-:W-:-:S02]  /*1a660*/  UMOV UR15, UR26 ;  /* 0x0000001a000f7c82 */ /* 0x000fc40008000000 */
[----:B------:R-:W-:Y:S01]  /*1a670*/  UIMAD UR8, UR8, UR16, URZ ;  /* 0x00000010080872a4 */ /* 0x000fe2000f8e023f */
[----:B------:R-:W0:Y:S01]  /*1a680*/  F2I.U32.TRUNC.NTZ R0, R0 ;  /* 0x0000000000007305 */ /* 0x000e22000020f000 */
[----:B------:R-:W-:Y:S02]  /*1a690*/  UIMAD.WIDE.U32 UR14, UR13, UR16, UR14 ;  /* 0x000000100d0e72a5 */ /* 0x000fe4000f8e000e */
[----:B------:R-:W-:Y:S01]  /*1a6a0*/  UIMAD UR13, UR13, UR17, UR8 ;  /* 0x000000110d0d72a4 */ /* 0x000fe2000f8e0208 */
[----:B------:R-:W-:Y:S01]  /*1a6b0*/  ULDC UR16, c[0x0][0x718] ;  /* 0x0001c60000107ab9 */ /* 0x000fe20000000800 */
[----:B------:R-:W-:Y:S02]  /*1a6c0*/  ULDC UR31, c[0x0][0x758] ;  /* 0x0001d600001f7ab9 */ /* 0x000fe40000000800 */
[----:B------:R-:W-:Y:S01]  /*1a6d0*/  UIADD3 UR15, UR15, UR13, URZ ;  /* 0x0000000d0f0f7290 */ /* 0x000fe2000fffe03f */
[----:B------:R-:W-:Y:S01]  /*1a6e0*/  UMOV UR26, 0xffffffff ;  /* 0xffffffff001a7882 */ /* 0x000fe20000000000 */
[----:B------:R-:W-:Y:S01]  /*1a6f0*/  ULDC.64 UR8, c[0x0][0x740] ;  /* 0x0001d00000087ab9 */ /* 0x000fe20000000a00 */
[----:B------:R-:W-:Y:S01]  /*1a700*/  USHF.L.U32 UR26, UR26, UR31, URZ ;  /* 0x0000001f1a1a7299 */ /* 0x000fe2000800063f */
[----:B------:R-:W-:Y:S01]  /*1a710*/  ISETP.NE.U32.AND P0, PT, RZ, UR8, PT ;  /* 0x00000008ff007c0c */ /* 0x000fe2000bf05070 */
[----:B------:R-:W-:-:S02]  /*1a720*/  USHF.R.U64 UR27, UR14, UR16, UR15 ;  /* 0x000000100e1b7299 */ /* 0x000fc4000800120f */
[----:B------:R-:W-:Y:S01]  /*1a730*/  USHF.R.U32.HI UR14, URZ, UR16, UR15 ;  /* 0x000000103f0e7299 */ /* 0x000fe2000801160f */
[----:B0-----:R-:W-:Y:S01]  /*1a740*/  R2UR UR21, R0 ;  /* 0x00000000001572ca */ /* 0x001fe200000e0000 */
[----:B------:R-:W-:Y:S01]  /*1a750*/  ULDC UR25, c[0x0][0x708] ;  /* 0x0001c20000197ab9 */ /* 0x000fe20000000800 */
[----:B------:R-:W-:Y:S01]  /*1a760*/  ULOP3.LUT UR32, URZ, UR26, URZ, 0x33, !UPT ;  /* 0x0000001a3f207292 */ /* 0x000fe2000f8e333f */
[----:B------:R-:W-:Y:S01]  /*1a770*/  ISETP.NE.AND.EX P0, PT, RZ, UR9, PT, P0 ;  /* 0x00000009ff007c0c */ /* 0x000fe2000bf05300 */
[----:B------:R-:W-:Y:S02]  /*1a780*/  USHF.R.U64 UR26, UR27, UR25, UR14 ;  /* 0x000000191b1a7299 */ /* 0x000fe4000800120e */
[----:B------:R-:W-:Y:S01]  /*1a790*/  USHF.R.U32.HI UR14, URZ, UR25, UR14 ;  /* 0x000000193f0e7299 */ /* 0x000fe2000801160e */
[----:B------:R-:W-:Y:S01]  /*1a7a0*/  UMOV UR28, 0x1 ;  /* 0x00000001001c7882 */ /* 0x000fe20000000000 */
[----:B------:R-:W-:Y:S02]  /*1a7b0*/  UIADD3 UR20, -UR20, URZ, URZ ;  /* 0x0000003f14147290 */ /* 0x000fe4000fffe13f */
[----:B------:R-:W-:-:S02]  /*1a7c0*/  USHF.L.U32 UR35, UR28, UR31, URZ ;  /* 0x0000001f1c237299 */ /* 0x000fc4000800063f */
[----:B------:R-:W-:Y:S01]  /*1a7d0*/  USHF.R.U64 UR28, UR26, UR31, UR14 ;  /* 0x0000001f1a1c7299 */ /* 0x000fe2000800120e */
[----:B------:R-:W-:Y:S01]  /*1a7e0*/  ULDC UR17, c[0x0][0x144] ;  /* 0x0000510000117ab9 */ /* 0x000fe20000000800 */
[----:B------:R-:W-:Y:S01]  /*1a7f0*/  ULDC UR11, c[0x0][0x700] ;  /* 0x0001c000000b7ab9 */ /* 0x000fe20000000800 */
[----:B------:R-:W-:Y:S02]  /*1a800*/  USHF.R.U32.HI UR14, URZ, UR31, UR14 ;  /* 0x0000001f3f0e7299 */ /* 0x000fe4000801160e */
[----:B------:R-:W-:Y:S02]  /*1a810*/  UIMAD UR31, UR17, UR20, UR10 ;  /* 0x00000014111f72a4 */ /* 0x000fe4000f8e020a */
[----:B------:R-:W-:Y:S02]  /*1a820*/  UIADD3 UR13, UR11, -0x1, URZ ;  /* 0xffffffff0b0d7890 */ /* 0x000fe4000fffe03f */
[----:B------:R-:W-:Y:S01]  /*1a830*/  UIADD3 UR30, -UR21, URZ, URZ ;  /* 0x0000003f151e7290 */ /* 0x000fe2000fffe13f */
[----:B------:R-:W-:Y:S01]  /*1a840*/  ULDC UR36, c[0x0][0x148] ;  /* 0x0000520000247ab9 */ /* 0x000fe20000000800 */
[----:B------:R-:W-:Y:S01]  /*1a850*/  ULDC UR33, c[0x0][0x748] ;  /* 0x0001d20000217ab9 */ /* 0x000fe20000000800 */
[----:B------:R-:W-:Y:S01]  /*1a860*/  ULDC UR34, c[0x0][0x738] ;  /* 0x0001ce0000227ab9 */ /* 0x000fe20000000800 */
        /* <DEDUP_REMOVED lines=14> */
.L_x_412:
[----:B------:R-:W-:Y:S01]  /*1a950*/  USHF.R.U64 UR8, UR10, UR33, UR14 ;  /* 0x000000210a087299 */ /* 0x000fe2000800120e */
[----:B------:R-:W-:Y:S01]  /*1a960*/  IMAD.MOV.U32 R0, RZ, RZ, 0x1 ;  /* 0x00000001ff007424 */ /* 0x000fe200078e00ff */
[----:B------:R-:W-:Y:S02]  /*1a970*/  ULOP3.LUT UR14, UR26, UR32, URZ, 0xc0, !UPT ;  /* 0x000000201a0e7292 */ /* 0x000fe4000f8ec03f */
[----:B------:R-:W-:Y:S02]  /*1a980*/  UIADD3 UR9, -UR8, URZ, URZ ;  /* 0x0000003f08097290 */ /* 0x000fe4000fffe13f */
[----:B------:R-:W-:Y:S02]  /*1a990*/  UIMAD UR14, UR35, UR8, UR14 ;  /* 0x00000008230e72a4 */ /* 0x000fe4000f8e020e */
[----:B------:R-:W-:Y:S02]  /*1a9a0*/  @UP2 UIMAD UR31, UR36, UR30, UR29 ;  /* 0x0000001e241f22a4 */ /* 0x000fe4000f8e021d */
[----:B------:R-:W-:-:S02]  /*1a9b0*/  ULOP3.LUT UR13, UR27, UR13, URZ, 0xc0, !UPT ;  /* 0x0000000d1b0d7292 */ /* 0x000fc4000f8ec03f */
[----:B------:R-:W-:-:S03]  /*1a9c0*/  UIMAD UR8, UR9, UR34, UR28 ;  /* 0x00000022090872a4 */ /* 0x000fc6000f8e021c */
[----:B------:R-:W-:Y:S01]  /*1a9d0*/  ULDC UR9, c[0x0][0x710] ;  /* 0x0001c40000097ab9 */ /* 0x000fe20000000800 */
[----:B------:R-:W-:Y:S02]  /*1a9e0*/  UIMAD UR8, UR8, UR11, UR13 ;  /* 0x0000000b080872a4 */ /* 0x000fe4000f8e020d */
[----:B------:R-:W-:-:S04]  /*1a9f0*/  UIMAD UR14, UR14, UR9, UR31 ;  /* 0x000000090e0e72a4 */ /* 0x000fc8000f8e021f */
[----:B------:R-:W-:Y:S02]  /*1aa00*/  USEL UR13, UR8, UR14, !UP2 ;  /* 0x0000000e080d7287 */ /* 0x000fe4000d000000 */
[----:B------:R-:W-:-:S12]  /*1aa10*/  USEL UR14, UR14, UR8, !UP2 ;  /* 0x000000080e0e7287 */ /* 0x000fd8000d000000 */
.L_x_410:
[----:B------:R-:W-:-:S13]  /*1aa20*/  LOP3.LUT P0, RZ, R0, 0xff, RZ, 0xc0, !PT ;  /* 0x000000ff00ff7812 */ /* 0x000fda000780c0ff */
[----:B------:R-:W-:Y:S05]  /*1aa30*/  @P0 BRA `(.L_x_413) ;  /* 0xfffffe68004c0947 */ /* 0x000fea000383ffff */
[----:B------:R-:W-:Y:S05]  /*1aa40*/  EXIT ;  /* 0x000000000000794d */ /* 0x000fea0003800000 */
.L_x_7:
[----:B------:R-:W2:Y:S01]  /*1aa50*/  LDL R5, [R1+0x208] ;  /* 0x0002080001057983 */ /* 0x000ea20000100800 */
[----:B------:R-:W-:-:S03]  /*1aa60*/  ULDC.64 UR4, c[0x0][0x750] ;  /* 0x0001d40000047ab9 */ /* 0x000fc60000000a00 */
[----:B------:R-:W3:Y:S01]  /*1aa70*/  LDL R3, [R1+0x204] ;  /* 0x0002040001037983 */ /* 0x000ee20000100800 */
[----:B-1----:R-:W-:Y:S01]  /*1aa80*/  PRMT R0, RZ, 0x7610, R0 ;  /* 0x00007610ff007816 */ /* 0x002fe20000000000 */
[----:B------:R-:W-:Y:S01]  /*1aa90*/  IMAD.MOV.U32 R4, RZ, RZ, -0x1 ;  /* 0xffffffffff047424 */ /* 0x000fe200078e00ff */
[----:B------:R-:W-:Y:S01]  /*1aaa0*/  MOV R2, 0xffffffff ;  /* 0xffffffff00027802 */ /* 0x000fe20000000f00 */
[----:B------:R-:W-:Y:S01]  /*1aab0*/  IMAD.MOV.U32 R10, RZ, RZ, -0x1 ;  /* 0xffffffffff0a7424 */ /* 0x000fe200078e00ff */
[----:B--2---:R-:W-:-:S04]  /*1aac0*/  ISETP.GE.U32.AND P0, PT, R5, UR4, PT ;  /* 0x0000000405007c0c */ /* 0x004fc8000bf06070 */
[----:B---3--:R-:W-:-:S13]  /*1aad0*/  ISETP.GE.U32.AND.EX P0, PT, R3, UR5, PT, P0 ;  /* 0x0000000503007c0c */ /* 0x008fda000bf06100 */
        /* <DEDUP_REMOVED lines=21> */
.L_x_415:
[----:B------:R-:W-:Y:S01]  /*1ac30*/  USHF.R.U64 UR4, UR14, UR19, UR15 ;  /* 0x000000130e047299 */ /* 0x000fe2000800120f */
[----:B------:R-:W-:Y:S01]  /*1ac40*/  R2UR UR13, R3 ;  /* 0x00000000030d72ca */ /* 0x000fe200000e0000 */
[----:B------:R-:W-:Y:S02]  /*1ac50*/  USHF.R.U32.HI UR5, URZ, UR19, UR15 ;  /* 0x000000133f057299 */ /* 0x000fe4000801160f */
[----:B------:R-:W-:Y:S01]  /*1ac60*/  UIADD3 UR14, UP0, URZ, -UR4, URZ ;  /* 0x800000043f0e7290 */ /* 0x000fe2000ff1e03f */
[----:B------:R-:W-:Y:S01]  /*1ac70*/  ULDC.64 UR16, c[0x0][0x720] ;  /* 0x0001c80000107ab9 */ /* 0x000fe20000000a00 */
[----:B------:R-:W-:Y:S02]  /*1ac80*/  UMOV UR12, UR20 ;  /* 0x00000014000c7c82 */ /* 0x000fe40008000000 */
[----:B------:R-:W-:Y:S02]  /*1ac90*/  UIADD3.X UR5, URZ, ~UR5, URZ, UP0, !UPT ;  /* 0x800000053f057290 */ /* 0x000fe400087fe43f */
[----:B------:R-:W-:-:S02]  /*1aca0*/  @UP2 UIMAD UR7, UR11, UR10, UR9 ;  /* 0x0000000a0b0722a4 */ /* 0x000fc4000f8e0209 */
[----:B------:R-:W-:Y:S02]  /*1acb0*/  UIMAD UR5, UR5, UR16, URZ ;  /* 0x00000010050572a4 */ /* 0x000fe4000f8e023f */
[----:B------:R-:W-:Y:S02]  /*1acc0*/  UIMAD.WIDE.U32 UR12, UR14, UR16, UR12 ;  /* 0x000000100e0c72a5 */ /* 0x000fe4000f8e000c */
[----:B------:R-:W-:Y:S01]  /*1acd0*/  UIMAD UR5, UR14, UR17, UR5 ;  /* 0x000000110e0572a4 */ /* 0x000fe2000f8e0205 */
[----:B------:R-:W-:Y:S02]  /*1ace0*/  ULDC.64 UR10, c[0x0][0x740] ;  /* 0x0001d000000a7ab9 */ /* 0x000fe40000000a00 */
[----:B------:R-:W-:Y:S01]  /*1acf0*/  ULDC UR14, c[0x0][0x718] ;  /* 0x0001c600000e7ab9 */ /* 0x000fe20000000800 */
[----:B------:R-:W-:Y:S01]  /*1ad00*/  UIADD3 UR5, UR13, UR5, URZ ;  /* 0x000000050d057290 */ /* 0x000fe2000fffe03f */
[----:B------:R-:W-:Y:S01]  /*1ad10*/  ISETP.NE.U32.AND P0, PT, RZ, UR10, PT ;  /* 0x0000000aff007c0c */ /* 0x000fe2000bf05070 */
[----:B------:R-:W-:Y:S01]  /*1ad20*/  ULDC UR15, c[0x0][0x708] ;  /* 0x0001c200000f7ab9 */ /* 0x000fe20000000800 */
[----:B------:R-:W-:Y:S01]  /*1ad30*/  ULDC UR23, c[0x0][0x758] ;  /* 0x0001d60000177ab9 */ /* 0x000fe20000000800 */
[----:B------:R-:W-:Y:S01]  /*1ad40*/  USHF.R.U64 UR18, UR12, UR14, UR5 ;  /* 0x0000000e0c127299 */ /* 0x000fe20008001205 */
[----:B------:R-:W-:Y:S01]  /*1ad50*/  ISETP.NE.AND.EX P0, PT, RZ, UR11, PT, P0 ;  /* 0x0000000bff007c0c */ /* 0x000fe2000bf05300 */
[----:B------:R-:W-:Y:S01]  /*1ad60*/  USHF.R.U32.HI UR5, URZ, UR14, UR5 ;  /* 0x0000000e3f057299 */ /* 0x000fe20008011605 */
[----:B------:R-:W-:Y:S01]  /*1ad70*/  UMOV UR9, 0xffffffff ;  /* 0xffffffff00097882 */ /* 0x000fe20000000000 */
[----:B------:R-:W-:-:S02]  /*1ad80*/  ULDC UR21, c[0x0][0x700] ;  /* 0x0001c00000157ab9 */ /* 0x000fc40000000800 */
[----:B------:R-:W-:Y:S02]  /*1ad90*/  USHF.R.U64 UR19, UR18, UR15, UR5 ;  /* 0x0000000f12137299 */ /* 0x000fe40008001205 */
[----:B------:R-:W-:Y:S02]  /*1ada0*/  USHF.R.U32.HI UR5, URZ, UR15, UR5 ;  /* 0x0000000f3f057299 */ /* 0x000fe40008011605 */
[----:B------:R-:W-:Y:S02]  /*1adb0*/  USHF.L.U32 UR12, UR9, UR23, URZ ;  /* 0x00000017090c7299 */ /* 0x000fe4000800063f */
[----:B------:R-:W-:Y:S02]  /*1adc0*/  USHF.R.U64 UR20, UR19, UR23, UR5 ;  /* 0x0000001713147299 */ /* 0x000fe40008001205 */
[----:B------:R-:W-:Y:S02]  /*1add0*/  USHF.R.U32.HI UR9, URZ, UR23, UR5 ;  /* 0x000000173f097299 */ /* 0x000fe40008011605 */
[----:B------:R-:W-:-:S02]  /*1ade0*/  UIADD3 UR22, UR21, -0x1, URZ ;  /* 0xffffffff15167890 */ /* 0x000fc4000fffe03f */
[----:B------:R-:W-:Y:S01]  /*1adf0*/  ULOP3.LUT UR27, URZ, UR12, URZ, 0x33, !UPT ;  /* 0x0000000c3f1b7292 */ /* 0x000fe2000f8e333f */
        /* <DEDUP_REMOVED lines=17> */
.L_x_416:
[----:B------:R-:W-:Y:S01]  /*1af10*/  USHF.R.U64 UR9, UR5, UR24, UR9 ;  /* 0x0000001805097299 */ /* 0x000fe20008001209 */
[----:B------:R-:W-:Y:S01]  /*1af20*/  IMAD.MOV.U32 R0, RZ, RZ, 0x1 ;  /* 0x00000001ff007424 */ /* 0x000fe200078e00ff */
[----:B------:R-:W-:Y:S01]  /*1af30*/  USHF.L.U32 UR26, UR26, UR23, URZ ;  /* 0x000000171a1a7299 */ /* 0x000fe2000800063f */
[----:B------:R-:W-:Y:S01]  /*1af40*/  MOV R10, UR4 ;  /* 0x00000004000a7c02 */ /* 0x000fe20008000f00 */
[----:B------:R-:W-:Y:S02]  /*1af50*/  ULOP3.LUT UR5, UR19, UR27, URZ, 0xc0, !UPT ;  /* 0x0000001b13057292 */ /* 0x000fe4000f8ec03f */
[----:B------:R-:W-:Y:S02]  /*1af60*/  UIADD3 UR10, -UR9, URZ, URZ ;  /* 0x0000003f090a7290 */ /* 0x000fe4000fffe13f */
[----:B------:R-:W-:Y:S02]  /*1af70*/  UIMAD UR9, UR26, UR9, UR5 ;  /* 0x000000091a0972a4 */ /* 0x000fe4000f8e0205 */
[----:B------:R-:W-:-:S02]  /*1af80*/  ULOP3.LUT UR18, UR18, UR22, URZ, 0xc0, !UPT ;  /* 0x0000001612127292 */ /* 0x000fc4000f8ec03f */
[----:B------:R-:W-:-:S03]  /*1af90*/  UIMAD UR5, UR10, UR25, UR20 ;  /* 0x000000190a0572a4 */ /* 0x000fc6000f8e0214 */
[----:B------:R-:W-:Y:S01]  /*1afa0*/  ULDC UR10, c[0x0][0x710] ;  /* 0x0001c400000a7ab9 */ /* 0x000fe20000000800 */
[----:B------:R-:W-:Y:S02]  /*1afb0*/  UIMAD UR5, UR5, UR21, UR18 ;  /* 0x00000015050572a4 */ /* 0x000fe4000f8e0212 */
[----:B------:R-:W-:-:S04]  /*1afc0*/  UIMAD UR7, UR9, UR10, UR7 ;  /* 0x0000000a090772a4 */ /* 0x000fc8000f8e0207 */
[----:B------:R-:W-:Y:S02]  /*1afd0*/  USEL UR9, UR5, UR7, !UP2 ;  /* 0x0000000705097287 */ /* 0x000fe4000d000000 */
[----:B------:R-:W-:-:S04]  /*1afe0*/  USEL UR7, UR7, UR5, !UP2 ;  /* 0x0000000507077287 */ /* 0x000fc8000d000000 */
[----:B------:R-:W-:Y:S02]  /*1aff0*/  IMAD.U32 R2, RZ, RZ, UR9 ;  /* 0x00000009ff027e24 */ /* 0x000fe4000f8e00ff */
[----:B------:R-:W-:-:S07]  /*1b000*/  IMAD.U32 R4, RZ, RZ, UR7 ;  /* 0x00000007ff047e24 */ /* 0x000fce000f8e00ff */
.L_x_414:
[----:B------:R-:W-:-:S08]  /*1b010*/  NOP ;  /* 0x0000000000007918 */ /* 0x000fd00000000000 */
[----:B0-----:R-:W0:-:S00]  /*1b020*/  USETMAXREG.DEALLOC.CTAPOOL 0x18 ;  /* 0x00000018000079c8 */ /* 0x001e0000080e0500 */
[----:B------:R-:W-:-:S13]  /*1b030*/  ISETP.NE.AND P0, PT, RZ, UR8, PT ;  /* 0x00000008ff007c0c */ /* 0x000fda000bf05270 */
[----:B------:R-:W-:Y:S05]  /*1b040*/  @P0 EXIT ;  /* 0x000000000000094d */ /* 0x000fea0003800000 */
[----:B0-----:R-:W-:Y:S01]  /*1b050*/  LOP3.LUT P0, RZ, R0, 0xff, RZ, 0xc0, !PT ;  /* 0x000000ff00ff7812 */ /* 0x001fe2000780c0ff */
[----:B------:R-:W-:Y:S01]  /*1b060*/  IMAD.MOV.U32 R6, RZ, RZ, RZ ;  /* 0x000000ffff067224 */ /* 0x000fe200078e00ff */
[----:B------:R-:W-:-:S11]  /*1b070*/  MOV R0, 0x1 ;  /* 0x0000000100007802 */ /* 0x000fd60000000f00 */
[----:B------:R-:W-:Y:S05]  /*1b080*/  @!P0 BRA `(.L_x_417) ;  /* 0x0000000c00b08947 */ /* 0x000fea0003800000 */
[----:B------:R-:W0:Y:S01]  /*1b090*/  LDC R0, c[0x0][0x28c] ;  /* 0x0000a300ff007b82 */ /* 0x000e220000000800 */
[----:B------:R-:W1:Y:S01]  /*1b0a0*/  S2R R14, SR_CgaCtaId ;  /* 0x00000000000e7919 */ /* 0x000e620000008800 */
[----:B------:R-:W-:Y:S01]  /*1b0b0*/  ULDC UR8, c[0x0][0xc] ;  /* 0x0000030000087ab9 */ /* 0x000fe20000000800 */
[----:B------:R-:W-:Y:S01]  /*1b0c0*/  ULDC UR9, c[0x0][0x10] ;  /* 0x0000040000097ab9 */ /* 0x000fe20000000800 */
[----:B------:R-:W-:Y:S01]  /*1b0d0*/  ULDC UR5, c[0x0][0x758] ;  /* 0x0001d60000057ab9 */ /* 0x000fe20000000800 */
[----:B------:R-:W-:Y:S01]  /*1b0e0*/  UMOV UR7, 0xffffffff ;  /* 0xffffffff00077882 */ /* 0x000fe20000000000 */
[----:B------:R-:W-:Y:S01]  /*1b0f0*/  UIMAD.WIDE.U32 UR8, UR8, UR9, URZ ;  /* 0x00000009080872a5 */ /* 0x000fe2000f8e003f */
[----:B------:R-:W-:Y:S01]  /*1b100*/  BSSY B0, `(.L_x_417) ;  /* 0x00000e4000007945 */ /* 0x000fe20003800000 */
[----:B------:R-:W-:Y:S01]  /*1b110*/  USHF.L.U32 UR10, UR7, UR5, URZ ;  /* 0x00000005070a7299 */ /* 0x000fe2000800063f */
[----:B------:R-:W-:Y:S01]  /*1b120*/  MOV R9, 0x1 ;  /* 0x0000000100097802 */ /* 0x000fe20000000f00 */
[----:B------:R-:W-:Y:S01]  /*1b130*/  IMAD.MOV.U32 R6, RZ, RZ, RZ ;  /* 0x000000ffff067224 */ /* 0x000fe200078e00ff */
[----:B------:R-:W-:Y:S01]  /*1b140*/  ULDC UR7, c[0x0][0x14] ;  /* 0x0000050000077ab9 */ /* 0x000fe20000000800 */
[----:B------:R-:W-:Y:S01]  /*1b150*/  ULDC UR4, c[0x0][0x700] ;  /* 0x0001c00000047ab9 */ /* 0x000fe20000000800 */
[----:B------:R-:W-:-:S02]  /*1b160*/  UIMAD.WIDE.U32 UR42, UR8, UR7, URZ ;  /* 0x00000007082a72a5 */ /* 0x000fc4000f8e003f */
[----:B------:R-:W-:Y:S01]  /*1b170*/  UIMAD UR14, UR9, UR7, URZ ;  /* 0x00000007090e72a4 */ /* 0x000fe2000f8e023f */
[----:B------:R-:W-:Y:S01]  /*1b180*/  UMOV UR11, 0x1 ;  /* 0x00000001000b7882 */ /* 0x000fe20000000000 */
[----:B------:R-:W-:Y:S02]  /*1b190*/  ULOP3.LUT UR15, UR6, 0x2, URZ, 0xfc, !UPT ;  /* 0x00000002060f7892 */ /* 0x000fe4000f8efc3f */
[----:B------:R-:W-:Y:S02]  /*1b1a0*/  UIADD3 UR4, UR4, -0x1, URZ ;  /* 0xffffffff04047890 */ /* 0x000fe4000fffe03f */
[----:B------:R-:W-:Y:S01]  /*1b1b0*/  USHF.L.U32 UR5, UR11, UR5, URZ ;  /* 0x000000050b057299 */ /* 0x000fe2000800063f */
[----:B0-----:R-:W-:Y:S01]  /*1b1c0*/  VIADD R0, R0, 0x7f ;  /* 0x0000007f00007836 */ /* 0x001fe20000000000 */
[----:B------:R-:W-:Y:S02]  /*1b1d0*/  ULOP3.LUT UR7, URZ, UR10, URZ, 0x33, !UPT ;  /* 0x0000000a3f077292 */ /* 0x000fe4000f8e333f */
[----:B------:R-:W-:-:S02]  /*1b1e0*/  UIADD3 UR14, UR43, UR14, URZ ;  /* 0x0000000e2b0e7290 */ /* 0x000fc4000fffe03f */
[----:B------:R-:W-:Y:S01]  /*1b1f0*/  SHF.R.S32.HI R3, RZ, 0x1f, R0 ;  /* 0x0000001fff037819 */ /* 0x000fe20000011400 */
[----:B------:R-:W-:-:S03]  /*1b200*/  ULDC.64 UR44, c[0x0][0x198] ;  /* 0x00006600002c7ab9 */ /* 0x000fc60000000a00 */
[----:B------:R-:W-:Y:S01]  /*1b210*/  LEA.HI R3, R3, R0, RZ, 0x7 ;  /* 0x0000000003037211 */ /* 0x000fe200078f38ff */
[C---:B-1----:R-:W-:Y:S01]  /*1b220*/  IMAD.SHL.U32 R19, R14.reuse, 0x80, RZ ;  /* 0x000000800e137824 */ /* 0x042fe200078e00ff */
[----:B------:R-:W-:Y:S01]  /*1b230*/  MOV R0, 0x1 ;  /* 0x0000000100007802 */ /* 0x000fe20000000f00 */
[----:B------:R-:W-:Y:S01]  /*1b240*/  IMAD.SHL.U32 R14, R14, 0x2000, RZ ;  /* 0x000020000e0e7824 */ /* 0x000fe200078e00ff */
[----:B------:R-:W-:Y:S02]  /*1b250*/  SHF.R.S32.HI R7, RZ, 0x7, R3 ;  /* 0x00000007ff077819 */ /* 0x000fe40000011403 */
[----:B------:R-:W-:-:S03]  /*1b260*/  LOP3.LUT R19, R19, 0x80, RZ, 0xc0, !PT ;  /* 0x0000008013137812 */ /* 0x000fc600078ec0ff */
[----:B------:R-:W-:-:S07]  /*1b270*/  VIADD R20, R7, 0x1 ;  /* 0x0000000107147836 */ /* 0x000fce0000000000 */
.L_x_428:
[----:B------:R-:W-:-:S03]  /*1b280*/  UMOV UR8, 0xffffffff ;  /* 0xffffffff00087882 */ /* 0x000fc60000000000 */
[----:B------:R-:W-:Y:S05]  /*1b290*/  BRA.DIV UR8, `(.L_x_418) ;  /* 0x0000000e08c07947 */ /* 0x000fea000b800000 */
[----:B------:R-:W-:-:S13]  /*1b2a0*/  ELECT P0, URZ, PT ;  /* 0x00000000003f782f */ /* 0x000fda0003800000 */
.L_x_437:
[----:B------:R-:W0:Y:S01]  /*1b2b0*/  LDC R3, c[0x0][0x28c] ;  /* 0x0000a300ff037b82 */ /* 0x000e220000000800 */
[----:B------:R-:W-:Y:S01]  /*1b2c0*/  BSSY B1, `(.L_x_419) ;  /* 0x0000050000017945 */ /* 0x000fe20003800000 */
[----:B0-----:R-:W-:-:S13]  /*1b2d0*/  ISETP.LT.OR P0, PT, R3, 0x1, !P0 ;  /* 0x000000010300780c */ /* 0x001fda0004701670 */
[----:B------:R-:W-:Y:S05]  /*1b2e0*/  @P0 BRA `(.L_x_420) ;  /* 0x0000000400340947 */ /* 0x000fea0003800000 */
[----:B------:R-:W-:Y:S01]  /*1b2f0*/  IMAD.SHL.U32 R3, R4, 0x4, RZ ;  /* 0x0000000404037824 */ /* 0x000fe200078e00ff */
[----:B------:R-:W-:Y:S01]  /*1b300*/  LEA R2, R2, R19, 0x8 ;  /* 0x0000001302027211 */ /* 0x000fe200078e40ff */
[----:B------:R-:W-:Y:S01]  /*1b310*/  IMAD.SHL.U32 R4, R4, 0x100, RZ ;  /* 0x0000010004047824 */ /* 0x000fe200078e00ff */
[----:B------:R-:W-:Y:S01]  /*1b320*/  MOV R5, RZ ;  /* 0x000000ff00057202 */ /* 0x000fe20000000f00 */
[----:B------:R-:W-:Y:S01]  /*1b330*/  IMAD.MOV.U32 R8, RZ, RZ, 0x40 ;  /* 0x00000040ff087424 */ /* 0x000fe200078e00ff */
[----:B------:R-:W-:Y:S01]  /*1b340*/  MOV R12, R0 ;  /* 0x00000000000c7202 */ /* 0x000fe20000000f00 */
[----:B------:R-:W-:Y:S02]  /*1b350*/  IMAD.MOV.U32 R11, RZ, RZ, R20 ;  /* 0x000000ffff0b7224 */ /* 0x000fe400078e0014 */
[----:B------:R-:W-:Y:S02]  /*1b360*/  IMAD.MOV.U32 R13, RZ, RZ, R6 ;  /* 0x000000ffff0d7224 */ /* 0x000fe400078e0006 */
[----:B------:R-:W-:-:S07]  /*1b370*/  IMAD.MOV.U32 R15, RZ, RZ, RZ ;  /* 0x000000ffff0f7224 */ /* 0x000fce00078e00ff */
.L_x_423:
[----:B------:R-:W0:Y:S01]  /*1b380*/  S2R R16, SR_CgaCtaId ;  /* 0x0000000000107919 */ /* 0x000e220000008800 */
[----:B------:R-:W-:Y:S02]  /*1b390*/  MOV R17, 0x400 ;  /* 0x0000040000117802 */ /* 0x000fe40000000f00 */
[----:B------:R-:W-:Y:S02]  /*1b3a0*/  SHF.L.U32 R18, R12, 0x1f, RZ ;  /* 0x0000001f0c127819 */ /* 0x000fe400000006ff */
[----:B0-----:R-:W-:-:S04]  /*1b3b0*/  LEA R16, R16, R17, 0x18 ;  /* 0x0000001110107211 */ /* 0x001fc800078ec0ff */
[----:B------:R-:W-:-:S04]  /*1b3c0*/  LEA R17, R13, R16, 0x3 ;  /* 0x000000100d117211 */ /* 0x000fc800078e18ff */
[----:B------:R-:W0:Y:S02]  /*1b3d0*/  SYNCS.PHASECHK.TRANS64.TRYWAIT P0, [R17+URZ+0x10], R18 ;  /* 0x00001012110075a7 */ /* 0x000e24000800017f */
[----:B0-----:R-:W-:Y:S05]  /*1b3e0*/  @!P0 BRA `(.L_x_421) ;  /* 0x0000000c008c8947 */ /* 0x001fea0003800000 */
.L_x_438:
[----:B0-----:R-:W0:Y:S01]  /*1b3f0*/  S2R R18, SR_TID.X ;  /* 0x0000000000127919 */ /* 0x001e220000002100 */
[----:B------:R-:W-:-:S04]  /*1b400*/  UPRMT UR8, UR15, 0x9910, URZ ;  /* 0x000099100f087896 */ /* 0x000fc8000800003f */
[----:B------:R-:W-:Y:S01]  /*1b410*/  UISETP.NE.AND UP0, UPT, UR8, 0x2, UPT ;  /* 0x000000020800788c */ /* 0x000fe2000bf05270 */
[----:B0-----:R-:W-:-:S13]  /*1b420*/  LOP3.LUT P0, RZ, R18, 0x7f, RZ, 0xc0, !PT ;  /* 0x0000007f12ff7812 */ /* 0x001fda000780c0ff */
[----:B------:R-:W0:Y:S02]  /*1b430*/  @!P0 LDC R18, c[0x0][0x640] ;  /* 0x00019000ff128b82 */ /* 0x000e240000000800 */
[----:B0-----:R0:W-:Y:S01]  /*1b440*/  @!P0 SYNCS.ARRIVE.TRANS64 RZ, [R17+URZ], R18 ;  /* 0x0000001211ff89a7 */ /* 0x0011e2000800003f */
[----:B------:R-:W-:-:S13]  /*1b450*/  PLOP3.LUT P0, PT, PT, PT, UP0, 0x80, 0x0 ;  /* 0x000000000000781c */ /* 0x000fda0003f0f008 */
[----:B0-----:R-:W-:Y:S05]  /*1b460*/  @P0 BRA `(.L_x_422) ;  /* 0x0000000000040947 */ /* 0x001fea0003800000 */
[----:B------:R-:W-:Y:S01]  /*1b470*/  BPT.TRAP 0x1 ;  /* 0x000000040000795c */ /* 0x000fe20000300000 */
.L_x_422:
[----:B------:R-:W-:Y:S01]  /*1b480*/  R2UR UR33, R17 ;  /* 0x00000000112172ca */ /* 0x000fe200000e0000 */
[----:B------:R-:W-:Y:S01]  /*1b490*/  IMAD R17, R13, 0x1000, R16 ;  /* 0x000010000d117824 */ /* 0x000fe200078e0210 */
[----:B------:R-:W-:Y:S01]  /*1b4a0*/  R2UR UR18, R8 ;  /* 0x00000000081272ca */ /* 0x000fe200000e0000 */
[----:B------:R-:W-:Y:S01]  /*1b4b0*/  VIADD R11, R11, 0xffffffff ;  /* 0xffffffff0b0b7836 */ /* 0x000fe20000000000 */
[----:B------:R-:W-:Y:S01]  /*1b4c0*/  R2UR UR36, R10 ;  /* 0x000000000a2472ca */ /* 0x000fe200000e0000 */
[----:B------:R-:W-:Y:S01]  /*1b4d0*/  UIADD3 UR22, UP0, UR44, 0xf0, URZ ;  /* 0x000000f02c167890 */ /* 0x000fe2000ff1e03f */
[----:B------:R-:W-:Y:S01]  /*1b4e0*/  R2UR UR8, R17 ;  /* 0x00000000110872ca */ /* 0x000fe200000e0000 */
[----:B------:R-:W-:Y:S01]  /*1b4f0*/  IMAD.SHL.U32 R17, R13, 0x8000, RZ ;  /* 0x000080000d117824 */ /* 0x000fe200078e00ff */
[----:B------:R-:W-:Y:S01]  /*1b500*/  R2UR UR34, R5 ;  /* 0x00000000052272ca */ /* 0x000fe200000e0000 */
[----:B------:R-:W-:Y:S01]  /*1b510*/  UIADD3 UR30, UP1, UR44, 0x1f0, URZ ;  /* 0x000001f02c1e7890 */ /* 0x000fe2000ff3e03f */
[----:B------:R-:W-:Y:S01]  /*1b520*/  R2UR UR35, R4 ;  /* 0x00000000042372ca */ /* 0x000fe200000e0000 */
[----:B------:R-:W-:Y:S01]  /*1b530*/  UIADD3 UR38, UP2, UR44, 0x2f0, URZ ;  /* 0x000002f02c267890 */ /* 0x000fe2000ff5e03f */
[----:B------:R-:W-:Y:S01]  /*1b540*/  IADD3 R18, R16, 0x100, R17 ;  /* 0x0000010010127810 */ /* 0x000fe20007ffe011 */
[----:B------:R-:W-:Y:S01]  /*1b550*/  UIADD3.X UR23, URZ, UR45, URZ, UP0, !UPT ;  /* 0x0000002d3f177290 */ /* 0x000fe200087fe43f */
[----:B------:R-:W-:Y:S01]  /*1b560*/  LOP3.LUT R17, R17, 0x2000, R14, 0xf8, !PT ;  /* 0x0000200011117812 */ /* 0x000fe200078ef80e */
[----:B------:R-:W-:Y:S01]  /*1b570*/  UIADD3.X UR31, URZ, UR45, URZ, UP1, !UPT ;  /* 0x0000002d3f1f7290 */ /* 0x000fe20008ffe43f */
[----:B------:R-:W-:Y:S01]  /*1b580*/  R2UR UR32, R18 ;  /* 0x00000000122072ca */ /* 0x000fe200000e0000 */
[----:B------:R-:W-:Y:S01]  /*1b590*/  UIADD3 UR26, UR18, -0x40, URZ ;  /* 0xffffffc0121a7890 */ /* 0x000fe2000fffe03f */
[----:B------:R-:W-:Y:S01]  /*1b5a0*/  LEA R17, R17, R16, 0x1 ;  /* 0x0000001011117211 */ /* 0x000fe200078e08ff */
[----:B------:R-:W-:Y:S01]  /*1b5b0*/  UIADD3 UR8, UR8, 0x30100, URZ ;  /* 0x0003010008087890 */ /* 0x000fe2000fffe03f */
[----:B------:R-:W-:Y:S01]  /*1b5c0*/  R2UR UR11, R3 ;  /* 0x00000000030b72ca */ /* 0x000fe200000e0000 */
[----:B------:R-:W-:Y:S01]  /*1b5d0*/  UIADD3.X UR39, URZ, UR45, URZ, UP2, !UPT ;  /* 0x0000002d3f277290 */ /* 0x000fe200097fe43f */
[----:B------:R-:W-:Y:S01]  /*1b5e0*/  R2UR UR16, R17 ;  /* 0x00000000111072ca */ /* 0x000fe200000e0000 */
[----:B------:R-:W-:Y:S01]  /*1b5f0*/  VIADD R13, R13, 0x1 ;  /* 0x000000010d0d7836 */ /* 0x000fe20000000000 */
[----:B------:R-:W-:Y:S01]  /*1b600*/  R2UR UR12, R15 ;  /* 0x000000000f0c72ca */ /* 0x000fe200000e0000 */
[----:B------:R-:W-:Y:S01]  /*1b610*/  UMOV UR40, 0x0 ;  /* 0x0000000000287882 */ /* 0x000fe20000000000 */
[----:B------:R-:W-:Y:S01]  /*1b620*/  R2UR UR27, R2 ;  /* 0x00000000021b72ca */ /* 0x000fe200000e0000 */
[----:B------:R-:W-:Y:S01]  /*1b630*/  UMOV UR41, 0x10000000 ;  /* 0x1000000000297882 */ /* 0x000fe20000000000 */
[----:B------:R-:W-:Y:S01]  /*1b640*/  ISETP.GT.AND P1, PT, R11, 0x1, PT ;  /* 0x000000010b00780c */ /* 0x000fe20003f24270 */
[----:B------:R-:W-:Y:S01]  /*1b650*/  UMOV UR10, URZ ;  /* 0x0000003f000a7c82 */ /* 0x000fe20008000000 */
[----:B------:R-:W-:Y:S01]  /*1b660*/  ISETP.NE.AND P0, PT, R13, 0x2, PT ;  /* 0x000000020d00780c */ /* 0x000fe20003f05270 */
[----:B------:R-:W-:Y:S01]  /*1b670*/  UMOV UR9, UR33 ;  /* 0x0000002100097c82 */ /* 0x000fe20008000000 */
[----:B------:R-:W-:Y:S01]  /*1b680*/  UMOV UR13, UR36 ;  /* 0x00000024000d7c82 */ /* 0x000fe20008000000 */
[----:B------:R-:W-:Y:S01]  /*1b690*/  UMOV UR21, 0x30000 ;  /* 0x0003000000157882 */ /* 0x000fe20000000000 */
[----:B------:R0:W-:Y:S01]  /*1b6a0*/  UTMALDG.3D [UR32], [UR22], desc[UR40] ;  /* 0x00002820160075b4 */ /* 0x0001e20008011000 */
[----:B------:R-:W-:Y:S01]  /*1b6b0*/  UIADD3 UR24, UR16, 0x10100, URZ ;  /* 0x0001010010187890 */ /* 0x000fe2000fffe03f */
[----:B------:R-:W-:Y:S01]  /*1b6c0*/  SEL R17, RZ, 0x1, P0 ;  /* 0x00000001ff117807 */ /* 0x000fe20000000000 */
[----:B------:R-:W-:Y:S01]  /*1b6d0*/  UIADD3 UR16, UR16, 0x18100, URZ ;  /* 0x0001810010107890 */ /* 0x000fe2000fffe03f */
[----:B------:R-:W-:Y:S01]  /*1b6e0*/  IADD3 R15, R15, 0x1, RZ ;  /* 0x000000010f0f7810 */ /* 0x000fe20007ffe0ff */
[----:B------:R-:W-:Y:S01]  /*1b6f0*/  UMOV UR25, UR33 ;  /* 0x0000002100197c82 */ /* 0x000fe20008000000 */
[----:B------:R-:W-:Y:S01]  /*1b700*/  UMOV UR28, UR36 ;  /* 0x00000024001c7c82 */ /* 0x000fe20008000000 */
[----:B------:R-:W-:Y:S01]  /*1b710*/  UMOV UR17, UR33 ;  /* 0x0000002100117c82 */ /* 0x000fe20008000000 */
[----:B------:R0:W-:Y:S01]  /*1b720*/  UTMALDG.4D [UR8], [UR30], desc[UR40] ;  /* 0x000028081e0075b4 */ /* 0x0001e20008019000 */
[----:B------:R-:W-:Y:S01]  /*1b730*/  UMOV UR19, UR27 ;  /* 0x0000001b00137c82 */ /* 0x000fe20008000000 */
[----:B------:R-:W-:Y:S01]  /*1b740*/  UMOV UR20, UR36 ;  /* 0x0000002400147c82 */ /* 0x000fe20008000000 */
[----:B------:R-:W-:Y:S01]  /*1b750*/  LOP3.LUT R12, R12, R17, RZ, 0x3c, !PT ;  /* 0x000000110c0c7212 */ /* 0x000fe200078e3cff */
[----:B------:R-:W-:Y:S01]  /*1b760*/  VIADD R8, R8, 0x80 ;  /* 0x0000008008087836 */ /* 0x000fe20000000000 */
[----:B------:R-:W-:Y:S01]  /*1b770*/  SEL R13, R13, RZ, P0 ;  /* 0x000000ff0d0d7207 */ /* 0x000fe20000000000 */
[----:B------:R-:W-:Y:S01]  /*1b780*/  VIADD R5, R5, 0x40 ;  /* 0x0000004005057836 */ /* 0x000fe20000000000 */
[----:B------:R0:W-:Y:S01]  /*1b790*/  UTMALDG.3D.MULTICAST [UR24], [UR38], UR21, desc[UR40] ;  /* 0x00002818260073b4 */ /* 0x0001e20008011815 */
[----:B------:R0:W-:Y:S02]  /*1b7a0*/  UTMALDG.3D.MULTICAST [UR16], [UR38], UR21, desc[UR40] ;  /* 0x00002810260073b4 */ /* 0x0001e40008011815 */
[----:B0-----:R-:W-:Y:S05]  /*1b7b0*/  @P1 BRA `(.L_x_423) ;  /* 0xfffffff800f01947 */ /* 0x001fea000383ffff */
.L_x_420:
[----:B------:R-:W-:Y:S05]  /*1b7c0*/  BSYNC B1 ;  /* 0x0000000000017941 */ /* 0x000fea0003800000 */
.L_x_419:
[----:B------:R-:W2:Y:S01]  /*1b7d0*/  LDL.LU R17, [R1+0x204] ;  /* 0x0002040001117983 */ /* 0x000ea20000300800 */
[----:B------:R-:W-:Y:S01]  /*1b7e0*/  LOP3.LUT P3, RZ, R9, 0xff, RZ, 0xc0, !PT ;  /* 0x000000ff09ff7812 */ /* 0x000fe2000786c0ff */
[----:B------:R-:W-:Y:S02]  /*1b7f0*/  ULDC.64 UR8, c[0x0][0x750] ;  /* 0x0001d40000087ab9 */ /* 0x000fe40000000a00 */
[----:B------:R-:W3:Y:S01]  /*1b800*/  LDL.LU R16, [R1+0x208] ;  /* 0x0002080001107983 */ /* 0x000ee20000300800 */
[----:B------:R-:W-:Y:S01]  /*1b810*/  IADD3 R6, R7, R6, RZ ;  /* 0x0000000607067210 */ /* 0x000fe20007ffe0ff */
[----:B------:R-:W-:Y:S01]  /*1b820*/  BSSY B1, `(.L_x_424) ;  /* 0x000006f000017945 */ /* 0x000fe20003800000 */
[----:B------:R-:W-:Y:S01]  /*1b830*/  IMAD.MOV.U32 R4, RZ, RZ, -0x1 ;  /* 0xffffffffff047424 */ /* 0x000fe200078e00ff */
[----:B------:R-:W-:Y:S02]  /*1b840*/  MOV R10, 0xffffffff ;  /* 0xffffffff000a7802 */ /* 0x000fe40000000f00 */
[----:B------:R-:W-:-:S02]  /*1b850*/  SHF.R.U32.HI R2, RZ, 0x1, R6 ;  /* 0x00000001ff027819 */ /* 0x000fc40000011606 */
[----:B------:R-:W-:Y:S02]  /*1b860*/  ISETP.GT.U32.AND P0, PT, R6, 0x1, PT ;  /* 0x000000010600780c */ /* 0x000fe40003f04070 */
[----:B------:R-:W0:Y:S01]  /*1b870*/  @P3 S2R R3, SR_CgaCtaId ;  /* 0x0000000000033919 */ /* 0x000e220000008800 */
[----:B------:R-:W-:Y:S02]  /*1b880*/  LOP3.LUT R2, R2, 0x1, RZ, 0xc0, !PT ;  /* 0x0000000102027812 */ /* 0x000fe400078ec0ff */
[C---:B------:R-:W-:Y:S02]  /*1b890*/  ISETP.LT.U32.AND P0, PT, R7.reuse, 0x2, P0 ;  /* 0x000000020700780c */ /* 0x040fe40000701070 */
[----:B------:R-:W-:Y:S02]  /*1b8a0*/  ISETP.NE.U32.AND P1, PT, R2, 0x1, PT ;  /* 0x000000010200780c */ /* 0x000fe40003f25070 */
[----:B------:R-:W-:Y:S02]  /*1b8b0*/  @P3 MOV R2, 0x400 ;  /* 0x0000040000023802 */ /* 0x000fe40000000f00 */
[----:B------:R-:W-:-:S02]  /*1b8c0*/  ISETP.GT.U32.AND P1, PT, R7, 0x1, !P1 ;  /* 0x000000010700780c */ /* 0x000fc40004f24070 */
[----:B------:R-:W-:Y:S02]  /*1b8d0*/  LOP3.LUT R6, R6, 0x1, RZ, 0xc0, !PT ;  /* 0x0000000106067812 */ /* 0x000fe400078ec0ff */
[----:B------:R-:W-:Y:S02]  /*1b8e0*/  PRMT R9, RZ, 0x7610, R9 ;  /* 0x00007610ff097816 */ /* 0x000fe40000000009 */
[----:B0-----:R-:W-:Y:S02]  /*1b8f0*/  @P3 LEA R2, R3, R2, 0x18 ;  /* 0x0000000203023211 */ /* 0x001fe400078ec0ff */
[----:B------:R-:W-:Y:S02]  /*1b900*/  SEL R3, RZ, 0x1, !P0 ;  /* 0x00000001ff037807 */ /* 0x000fe40004000000 */
[----:B------:R0:W-:Y:S02]  /*1b910*/  @P3 SYNCS.ARRIVE.TRANS64.A1T0 RZ, [R2+URZ+0x38], RZ ;  /* 0x000038ff02ff39a7 */ /* 0x0001e4000810003f */
[----:B0-----:R-:W-:-:S04]  /*1b920*/  SEL R2, RZ, 0x1, !P1 ;  /* 0x00000001ff027807 */ /* 0x001fc80004800000 */
[--C-:B------:R-:W-:Y:S01]  /*1b930*/  LOP3.LUT R0, R2, R0, R3.reuse, 0x96, !PT ;  /* 0x0000000002007212 */ /* 0x100fe200078e9603 */
[----:B------:R-:W-:Y:S01]  /*1b940*/  IMAD.MOV.U32 R2, RZ, RZ, -0x1 ;  /* 0xffffffffff027424 */ /* 0x000fe200078e00ff */
[----:B------:R-:W-:Y:S02]  /*1b950*/  PRMT R3, RZ, 0x7610, R3 ;  /* 0x00007610ff037816 */ /* 0x000fe40000000003 */
[----:B---3--:R-:W-:-:S04]  /*1b960*/  IADD3 R16, P0, R16, UR42, RZ ;  /* 0x0000002a10107c10 */ /* 0x008fc8000ff1e0ff */
[----:B--2---:R-:W-:Y:S01]  /*1b970*/  IADD3.X R17, R17, UR14, RZ, P0, !PT ;  /* 0x0000000e11117c10 */ /* 0x004fe200087fe4ff */
[----:B------:R0:W-:Y:S01]  /*1b980*/  STL [R1+0x208], R16 ;  /* 0x0002081001007387 */ /* 0x0001e20000100800 */
[----:B------:R-:W-:-:S03]  /*1b990*/  ISETP.GE.U32.AND P0, PT, R16, UR8, PT ;  /* 0x0000000810007c0c */ /* 0x000fc6000bf06070 */
[----:B------:R0:W-:Y:S01]  /*1b9a0*/  STL [R1+0x204], R17 ;  /* 0x0002041101007387 */ /* 0x0001e20000100800 */
[----:B------:R-:W-:-:S13]  /*1b9b0*/  ISETP.GE.U32.AND.EX P0, PT, R17, UR9, PT, P0 ;  /* 0x0000000911007c0c */ /* 0x000fda000bf06100 */
[----:B0-----:R-:W-:Y:S05]  /*1b9c0*/  @P0 BRA `(.L_x_425) ;  /* 0x0000000400500947 */ /* 0x001fea0003800000 */
[----:B------:R-:W0:Y:S01]  /*1b9d0*/  S2R R8, SR_CTAID.X ;  /* 0x0000000000087919 */ /* 0x000e220000002500 */
[----:B------:R-:W-:Y:S01]  /*1b9e0*/  ULDC UR8, c[0x0][0x150] ;  /* 0x0000540000087ab9 */ /* 0x000fe20000000800 */
[----:B------:R-:W1:Y:S01]  /*1b9f0*/  LDC R5, c[0x0][0x144] ;  /* 0x00005100ff057b82 */ /* 0x000e620000000800 */
[----:B------:R-:W-:Y:S01]  /*1ba00*/  ULDC UR11, c[0x0][0x730] ;  /* 0x0001cc00000b7ab9 */ /* 0x000fe20000000800 */
[----:B------:R-:W2:Y:S06]  /*1ba10*/  S2R R2, SR_CTAID.Y ;  /* 0x0000000000027919 */ /* 0x000eac0000002600 */
[----:B------:R-:W3:Y:S01]  /*1ba20*/  LDC R11, c[0x0][0x148] ;  /* 0x00005200ff0b7b82 */ /* 0x000ee20000000800 */
[----:B0-----:R-:W-:-:S02]  /*1ba30*/  I2FP.F32.U32 R3, R8 ;  /* 0x0000000800037245 */ /* 0x001fc40000201000 */
[----:B--2---:R-:W-:-:S03]  /*1ba40*/  I2FP.F32.U32 R4, R2 ;  /* 0x0000000200047245 */ /* 0x004fc60000201000 */
[----:B------:R-:W-:Y:S01]  /*1ba50*/  FMUL R3, R3, UR8 ;  /* 0x0000000803037c20 */ /* 0x000fe20008400000 */
[----:B------:R-:W-:Y:S02]  /*1ba60*/  ULDC UR8, c[0x0][0x154] ;  /* 0x0000550000087ab9 */ /* 0x000fe40000000800 */
[----:B------:R-:W-:Y:S01]  /*1ba70*/  FMUL R10, R4, UR8 ;  /* 0x00000008040a7c20 */ /* 0x000fe20008400000 */
[----:B------:R-:W-:Y:S02]  /*1ba80*/  ULDC.64 UR8, c[0x0][0x728] ;  /* 0x0001ca0000087ab9 */ /* 0x000fe40000000a00 */
[----:B------:R-:W0:Y:S01]  /*1ba90*/  F2I.U32.TRUNC.NTZ R3, R3 ;  /* 0x0000000300037305 */ /* 0x000e22000020f000 */
[----:B------:R-:W-:-:S04]  /*1baa0*/  ISETP.NE.U32.AND P0, PT, RZ, UR8, PT ;  /* 0x00000008ff007c0c */ /* 0x000fc8000bf05070 */
[----:B------:R-:W-:-:S03]  /*1bab0*/  ISETP.NE.AND.EX P0, PT, RZ, UR9, PT, P0 ;  /* 0x00000009ff007c0c */ /* 0x000fc6000bf05300 */
[----:B------:R-:W2:Y:S01]  /*1bac0*/  F2I.U32.TRUNC.NTZ R10, R10 ;  /* 0x0000000a000a7305 */ /* 0x000ea2000020f000 */
[----:B0-----:R-:W-:Y:S02]  /*1bad0*/  IMAD.MOV R4, RZ, RZ, -R3 ;  /* 0x000000ffff047224 */ /* 0x001fe400078e0a03 */
[----:B------:R-:W-:Y:S02]  /*1bae0*/  IMAD.MOV.U32 R3, RZ, RZ, R17 ;  /* 0x000000ffff037224 */ /* 0x000fe400078e0011 */
[----:B-1----:R-:W-:Y:S02]  /*1baf0*/  IMAD R8, R5, R4, R8 ;  /* 0x0000000405087224 */ /* 0x002fe400078e0208 */
[----:B--2---:R-:W-:-:S04]  /*1bb00*/  IMAD.MOV R4, RZ, RZ, -R10 ;  /* 0x000000ffff047224 */ /* 0x004fc800078e0a0a */
[----:B---3--:R-:W-:Y:S01]  /*1bb10*/  @P2 IMAD R8, R11, R4, R2 ;  /* 0x000000040b082224 */ /* 0x008fe200078e0202 */
[----:B------:R-:W-:Y:S01]  /*1bb20*/  MOV R2, R16 ;  /* 0x0000001000027202 */ /* 0x000fe20000000f00 */
[----:B------:R-:W-:Y:S06]  /*1bb30*/  @!P0 BRA `(.L_x_426) ;  /* 0x0000000000288947 */ /* 0x000fec0003800000 */
[----:B------:R-:W-:Y:S02]  /*1bb40*/  ULDC UR10, c[0x0][0x734] ;  /* 0x0001cd00000a7ab9 */ /* 0x000fe40000000800 */
[----:B------:R-:W-:-:S05]  /*1bb50*/  IADD3 R3, P0, R16, UR10, RZ ;  /* 0x0000000a10037c10 */ /* 0x000fca000ff1e0ff */
[----:B------:R-:W-:-:S04]  /*1bb60*/  IMAD.X R11, RZ, RZ, R17, P0 ;  /* 0x000000ffff0b7224 */ /* 0x000fc800000e0611 */
[----:B------:R-:W-:-:S04]  /*1bb70*/  IMAD.WIDE.U32 R4, R11, UR8, RZ ;  /* 0x000000080b047c25 */ /* 0x000fc8000f8e00ff */
[----:B------:R-:W-:-:S04]  /*1bb80*/  IMAD.WIDE.U32 R4, P0, R3, UR9, R4 ;  /* 0x0000000903047c25 */ /* 0x000fc8000f800004 */
[----:B------:R-:W-:-:S04]  /*1bb90*/  IMAD.WIDE.U32 R2, R3, UR8, RZ ;  /* 0x0000000803027c25 */ /* 0x000fc8000f8e00ff */
[----:B------:R-:W-:Y:S01]  /*1bba0*/  IMAD.MOV.U32 R2, RZ, RZ, R5 ;  /* 0x000000ffff027224 */ /* 0x000fe200078e0005 */
[----:B------:R-:W-:Y:S02]  /*1bbb0*/  IADD3 RZ, P1, R3, R4, RZ ;  /* 0x0000000403ff7210 */ /* 0x000fe40007f3e0ff */
[----:B------:R-:W-:-:S03]  /*1bbc0*/  IADD3.X R3, RZ, RZ, RZ, P0, !PT ;  /* 0x000000ffff037210 */ /* 0x000fc600007fe4ff */
[----:B------:R-:W-:-:S08]  /*1bbd0*/  IMAD.WIDE.U32.X R2, R11, UR9, R2, P1 ;  /* 0x000000090b027c25 */ /* 0x000fd000088e0402 */
.L_x_426:
[--C-:B------:R-:W-:Y:S01]  /*1bbe0*/  SHF.R.U64 R10, R2, UR11, R3.reuse ;  /* 0x0000000b020a7c19 */ /* 0x100fe20008001203 */
[----:B------:R-:W-:Y:S01]  /*1bbf0*/  ULDC.64 UR8, c[0x0][0x720] ;  /* 0x0001c80000087ab9 */ /* 0x000fe20000000a00 */
[----:B------:R-:W-:Y:S01]  /*1bc00*/  SHF.R.U32.HI R2, RZ, UR11, R3 ;  /* 0x0000000bff027c19 */ /* 0x000fe20008011603 */
[----:B------:R-:W-:Y:S01]  /*1bc10*/  IMAD.MOV.U32 R3, RZ, RZ, R17 ;  /* 0x000000ffff037224 */ /* 0x000fe200078e0011 */
[----:B------:R-:W-:Y:S01]  /*1bc20*/  IADD3 R11, P0, RZ, -R10, RZ ;  /* 0x8000000aff0b7210 */ /* 0x000fe20007f1e0ff */
[----:B------:R-:W-:-:S04]  /*1bc30*/  ULDC.64 UR10, c[0x0][0x740] ;  /* 0x0001d000000a7ab9 */ /* 0x000fc80000000a00 */
[----:B------:R-:W-:Y:S01]  /*1bc40*/  IMAD.X R2, RZ, RZ, ~R2, P0 ;  /* 0x000000ffff027224 */ /* 0x000fe200000e0e02 */
[----:B------:R-:W-:-:S03]  /*1bc50*/  ISETP.NE.U32.AND P0, PT, RZ, UR10, PT ;  /* 0x0000000aff007c0c */ /* 0x000fc6000bf05070 */
[----:B------:R-:W-:Y:S01]  /*1bc60*/  IMAD R2, R2, UR8, RZ ;  /* 0x0000000802027c24 */ /* 0x000fe2000f8e02ff */
[----:B------:R-:W-:-:S03]  /*1bc70*/  ISETP.NE.AND.EX P0, PT, RZ, UR11, PT, P0 ;  /* 0x0000000bff007c0c */ /* 0x000fc6000bf05300 */
[----:B------:R-:W-:Y:S01]  /*1bc80*/  IMAD R5, R11, UR9, R2 ;  /* 0x000000090b057c24 */ /* 0x000fe2000f8e0202 */
[----:B------:R-:W-:-:S05]  /*1bc90*/  MOV R2, R16 ;  /* 0x0000001000027202 */ /* 0x000fca0000000f00 */
[----:B------:R-:W-:Y:S01]  /*1bca0*/  IMAD.WIDE.U32 R2, R11, UR8, R2 ;  /* 0x000000080b027c25 */ /* 0x000fe2000f8e0002 */
[----:B------:R-:W-:-:S03]  /*1bcb0*/  ULDC UR8, c[0x0][0x718] ;  /* 0x0001c60000087ab9 */ /* 0x000fc60000000800 */
[----:B------:R-:W-:-:S05]  /*1bcc0*/  IMAD.IADD R3, R3, 0x1, R5 ;  /* 0x0000000103037824 */ /* 0x000fca00078e0205 */
[--C-:B------:R-:W-:Y:S02]  /*1bcd0*/  SHF.R.U64 R11, R2, UR8, R3.reuse ;  /* 0x00000008020b7c19 */ /* 0x100fe40008001203 */
[----:B------:R-:W-:Y:S01]  /*1bce0*/  SHF.R.U32.HI R2, RZ, UR8, R3 ;  /* 0x00000008ff027c19 */ /* 0x000fe20008011603 */
[----:B------:R-:W-:-:S03]  /*1bcf0*/  ULDC UR8, c[0x0][0x708] ;  /* 0x0001c20000087ab9 */ /* 0x000fc60000000800 */
[--C-:B------:R-:W-:Y:S02]  /*1bd00*/  SHF.R.U32.HI R3, RZ, UR8, R2.reuse ;  /* 0x00000008ff037c19 */ /* 0x100fe40008011602 */
[----:B------:R-:W-:Y:S01]  /*1bd10*/  SHF.R.U64 R12, R11, UR8, R2 ;  /* 0x000000080b0c7c19 */ /* 0x000fe20008001202 */
[----:B------:R-:W-:Y:S02]  /*1bd20*/  ULDC UR8, c[0x0][0x758] ;  /* 0x0001d60000087ab9 */ /* 0x000fe40000000800 */
[--C-:B------:R-:W-:Y:S02]  /*1bd30*/  SHF.R.U32.HI R15, RZ, UR8, R3.reuse ;  /* 0x00000008ff0f7c19 */ /* 0x100fe40008011603 */
[----:B------:R-:W-:-:S03]  /*1bd40*/  SHF.R.U64 R13, R12, UR8, R3 ;  /* 0x000000080c0d7c19 */ /* 0x000fc60008001203 */
[----:B------:R-:W-:Y:S01]  /*1bd50*/  IMAD.MOV.U32 R3, RZ, RZ, R15 ;  /* 0x000000ffff037224 */ /* 0x000fe200078e000f */
        /* <DEDUP_REMOVED lines=12> */
.L_x_427:
[----:B------:R-:W-:Y:S01]  /*1be20*/  ULDC UR8, c[0x0][0x748] ;  /* 0x0001d20000087ab9 */ /* 0x000fe20000000800 */
[----:B------:R-:W-:Y:S02]  /*1be30*/  LOP3.LUT R12, R12, UR7, RZ, 0xc0, !PT ;  /* 0x000000070c0c7c12 */ /* 0x000fe4000f8ec0ff */
[----:B------:R-:W-:Y:S01]  /*1be40*/  SHF.R.U64 R3, R2, UR8, R3 ;  /* 0x0000000802037c19 */ /* 0x000fe20008001203 */
[----:B------:R-:W-:-:S04]  /*1be50*/  ULDC UR8, c[0x0][0x738] ;  /* 0x0001ce0000087ab9 */ /* 0x000fc80000000800 */
[----:B------:R-:W-:Y:S02]  /*1be60*/  IMAD.MOV R2, RZ, RZ, -R3 ;  /* 0x000000ffff027224 */ /* 0x000fe400078e0a03 */
[----:B------:R-:W-:Y:S01]  /*1be70*/  IMAD R5, R3, UR5, R12 ;  /* 0x0000000503057c24 */ /* 0x000fe2000f8e020c */
[----:B------:R-:W-:Y:S01]  /*1be80*/  MOV R3, 0x1 ;  /* 0x0000000100037802 */ /* 0x000fe20000000f00 */
[----:B------:R-:W-:Y:S01]  /*1be90*/  IMAD R13, R2, UR8, R13 ;  /* 0x00000008020d7c24 */ /* 0x000fe2000f8e020d */
[----:B------:R-:W-:Y:S01]  /*1bea0*/  ULDC UR8, c[0x0][0x710] ;  /* 0x0001c40000087ab9 */ /* 0x000fe20000000800 */
[----:B------:R-:W-:Y:S01]  /*1beb0*/  LOP3.LUT R2, R11, UR4, RZ, 0xc0, !PT ;  /* 0x000000040b027c12 */ /* 0x000fe2000f8ec0ff */
[----:B------:R-:W-:Y:S01]  /*1bec0*/  IMAD R8, R5, UR8, R8 ;  /* 0x0000000805087c24 */ /* 0x000fe2000f8e0208 */
[----:B------:R-:W-:-:S03]  /*1bed0*/  ULDC UR8, c[0x0][0x700] ;  /* 0x0001c00000087ab9 */ /* 0x000fc60000000800 */
[----:B------:R-:W-:-:S05]  /*1bee0*/  IMAD R13, R13, UR8, R2 ;  /* 0x000000080d0d7c24 */ /* 0x000fca000f8e0202 */
[----:B------:R-:W-:Y:S02]  /*1bef0*/  SEL R2, R13, R8, !P2 ;  /* 0x000000080d027207 */ /* 0x000fe40005000000 */
[----:B------:R-:W-:-:S07]  /*1bf00*/  SEL R4, R8, R13, !P2 ;  /* 0x0000000d08047207 */ /* 0x000fce0005000000 */
.L_x_425:
[----:B------:R-:W-:Y:S05]  /*1bf10*/  BSYNC B1 ;  /* 0x0000000000017941 */ /* 0x000fea0003800000 */
.L_x_424:
[----:B------:R-:W-:-:S13]  /*1bf20*/  LOP3.LUT P0, RZ, R3, 0xff, RZ, 0xc0, !PT ;  /* 0x000000ff03ff7812 */ /* 0x000fda000780c0ff */
[----:B------:R-:W-:Y:S05]  /*1bf30*/  @P0 BRA `(.L_x_428) ;  /* 0xfffffff000d00947 */ /* 0x000fea000383ffff */
[----:B------:R-:W-:Y:S05]  /*1bf40*/  BSYNC B0 ;  /* 0x0000000000007941 */ /* 0x000fea0003800000 */
.L_x_417:
[----:B------:R-:W-:-:S03]  /*1bf50*/  UMOV UR8, 0xffffffff ;  /* 0xffffffff00087882 */ /* 0x000fc60000000000 */
[----:B------:R-:W-:Y:S05]  /*1bf60*/  BRA.DIV UR8, `(.L_x_429) ;  /* 0x0000000208c07947 */ /* 0x000fea000b800000 */
[----:B------:R-:W-:-:S13]  /*1bf70*/  ELECT P0, URZ, PT ;  /* 0x00000000003f782f */ /* 0x000fda0003800000 */
.L_x_441:
[----:B------:R-:W-:Y:S04]  /*1bf80*/  BSSY B0, `(.L_x_430) ;  /* 0x000001a000007945 */ /* 0x000fe80003800000 */
[----:B------:R-:W-:Y:S05]  /*1bf90*/  @!P0 BRA `(.L_x_431) ;  /* 0x0000000000608947 */ /* 0x000fea0003800000 */
[----:B------:R-:W-:-:S04]  /*1bfa0*/  ULOP3.LUT UR8, UR6, 0x2, URZ, 0xfc, !UPT ;  /* 0x0000000206087892 */ /* 0x000fc8000f8efc3f */
[----:B------:R-:W-:-:S06]  /*1bfb0*/  UISETP.NE.AND UP0, UPT, UR8, 0x3, UPT ;  /* 0x000000030800788c */ /* 0x000fcc000bf05270 */
[----:B------:R-:W-:-:S13]  /*1bfc0*/  PLOP3.LUT P0, PT, PT, PT, UP0, 0x80, 0x0 ;  /* 0x000000000000781c */ /* 0x000fda0003f0f008 */
[----:B------:R-:W-:Y:S05]  /*1bfd0*/  @!P0 BRA `(.L_x_432) ;  /* 0x0000000000048947 */ /* 0x000fea0003800000 */
[----:B------:R-:W-:Y:S01]  /*1bfe0*/  BPT.TRAP 0x1 ;  /* 0x000000040000795c */ /* 0x000fe20000300000 */
.L_x_432:
[----:B------:R-:W0:Y:S01]  /*1bff0*/  S2R R3, SR_CgaCtaId ;  /* 0x0000000000037919 */ /* 0x000e220000008800 */
[----:B------:R-:W-:-:S04]  /*1c000*/  MOV R2, 0x400 ;  /* 0x0000040000027802 */ /* 0x000fc80000000f00 */
[----:B0-----:R-:W-:Y:S02]  /*1c010*/  LEA R3, R3, R2, 0x18 ;  /* 0x0000000203037211 */ /* 0x001fe400078ec0ff */
[----:B------:R-:W-:-:S03]  /*1c020*/  SHF.L.U32 R2, R0, 0x1f, RZ ;  /* 0x0000001f00027819 */ /* 0x000fc600000006ff */
[----:B------:R-:W-:-:S04]  /*1c030*/  VIADD R3, R3, 0x10 ;  /* 0x0000001003037836 */ /* 0x000fc80000000000 */
[----:B------:R-:W-:-:S04]  /*1c040*/  IMAD R5, R6, 0x8, R3 ;  /* 0x0000000806057824 */ /* 0x000fc800078e0203 */
[----:B------:R-:W0:Y:S02]  /*1c050*/  SYNCS.PHASECHK.TRANS64.TRYWAIT P0, [R5+URZ], R2 ;  /* 0x00000002050075a7 */ /* 0x000e24000800017f */
[----:B0-----:R-:W-:Y:S05]  /*1c060*/  @!P0 BRA `(.L_x_433) ;  /* 0x0000000000a08947 */ /* 0x001fea0003800000 */
.L_x_442:
[----:B------:R-:W-:-:S04]  /*1c070*/  IADD3 R6, R6, 0x1, RZ ;  /* 0x0000000106067810 */ /* 0x000fc80007ffe0ff */
[----:B------:R-:W-:-:S04]  /*1c080*/  ISETP.NE.AND P0, PT, R6, 0x2, PT ;  /* 0x000000020600780c */ /* 0x000fc80003f05270 */
[----:B0-----:R-:W-:Y:S02]  /*1c090*/  SEL R5, RZ, 0x1, P0 ;  /* 0x00000001ff057807 */ /* 0x001fe40000000000 */
[----:B------:R-:W-:Y:S02]  /*1c0a0*/  SEL R6, R6, RZ, P0 ;  /* 0x000000ff06067207 */ /* 0x000fe40000000000 */
[----:B------:R-:W-:-:S03]  /*1c0b0*/  LOP3.LUT R0, R0, R5, RZ, 0x3c, !PT ;  /* 0x0000000500007212 */ /* 0x000fc600078e3cff */
[----:B------:R-:W-:Y:S01]  /*1c0c0*/  IMAD R3, R6, 0x8, R3 ;  /* 0x0000000806037824 */ /* 0x000fe200078e0203 */
[----:B------:R-:W-:-:S07]  /*1c0d0*/  SHF.L.U32 R0, R0, 0x1f, RZ ;  /* 0x0000001f00007819 */ /* 0x000fce00000006ff */
.L_x_434:
[----:B0-----:R0:W1:Y:S02]  /*1c0e0*/  SYNCS.PHASECHK.TRANS64.TRYWAIT P0, [R3+URZ], R0 ;  /* 0x00000000030075a7 */ /* 0x001064000800017f */
[----:B-1----:R-:W-:Y:S05]  /*1c0f0*/  @!P0 NANOSLEEP.SYNCS 0x989680 ;  /* 0x009896800000895d */ /* 0x002fea0003900000 */
[----:B------:R-:W1:Y:S02]  /*1c100*/  @!P0 SYNCS.PHASECHK.TRANS64 P0, [R3+URZ], R0 ;  /* 0x00000000030085a7 */ /* 0x000e64000800007f */
[----:B-1----:R-:W-:Y:S05]  /*1c110*/  @!P0 BRA `(.L_x_434) ;  /* 0xfffffffc00f08947 */ /* 0x002fea000383ffff */
.L_x_431:
[----:B------:R-:W-:Y:S05]  /*1c120*/  BSYNC B0 ;  /* 0x0000000000007941 */ /* 0x000fea0003800000 */
.L_x_430:
[----:B------:R-:W-:Y:S05]  /*1c130*/  EXIT ;  /* 0x000000000000794d */ /* 0x000fea0003800000 */
.L_x_21:
[----:B---3--:R-:W-:-:S04]  /*1c140*/  IMAD.U32 R3, RZ, RZ, UR8 ;  /* 0x00000008ff037e24 */ /* 0x008fc8000f8e00ff */
[----:B------:R3:W4:Y:S03]  /*1c150*/  SYNCS.PHASECHK.TRANS64.TRYWAIT P0, [R3+URZ], R0 ;  /* 0x00000000030075a7 */ /* 0x000726000800017f */
[----:B----4-:R-:W-:Y:S05]  /*1c160*/  @!P0 NANOSLEEP.SYNCS 0x989680 ;  /* 0x009896800000895d */ /* 0x010fea0003900000 */
[----:B------:R-:W4:Y:S02]  /*1c170*/  @!P0 SYNCS.PHASECHK.TRANS64 P0, [R3+URZ], R0 ;  /* 0x00000000030085a7 */ /* 0x000f24000800007f */
[----:B----4-:R-:W-:Y:S05]  /*1c180*/  @!P0 BRA `(.L_x_21) ;  /* 0xfffffffc00ec8947 */ /* 0x010fea000383ffff */
[----:B------:R-:W-:Y:S05]  /*1c190*/  BRA `(.L_x_20) ;  /* 0xfffffe6000147947 */ /* 0x000fea000383ffff */
.L_x_418:
[----:B------:R-:W-:Y:S01]  /*1c1a0*/  BSSY B1, `(.L_x_435) ;  /* 0x0000006000017945 */ /* 0x000fe20003800000 */
[----:B------:R-:W-:-:S07]  /*1c1b0*/  MOV R3, 0xffffffff ;  /* 0xffffffff00037802 */ /* 0x000fce0000000f00 */
[----:B------:R-:W-:Y:S05]  /*1c1c0*/  WARPSYNC.COLLECTIVE R3, `(.L_x_436) ;  /* 0x00000000030c7348 */ /* 0x000fea0003c00000 */
[----:B------:R-:W-:Y:S02]  /*1c1d0*/  ELECT P0, UR62, PT ;  /* 0x00000000003e782f */ /* 0x000fe40003800000 */
[----:B------:R-:W-:Y:S01]  /*1c1e0*/  MOV R3, UR62 ;  /* 0x0000003e00037c02 */ /* 0x000fe20008000f00 */
[----:B------:R-:W-:Y:S10]  /*1c1f0*/  ENDCOLLECTIVE ;  /* 0x000000000000791b */ /* 0x000ff40003800000 */
.L_x_436:
[----:B------:R-:W-:Y:S05]  /*1c200*/  BSYNC B1 ;  /* 0x0000000000017941 */ /* 0x000fea0003800000 */
.L_x_435:
[----:B------:R-:W-:Y:S05]  /*1c210*/  BRA `(.L_x_437) ;  /* 0xfffffff000247947 */ /* 0x000fea000383ffff */
.L_x_421:
[----:B0-----:R0:W1:Y:S02]  /*1c220*/  SYNCS.PHASECHK.TRANS64.TRYWAIT P0, [R17+URZ+0x10], R18 ;  /* 0x00001012110075a7 */ /* 0x001064000800017f */
[----:B-1----:R-:W-:Y:S05]  /*1c230*/  @!P0 NANOSLEEP.SYNCS 0x989680 ;  /* 0x009896800000895d */ /* 0x002fea0003900000 */
[----:B------:R-:W1:Y:S02]  /*1c240*/  @!P0 SYNCS.PHASECHK.TRANS64 P0, [R17+URZ+0x10], R18 ;  /* 0x00001012110085a7 */ /* 0x000e64000800007f */
[----:B-1----:R-:W-:Y:S05]  /*1c250*/  @!P0 BRA `(.L_x_421) ;  /* 0xfffffffc00f08947 */ /* 0x002fea000383ffff */
[----:B------:R-:W-:Y:S05]  /*1c260*/  BRA `(.L_x_438) ;  /* 0xfffffff000607947 */ /* 0x000fea000383ffff */
.L_x_429:
[----:B------:R-:W-:Y:S01]  /*1c270*/  BSSY B0, `(.L_x_439) ;  /* 0x0000006000007945 */ /* 0x000fe20003800000 */
[----:B------:R-:W-:-:S07]  /*1c280*/  IMAD.MOV.U32 R3, RZ, RZ, -0x1 ;  /* 0xffffffffff037424 */ /* 0x000fce00078e00ff */
[----:B------:R-:W-:Y:S05]  /*1c290*/  WARPSYNC.COLLECTIVE R3, `(.L_x_440) ;  /* 0x00000000030c7348 */ /* 0x000fea0003c00000 */
[----:B------:R-:W-:Y:S02]  /*1c2a0*/  ELECT P0, UR62, PT ;  /* 0x00000000003e782f */ /* 0x000fe40003800000 */
[----:B------:R-:W-:Y:S01]  /*1c2b0*/  MOV R3, UR62 ;  /* 0x0000003e00037c02 */ /* 0x000fe20008000f00 */
[----:B------:R-:W-:Y:S10]  /*1c2c0*/  ENDCOLLECTIVE ;  /* 0x000000000000791b */ /* 0x000ff40003800000 */
.L_x_440:
[----:B------:R-:W-:Y:S05]  /*1c2d0*/  BSYNC B0 ;  /* 0x0000000000007941 */ /* 0x000fea0003800000 */
.L_x_439:
[----:B------:R-:W-:Y:S05]  /*1c2e0*/  BRA `(.L_x_441) ;  /* 0xfffffffc00247947 */ /* 0x000fea000383ffff */
.L_x_433:
[----:B0-----:R0:W1:Y:S02]  /*1c2f0*/  SYNCS.PHASECHK.TRANS64.TRYWAIT P0, [R5+URZ], R2 ;  /* 0x00000002050075a7 */ /* 0x001064000800017f */
[----:B-1----:R-:W-:Y:S05]  /*1c300*/  @!P0 NANOSLEEP.SYNCS 0x989680 ;  /* 0x009896800000895d */ /* 0x002fea0003900000 */
[----:B------:R-:W1:Y:S02]  /*1c310*/  @!P0 SYNCS.PHASECHK.TRANS64 P0, [R5+URZ], R2 ;  /* 0x00000002050085a7 */ /* 0x000e64000800007f */
[----:B-1----:R-:W-:Y:S05]  /*1c320*/  @!P0 BRA `(.L_x_433) ;  /* 0xfffffffc00f08947 */ /* 0x002fea000383ffff */
[----:B------:R-:W-:Y:S05]  /*1c330*/  BRA `(.L_x_442) ;  /* 0xfffffffc004c7947 */ /* 0x000fea000383ffff */
.L_x_443:
[----:B------:R-:W-:-:S00]  /*1c340*/  BRA `(.L_x_443) ;  /* 0xfffffffc00fc7947 */ /* 0x000fc0000383ffff */
[----:B------:R-:W-:-:S00]  /*1c350*/  NOP ;  /* 0x0000000000007918 */ /* 0x000fc00000000000 */
        /* <DEDUP_REMOVED lines=10> */
.L_x_444:


//--------------------- .nv.shared._ZN7cutlass13device_kernelINS_4gemm6kernel13GemmUniversalIN4cute5tupleIJiiiiEEENS1_10collective13CollectiveMmaINS1_40MainloopSm90TmaGmmaWarpSpecializedSparseILi2ENS5_IJNS4_1CILi2EEENSA_ILi1EEESC_EEENS1_35KernelTmaWarpSpecializedCooperativeEEENS5_IJNSA_ILi256EEESG_NSA_ILi128EEEEEENS_6half_tENS5_IJNS4_6LayoutINS5_IJiNS5_IJSB_iEEEiEEENS5_IJlNS5_IJSC_SB_EEElEEEEENSK_INS5_IJNS5_IJNS5_IJNSA_ILi8EEESB_NSA_ILi4EEEEEEiEEENS5_IJNS5_IJNSA_ILi16EEESB_SR_EEEiEEEiEEENS5_IJNS5_IJNS5_IJSH_SU_NSA_ILi2048EEEEEENSA_ILi8192EEEEEENS5_IJNS5_IJSC_NSA_ILi1024EEENSA_ILi32EEEEEElEEElEEEEEEEESJ_NS5_IJlSC_lEEENS4_8TiledMMAINS4_8MMA_AtomIJNS4_4SM904GMMA6SPARSE27GMMA_64x256x32_F32F16F16_SSILNS1D_5MajorE0ELS1G_0ELNS1D_7ScaleInE1ELS1H_1ELNS1D_9SparseSelE0EEEEEENSK_ISD_NS5_IJSC_NSA_ILi0EEES1L_EEEEENS5_IJNS4_10UnderscoreES1O_S1O_EEEEENS4_13SM90_TMA_LOADENS4_14ComposedLayoutINS4_7SwizzleILi3ELi4ELi3EEENS4_25smem_sparse_ptr_flag_bitsILi2ELi16EEENSK_INS5_IJNS5_IJSC_SQ_EEENS5_IJSB_NSA_ILi64EEEEEEEEENS5_IJNS5_IJS1L_SH_EEESN_EEEEEEEvNS4_8identityENS4_23SM90_TMA_LOAD_MULTICASTENS1S_IS1U_NS4_18smem_ptr_flag_bitsILi16EEENSK_INS5_IJSQ_S1Y_EEENS5_IJS1Y_SC_EEEEEEEvS25_EENS_8epilogue10collective6detail29Sm90TmaWarpSpecializedAdapterINS2F_15DefaultEpilogueIfNS5_IJSC_llEEES2J_NS2E_6thread17LinearCombinationIfLi1EffLNS2K_9ScaleType4KindE0ELNS_15FloatRoundStyleE2EfEENS1_15EpilogueDefaultEEEEEvvEEEEvNT_6ParamsE --------------------------
	.section	.nv.shared._ZN7cutlass13device_kernelINS_4gemm6kernel13GemmUniversalIN4cute5tupleIJiiiiEEENS1_10collective13CollectiveMmaINS1_40MainloopSm90TmaGmmaWarpSpecializedSparseILi2ENS5_IJNS4_1CILi2EEENSA_ILi1EEESC_EEENS1_35KernelTmaWarpSpecializedCooperativeEEENS5_IJNSA_ILi256EEESG_NSA_ILi128EEEEEENS_6half_tENS5_IJNS4_6LayoutINS5_IJiNS5_IJSB_iEEEiEEENS5_IJlNS5_IJSC_SB_EEElEEEEENSK_INS5_IJNS5_IJNS5_IJNSA_ILi8EEESB_NSA_ILi4EEEEEEiEEENS5_IJNS5_IJNSA_ILi16EEESB_SR_EEEiEEEiEEENS5_IJNS5_IJNS5_IJSH_SU_NSA_ILi2048EEEEEENSA_ILi8192EEEEEENS5_IJNS5_IJSC_NSA_ILi1024EEENSA_ILi32EEEEEElEEElEEEEEEEESJ_NS5_IJlSC_lEEENS4_8TiledMMAINS4_8MMA_AtomIJNS4_4SM904GMMA6SPARSE27GMMA_64x256x32_F32F16F16_SSILNS1D_5MajorE0ELS1G_0ELNS1D_7ScaleInE1ELS1H_1ELNS1D_9SparseSelE0EEEEEENSK_ISD_NS5_IJSC_NSA_ILi0EEES1L_EEEEENS5_IJNS4_10UnderscoreES1O_S1O_EEEEENS4_13SM90_TMA_LOADENS4_14ComposedLayoutINS4_7SwizzleILi3ELi4ELi3EEENS4_25smem_sparse_ptr_flag_bitsILi2ELi16EEENSK_INS5_IJNS5_IJSC_SQ_EEENS5_IJSB_NSA_ILi64EEEEEEEEENS5_IJNS5_IJS1L_SH_EEESN_EEEEEEEvNS4_8identityENS4_23SM90_TMA_LOAD_MULTICASTENS1S_IS1U_NS4_18smem_ptr_flag_bitsILi16EEENSK_INS5_IJSQ_S1Y_EEENS5_IJS1Y_SC_EEEEEEEvS25_EENS_8epilogue10collective6detail29Sm90TmaWarpSpecializedAdapterINS2F_15DefaultEpilogueIfNS5_IJSC_llEEES2J_NS2E_6thread17LinearCombinationIfLi1EffLNS2K_9ScaleType4KindE0ELNS_15FloatRoundStyleE2EfEENS1_15EpilogueDefaultEEEEEvvEEEEvNT_6ParamsE,"aw",@nobits
	.sectionflags	@""
	.align	16
	.zero		1024


//--------------------- .nv.shared.reserved.0     --------------------------
	.section	.nv.shared.reserved.0,"aw",@nobits
	.weak		__nv_reservedSMEM_offset_0_alias
	.size		__nv_reservedSMEM_offset_0_alias, 0, 0
	.other		__nv_reservedSMEM_offset_0_alias,@"STO_CUDA_RESERVED_SHARED STV_DEFAULT"
__nv_reservedSMEM_offset_0_alias:
	.zero		0


//--------------------- .nv.global                --------------------------
	.section	.nv.global,"aw",@nobits
.nv.global:
	.type		_ZN39_INTERNAL_d0f55388_4_k_cu_3800de6e_27934cute1_E,@object
	.size		_ZN39_INTERNAL_d0f55388_4_k_cu_3800de6e_27934cute1_E,(_ZN39_INTERNAL_d0f55388_4_k_cu_3800de6e_27934cuda3std3__45__cpo6cbeginE - _ZN39_INTERNAL_d0f55388_4_k_cu_3800de6e_27934cute1_E)
_ZN39_INTERNAL_d0f55388_4_k_cu_3800de6e_27934cute1_E:
	.zero		1
	.type		_ZN39_INTERNAL_d0f55388_4_k_cu_3800de6e_27934cuda3std3__45__cpo6cbeginE,@object
	.size		_ZN39_INTERNAL_d0f55388_4_k_cu_3800de6e_27934cuda3std3__45__cpo6cbeginE,(_ZN39_INTERNAL_d0f55388_4_k_cu_3800de6e_27934cuda3std3__48in_placeE - _ZN39_INTERNAL_d0f55388_4_k_cu_3800de6e_27934cuda3std3__45__cpo6cbeginE)
_ZN39_INTERNAL_d0f55388_4_k_cu_3800de6e_27934cuda3std3__45__cpo6cbeginE:
	.zero		1
	.type		_ZN39_INTERNAL_d0f55388_4_k_cu_3800de6e_27934cuda3std3__48in_placeE,@object
	.size		_ZN39_INTERNAL_d0f55388_4_k_cu_3800de6e_27934cuda3std3__48in_placeE,(_ZN39_INTERNAL_d0f55388_4_k_cu_3800de6e_27934cuda3std6ranges3__45__cpo9iter_moveE - _ZN39_INTERNAL_d0f55388_4_k_cu_3800de6e_27934cuda3std3__48in_placeE)
_ZN39_INTERNAL_d0f55388_4_k_cu_3800de6e_27934cuda3std3__48in_placeE:
	.zero		1
	.type		_ZN39_INTERNAL_d0f55388_4_k_cu_3800de6e_27934cuda3std6ranges3__45__cpo9iter_moveE,@object
	.size		_ZN39_INTERNAL_d0f55388_4_k_cu_3800de6e_27934cuda3std6ranges3__45__cpo9iter_moveE,(_ZN39_INTERNAL_d0f55388_4_k_cu_3800de6e_27934cuda3std3__45__cpo5beginE - _ZN39_INTERNAL_d0f55388_4_k_cu_3800de6e_27934cuda3std6ranges3__45__cpo9iter_moveE)
_ZN39_INTERNAL_d0f55388_4_k_cu_3800de6e_27934cuda3std6ranges3__45__cpo9iter_moveE:
	.zero		1
	.type		_ZN39_INTERNAL_d0f55388_4_k_cu_3800de6e_27934cuda3std3__45__cpo5beginE,@object
	.size		_ZN39_INTERNAL_d0f55388_4_k_cu_3800de6e_27934cuda3std3__45__cpo5beginE,(_ZN39_INTERNAL_d0f55388_4_k_cu_3800de6e_27934cuda3std3__441_GLOBAL__N__d0f55388_4_k_cu_3800de6e_27936ignoreE - _ZN39_INTERNAL_d0f55388_4_k_cu_3800de6e_27934cuda3std3__45__cpo5beginE)
_ZN39_INTERNAL_d0f55388_4_k_cu_3800de6e_27934cuda3std3__45__cpo5beginE:
	.zero		1
	.type		_ZN39_INTERNAL_d0f55388_4_k_cu_3800de6e_27934cuda3std3__441_GLOBAL__N__d0f55388_4_k_cu_3800de6e_27936ignoreE,@object
	.size		_ZN39_INTERNAL_d0f55388_4_k_cu_3800de6e_27934cuda3std3__441_GLOBAL__N__d0f55388_4_k_cu_3800de6e_27936ignoreE,(_ZN39_INTERNAL_d0f55388_4_k_cu_3800de6e_27934cute7productE - _ZN39_INTERNAL_d0f55388_4_k_cu_3800de6e_27934cuda3std3__441_GLOBAL__N__d0f55388_4_k_cu_3800de6e_27936ignoreE)
_ZN39_INTERNAL_d0f55388_4_k_cu_3800de6e_27934cuda3std3__441_GLOBAL__N__d0f55388_4_k_cu_3800de6e_27936ignoreE:
	.zero		1
	.type		_ZN39_INTERNAL_d0f55388_4_k_cu_3800de6e_27934cute7productE,@object
	.size		_ZN39_INTERNAL_d0f55388_4_k_cu_3800de6e_27934cute7productE,(_ZN39_INTERNAL_d0f55388_4_k_cu_3800de6e_27934cuda3std3__45__cpo3endE - _ZN39_INTERNAL_d0f55388_4_k_cu_3800de6e_27934cute7productE)
_ZN39_INTERNAL_d0f55388_4_k_cu_3800de6e_27934cute7productE:
	.zero		1
	.type		_ZN39_INTERNAL_d0f55388_4_k_cu_3800de6e_27934cuda3std3__45__cpo3endE,@object
	.size		_ZN39_INTERNAL_d0f55388_4_k_cu_3800de6e_27934cuda3std3__45__cpo3endE,(_ZN39_INTERNAL_d0f55388_4_k_cu_3800de6e_27934cuda3std3__419piecewise_constructE - _ZN39_INTERNAL_d0f55388_4_k_cu_3800de6e_27934cuda3std3__45__cpo3endE)
_ZN39_INTERNAL_d0f55388_4_k_cu_3800de6e_27934cuda3std3__45__cpo3endE:
	.zero		1
	.type		_ZN39_INTERNAL_d0f55388_4_k_cu_3800de6e_27934cuda3std3__419piecewise_constructE,@object
	.size		_ZN39_INTERNAL_d0f55388_4_k_cu_3800de6e_27934cuda3std3__419piecewise_constructE,(_ZN39_INTERNAL_d0f55388_4_k_cu_3800de6e_27934cuda3std3__45__cpo4cendE - _ZN39_INTERNAL_d0f55388_4_k_cu_3800de6e_27934cuda3std3__419piecewise_constructE)
_ZN39_INTERNAL_d0f55388_4_k_cu_3800de6e_27934cuda3std3__419piecewise_constructE:
	.zero		1
	.type		_ZN39_INTERNAL_d0f55388_4_k_cu_3800de6e_27934cuda3std3__45__cpo4cendE,@object
	.size		_ZN39_INTERNAL_d0f55388_4_k_cu_3800de6e_27934cuda3std3__45__cpo4cendE,(_ZN39_INTERNAL_d0f55388_4_k_cu_3800de6e_27934cuda3std6ranges3__45__cpo4swapE - _ZN39_INTERNAL_d0f55388_4_k_cu_3800de6e_27934cuda3std3__45__cpo4cendE)
_ZN39_INTERNAL_d0f55388_4_k_cu_3800de6e_27934cuda3std3__45__cpo4cendE:
	.zero		1
	.type		_ZN39_INTERNAL_d0f55388_4_k_cu_3800de6e_27934cuda3std6ranges3__45__cpo4swapE,@object
	.size		_ZN39_INTERNAL_d0f55388_4_k_cu_3800de6e_27934cuda3std6ranges3__45__cpo4swapE,(.L_7 - _ZN39_INTERNAL_d0f55388_4_k_cu_3800de6e_27934cuda3std6ranges3__45__cpo4swapE)
_ZN39_INTERNAL_d0f55388_4_k_cu_3800de6e_27934cuda3std6ranges3__45__cpo4swapE:
	.zero		1
.L_7:


//--------------------- .nv.constant0._ZN7cutlass13device_kernelINS_4gemm6kernel13GemmUniversalIN4cute5tupleIJiiiiEEENS1_10collective13CollectiveMmaINS1_40MainloopSm90TmaGmmaWarpSpecializedSparseILi2ENS5_IJNS4_1CILi2EEENSA_ILi1EEESC_EEENS1_35KernelTmaWarpSpecializedCooperativeEEENS5_IJNSA_ILi256EEESG_NSA_ILi128EEEEEENS_6half_tENS5_IJNS4_6LayoutINS5_IJiNS5_IJSB_iEEEiEEENS5_IJlNS5_IJSC_SB_EEElEEEEENSK_INS5_IJNS5_IJNS5_IJNSA_ILi8EEESB_NSA_ILi4EEEEEEiEEENS5_IJNS5_IJNSA_ILi16EEESB_SR_EEEiEEEiEEENS5_IJNS5_IJNS5_IJSH_SU_NSA_ILi2048EEEEEENSA_ILi8192EEEEEENS5_IJNS5_IJSC_NSA_ILi1024EEENSA_ILi32EEEEEElEEElEEEEEEEESJ_NS5_IJlSC_lEEENS4_8TiledMMAINS4_8MMA_AtomIJNS4_4SM904GMMA6SPARSE27GMMA_64x256x32_F32F16F16_SSILNS1D_5MajorE0ELS1G_0ELNS1D_7ScaleInE1ELS1H_1ELNS1D_9SparseSelE0EEEEEENSK_ISD_NS5_IJSC_NSA_ILi0EEES1L_EEEEENS5_IJNS4_10UnderscoreES1O_S1O_EEEEENS4_13SM90_TMA_LOADENS4_14ComposedLayoutINS4_7SwizzleILi3ELi4ELi3EEENS4_25smem_sparse_ptr_flag_bitsILi2ELi16EEENSK_INS5_IJNS5_IJSC_SQ_EEENS5_IJSB_NSA_ILi64EEEEEEEEENS5_IJNS5_IJS1L_SH_EEESN_EEEEEEEvNS4_8identityENS4_23SM90_TMA_LOAD_MULTICASTENS1S_IS1U_NS4_18smem_ptr_flag_bitsILi16EEENSK_INS5_IJSQ_S1Y_EEENS5_IJS1Y_SC_EEEEEEEvS25_EENS_8epilogue10collective6detail29Sm90TmaWarpSpecializedAdapterINS2F_15DefaultEpilogueIfNS5_IJSC_llEEES2J_NS2E_6thread17LinearCombinationIfLi1EffLNS2K_9ScaleType4KindE0ELNS_15FloatRoundStyleE2EfEENS1_15EpilogueDefaultEEEEEvvEEEEvNT_6ParamsE --------------------------
	.section	.nv.constant0._ZN7cutlass13device_kernelINS_4gemm6kernel13GemmUniversalIN4cute5tupleIJiiiiEEENS1_10collective13CollectiveMmaINS1_40MainloopSm90TmaGmmaWarpSpecializedSparseILi2ENS5_IJNS4_1CILi2EEENSA_ILi1EEESC_EEENS1_35KernelTmaWarpSpecializedCooperativeEEENS5_IJNSA_ILi256EEESG_NSA_ILi128EEEEEENS_6half_tENS5_IJNS4_6LayoutINS5_IJiNS5_IJSB_iEEEiEEENS5_IJlNS5_IJSC_SB_EEElEEEEENSK_INS5_IJNS5_IJNS5_IJNSA_ILi8EEESB_NSA_ILi4EEEEEEiEEENS5_IJNS5_IJNSA_ILi16EEESB_SR_EEEiEEEiEEENS5_IJNS5_IJNS5_IJSH_SU_NSA_ILi2048EEEEEENSA_ILi8192EEEEEENS5_IJNS5_IJSC_NSA_ILi1024EEENSA_ILi32EEEEEElEEElEEEEEEEESJ_NS5_IJlSC_lEEENS4_8TiledMMAINS4_8MMA_AtomIJNS4_4SM904GMMA6SPARSE27GMMA_64x256x32_F32F16F16_SSILNS1D_5MajorE0ELS1G_0ELNS1D_7ScaleInE1ELS1H_1ELNS1D_9SparseSelE0EEEEEENSK_ISD_NS5_IJSC_NSA_ILi0EEES1L_EEEEENS5_IJNS4_10UnderscoreES1O_S1O_EEEEENS4_13SM90_TMA_LOADENS4_14ComposedLayoutINS4_7SwizzleILi3ELi4ELi3EEENS4_25smem_sparse_ptr_flag_bitsILi2ELi16EEENSK_INS5_IJNS5_IJSC_SQ_EEENS5_IJSB_NSA_ILi64EEEEEEEEENS5_IJNS5_IJS1L_SH_EEESN_EEEEEEEvNS4_8identityENS4_23SM90_TMA_LOAD_MULTICASTENS1S_IS1U_NS4_18smem_ptr_flag_bitsILi16EEENSK_INS5_IJSQ_S1Y_EEENS5_IJS1Y_SC_EEEEEEEvS25_EENS_8epilogue10collective6detail29Sm90TmaWarpSpecializedAdapterINS2F_15DefaultEpilogueIfNS5_IJSC_llEEES2J_NS2E_6thread17LinearCombinationIfLi1EffLNS2K_9ScaleType4KindE0ELNS_15FloatRoundStyleE2EfEENS1_15EpilogueDefaultEEEEEvvEEEEvNT_6ParamsE,"a",@progbits
	.sectionflags	@""
	.align	4
.nv.constant0._ZN7cutlass13device_kernelINS_4gemm6kernel13GemmUniversalIN4cute5tupleIJiiiiEEENS1_10collective13CollectiveMmaINS1_40MainloopSm90TmaGmmaWarpSpecializedSparseILi2ENS5_IJNS4_1CILi2EEENSA_ILi1EEESC_EEENS1_35KernelTmaWarpSpecializedCooperativeEEENS5_IJNSA_ILi256EEESG_NSA_ILi128EEEEEENS_6half_tENS5_IJNS4_6LayoutINS5_IJiNS5_IJSB_iEEEiEEENS5_IJlNS5_IJSC_SB_EEElEEEEENSK_INS5_IJNS5_IJNS5_IJNSA_ILi8EEESB_NSA_ILi4EEEEEEiEEENS5_IJNS5_IJNSA_ILi16EEESB_SR_EEEiEEEiEEENS5_IJNS5_IJNS5_IJSH_SU_NSA_ILi2048EEEEEENSA_ILi8192EEEEEENS5_IJNS5_IJSC_NSA_ILi1024EEENSA_ILi32EEEEEElEEElEEEEEEEESJ_NS5_IJlSC_lEEENS4_8TiledMMAINS4_8MMA_AtomIJNS4_4SM904GMMA6SPARSE27GMMA_64x256x32_F32F16F16_SSILNS1D_5MajorE0ELS1G_0ELNS1D_7ScaleInE1ELS1H_1ELNS1D_9SparseSelE0EEEEEENSK_ISD_NS5_IJSC_NSA_ILi0EEES1L_EEEEENS5_IJNS4_10UnderscoreES1O_S1O_EEEEENS4_13SM90_TMA_LOADENS4_14ComposedLayoutINS4_7SwizzleILi3ELi4ELi3EEENS4_25smem_sparse_ptr_flag_bitsILi2ELi16EEENSK_INS5_IJNS5_IJSC_SQ_EEENS5_IJSB_NSA_ILi64EEEEEEEEENS5_IJNS5_IJS1L_SH_EEESN_EEEEEEEvNS4_8identityENS4_23SM90_TMA_LOAD_MULTICASTENS1S_IS1U_NS4_18smem_ptr_flag_bitsILi16EEENSK_INS5_IJSQ_S1Y_EEENS5_IJS1Y_SC_EEEEEEEvS25_EENS_8epilogue10collective6detail29Sm90TmaWarpSpecializedAdapterINS2F_15DefaultEpilogueIfNS5_IJSC_llEEES2J_NS2E_6thread17LinearCombinationIfLi1EffLNS2K_9ScaleType4KindE0ELNS_15FloatRoundStyleE2EfEENS1_15EpilogueDefaultEEEEEvvEEEEvNT_6ParamsE:
	.zero		1920


//--------------------- SYMBOLS --------------------------

	.type		.nv.reservedSmem.offset0,@object
	.size		.nv.reservedSmem.offset0,0x4
